def matmul_kernel(
    a_ptr,
    b_ptr,
    c_ptr,
    M,
    N,
    K,
    stride_am,
    stride_ak,
    stride_bk,
    stride_bn,
    stride_cm,
    stride_cn,
    BLOCK_M: tl.constexpr,
    BLOCK_N: tl.constexpr,
    BLOCK_K: tl.constexpr,
    GROUP_M: tl.constexpr,
):
    pid = tl.program_id(axis=0)
    num_pid_m = tl.cdiv(M, BLOCK_M)
    num_pid_n = tl.cdiv(N, BLOCK_N)
    num_pid_in_group = GROUP_M * num_pid_n
    group_id = pid // num_pid_in_group
    first_pid_m = group_id * GROUP_M
    group_size_m = min(num_pid_m - first_pid_m, GROUP_M)
    pid_m = first_pid_m + ((pid % num_pid_in_group) % group_size_m)
    pid_n = (pid % num_pid_in_group) // group_size_m

    offs_am = (pid_m * BLOCK_M + tl.arange(0, BLOCK_M)) % M
    offs_bn = (pid_n * BLOCK_N + tl.arange(0, BLOCK_N)) % N
    offs_k = tl.arange(0, BLOCK_K)
    a_ptrs = a_ptr + offs_am[:, None] * stride_am + offs_k[None, :] * stride_ak
    b_ptrs = b_ptr + offs_k[:, None] * stride_bk + offs_bn[None, :] * stride_bn

    acc = tl.zeros((BLOCK_M, BLOCK_N), dtype=tl.float32)
    for kk in range(0, tl.cdiv(K, BLOCK_K)):
        a = tl.load(a_ptrs, mask=offs_k[None, :] < K - kk * BLOCK_K, other=0.0)
        b = tl.load(b_ptrs, mask=offs_k[:, None] < K - kk * BLOCK_K, other=0.0)
        acc = tl.dot(a, b, acc)
        a_ptrs += BLOCK_K * stride_ak
        b_ptrs += BLOCK_K * stride_bk

    c = acc.to(c_ptr.dtype.element_ty)
    offs_cm = pid_m * BLOCK_M + tl.arange(0, BLOCK_M)
    offs_cn = pid_n * BLOCK_N + tl.arange(0, BLOCK_N)
    c_ptrs = c_ptr + offs_cm[:, None] * stride_cm + offs_cn[None, :] * stride_cn
    mask = (offs_cm[:, None] < M) & (offs_cn[None, :] < N)
    tl.store(c_ptrs, c, mask=mask)

# config = {"BLOCK_K": 32, "BLOCK_M": 128, "BLOCK_N": 256, "GROUP_M": 8, "arch": "sm_80", "dtype": "fp16", "num_ctas": 1, "num_stages": 3, "num_warps": 4}
# arch = sm_80


// ===== COMPILED SASS (sm_80) =====

	.target	sm_80

	.elftype	@"ET_EXEC"


//--------------------- .note.nv.tkinfo           --------------------------
	.section	.note.nv.tkinfo,"",@"SHT_NOTE"
	.sectionflags	@"SHF_NOTE_NV_TKINFO"
	.tkinfo
        /*0018*/ 	.word	0x00000002
        /*0030*/ 	.string	""
        /*0030*/ 	.string	"ptxas"
        /*0030*/ 	.string	"Cuda compilation tools, release 13.0, V13.0.88"
        /*0030*/ 	.string	"Build cuda_13.0.r13.0/compiler.36424714_0"
        /*0030*/ 	.string	"-v  -suppress-debug-info  -lineinfo  -arch sm_80 "



//--------------------- .note.nv.cuinfo           --------------------------
	.section	.note.nv.cuinfo,"",@"SHT_NOTE"
	.sectionflags	@"SHF_NOTE_NV_CUINFO"
        /*0018*/ 	.short	0x0002
        /*001a*/ 	.short	0x0050
        /*001c*/ 	.short	0x0082
	.zero		2


//--------------------- .nv.info                  --------------------------
	.section	.nv.info,"",@"SHT_CUDA_INFO"
	.align	4


	//----- nvinfo : EIATTR_REGCOUNT
	.align		4
        /*0000*/ 	.byte	0x04, 0x2f
        /*0002*/ 	.short	(.L_1 - .L_0)
	.align		4
.L_0:
        /*0004*/ 	.word	index@(matmul_kernel)
        /*0008*/ 	.word	0x00000020


	//----- nvinfo : EIATTR_FRAME_SIZE
	.align		4
.L_1:
        /*000c*/ 	.byte	0x04, 0x11
        /*000e*/ 	.short	(.L_3 - .L_2)
	.align		4
.L_2:
        /*0010*/ 	.word	index@(matmul_kernel)
        /*0014*/ 	.word	0x00000f70


	//----- nvinfo : EIATTR_MIN_STACK_SIZE
	.align		4
.L_3:
        /*0018*/ 	.byte	0x04, 0x12
        /*001a*/ 	.short	(.L_5 - .L_4)
	.align		4
.L_4:
        /*001c*/ 	.word	index@(matmul_kernel)
        /*0020*/ 	.word	0x00000f70
.L_5:


//--------------------- .nv.info.matmul_kernel    --------------------------
	.section	.nv.info.matmul_kernel,"",@"SHT_CUDA_INFO"
	.sectionflags	@""
	.align	4


	//----- nvinfo : EIATTR_CUDA_API_VERSION
	.align		4
        /*0000*/ 	.byte	0x04, 0x37
        /*0002*/ 	.short	(.L_7 - .L_6)
.L_6:
        /*0004*/ 	.word	0x00000082


	//----- nvinfo : EIATTR_SW2861232_WAR
	.align		4
.L_7:
        /*0008*/ 	.byte	0x01, 0x35
	.zero		2


	//----- nvinfo : EIATTR_PARAM_CBANK
	.align		4
        /*000c*/ 	.byte	0x04, 0x0a
        /*000e*/ 	.short	(.L_9 - .L_8)
	.align		4
.L_8:
        /*0010*/ 	.word	index@(.nv.constant0.matmul_kernel)
        /*0014*/ 	.short	0x0160
        /*0016*/ 	.short	0x0050


	//----- nvinfo : EIATTR_CBANK_PARAM_SIZE
	.align		4
.L_9:
        /*0018*/ 	.byte	0x03, 0x19
        /*001a*/ 	.short	0x0050


	//----- nvinfo : EIATTR_KPARAM_INFO
	.align		4
        /*001c*/ 	.byte	0x04, 0x17
        /*001e*/ 	.short	(.L_11 - .L_10)
.L_10:
        /*0020*/ 	.word	0x00000000
        /*0024*/ 	.short	0x000d
        /*0026*/ 	.short	0x0048
        /*0028*/ 	.byte	0x00, 0xf4, 0x21, 0x00


	//----- nvinfo : EIATTR_KPARAM_INFO
	.align		4
.L_11:
        /*002c*/ 	.byte	0x04, 0x17
        /*002e*/ 	.short	(.L_13 - .L_12)
.L_12:
        /*0030*/ 	.word	0x00000000
        /*0034*/ 	.short	0x000c
        /*0036*/ 	.short	0x0040
        /*0038*/ 	.byte	0x00, 0xf4, 0x21, 0x00


	//----- nvinfo : EIATTR_KPARAM_INFO
	.align		4
.L_13:
        /*003c*/ 	.byte	0x04, 0x17
        /*003e*/ 	.short	(.L_15 - .L_14)
.L_14:
        /*0040*/ 	.word	0x00000000
        /*0044*/ 	.short	0x000b
        /*0046*/ 	.short	0x0038
        /*0048*/ 	.byte	0x00, 0xf0, 0x11, 0x00


	//----- nvinfo : EIATTR_KPARAM_INFO
	.align		4
.L_15:
        /*004c*/ 	.byte	0x04, 0x17
        /*004e*/ 	.short	(.L_17 - .L_16)
.L_16:
        /*0050*/ 	.word	0x00000000
        /*0054*/ 	.short	0x000a
        /*0056*/ 	.short	0x0034
        /*0058*/ 	.byte	0x00, 0xf0, 0x11, 0x00


	//----- nvinfo : EIATTR_KPARAM_INFO
	.align		4
.L_17:
        /*005c*/ 	.byte	0x04, 0x17
        /*005e*/ 	.short	(.L_19 - .L_18)
.L_18:
        /*0060*/ 	.word	0x00000000
        /*0064*/ 	.short	0x0009
        /*0066*/ 	.short	0x0030
        /*0068*/ 	.byte	0x00, 0xf0, 0x11, 0x00


	//----- nvinfo : EIATTR_KPARAM_INFO
	.align		4
.L_19:
        /*006c*/ 	.byte	0x04, 0x17
        /*006e*/ 	.short	(.L_21 - .L_20)
.L_20:
        /*0070*/ 	.word	0x00000000
        /*0074*/ 	.short	0x0008
        /*0076*/ 	.short	0x002c
        /*0078*/ 	.byte	0x00, 0xf0, 0x11, 0x00


	//----- nvinfo : EIATTR_KPARAM_INFO
	.align		4
.L_21:
        /*007c*/ 	.byte	0x04, 0x17
        /*007e*/ 	.short	(.L_23 - .L_22)
.L_22:
        /*0080*/ 	.word	0x00000000
        /*0084*/ 	.short	0x0007
        /*0086*/ 	.short	0x0028
        /*0088*/ 	.byte	0x00, 0xf0, 0x11, 0x00


	//----- nvinfo : EIATTR_KPARAM_INFO
	.align		4
.L_23:
        /*008c*/ 	.byte	0x04, 0x17
        /*008e*/ 	.short	(.L_25 - .L_24)
.L_24:
        /*0090*/ 	.word	0x00000000
        /*0094*/ 	.short	0x0006
        /*0096*/ 	.short	0x0024
        /*0098*/ 	.byte	0x00, 0xf0, 0x11, 0x00


	//----- nvinfo : EIATTR_KPARAM_INFO
	.align		4
.L_25:
        /*009c*/ 	.byte	0x04, 0x17
        /*009e*/ 	.short	(.L_27 - .L_26)
.L_26:
        /*00a0*/ 	.word	0x00000000
        /*00a4*/ 	.short	0x0005
        /*00a6*/ 	.short	0x0020
        /*00a8*/ 	.byte	0x00, 0xf0, 0x11, 0x00


	//----- nvinfo : EIATTR_KPARAM_INFO
	.align		4
.L_27:
        /*00ac*/ 	.byte	0x04, 0x17
        /*00ae*/ 	.short	(.L_29 - .L_28)
.L_28:
        /*00b0*/ 	.word	0x00000000
        /*00b4*/ 	.short	0x0004
        /*00b6*/ 	.short	0x001c
        /*00b8*/ 	.byte	0x00, 0xf0, 0x11, 0x00


	//----- nvinfo : EIATTR_KPARAM_INFO
	.align		4
.L_29:
        /*00bc*/ 	.byte	0x04, 0x17
        /*00be*/ 	.short	(.L_31 - .L_30)
.L_30:
        /*00c0*/ 	.word	0x00000000
        /*00c4*/ 	.short	0x0003
        /*00c6*/ 	.short	0x0018
        /*00c8*/ 	.byte	0x00, 0xf0, 0x11, 0x00


	//----- nvinfo : EIATTR_KPARAM_INFO
	.align		4
.L_31:
        /*00cc*/ 	.byte	0x04, 0x17
        /*00ce*/ 	.short	(.L_33 - .L_32)
.L_32:
        /*00d0*/ 	.word	0x00000000
        /*00d4*/ 	.short	0x0002
        /*00d6*/ 	.short	0x0010
        /*00d8*/ 	.byte	0x00, 0xf4, 0x21, 0x00


	//----- nvinfo : EIATTR_KPARAM_INFO
	.align		4
.L_33:
        /*00dc*/ 	.byte	0x04, 0x17
        /*00de*/ 	.short	(.L_35 - .L_34)
.L_34:
        /*00e0*/ 	.word	0x00000000
        /*00e4*/ 	.short	0x0001
        /*00e6*/ 	.short	0x0008
        /*00e8*/ 	.byte	0x00, 0xf4, 0x21, 0x00


	//----- nvinfo : EIATTR_KPARAM_INFO
	.align		4
.L_35:
        /*00ec*/ 	.byte	0x04, 0x17
        /*00ee*/ 	.short	(.L_37 - .L_36)
.L_36:
        /*00f0*/ 	.word	0x00000000
        /*00f4*/ 	.short	0x0000
        /*00f6*/ 	.short	0x0000
        /*00f8*/ 	.byte	0x00, 0xf4, 0x21, 0x00


	//----- nvinfo : EIATTR_MAXREG_COUNT
	.align		4
.L_37:
        /*00fc*/ 	.byte	0x03, 0x1b
        /*00fe*/ 	.short	0x00ff


	//----- nvinfo : EIATTR_NUM_BARRIERS
	.align		4
        /*0100*/ 	.byte	0x02, 0x4c
        /*0102*/ 	.byte	0x01
	.zero		1


	//----- nvinfo : EIATTR_ANNOTATIONS
	.align		4
        /*0104*/ 	.byte	0x04, 0x55
        /*0106*/ 	.short	(.L_39 - .L_38)


	//   ....[0]....
.L_38:
        /*0108*/ 	.word	0x00000001
        /*010c*/ 	.byte	0x70, 0x00, 0x00, 0x00, 0x01, 0x00, 0x00, 0x00, 0xb0, 0x00, 0x00, 0x00, 0x01, 0x00, 0x00, 0x00
        /* <DEDUP_REMOVED lines=1807> */
        /*720c*/ 	.byte	0xd0, 0xed, 0x01, 0x00


	//----- nvinfo : EIATTR_MERCURY_ISA_VERSION
	.align		4
.L_39:
        /*7210*/ 	.byte	0x03, 0x5f
        /*7212*/ 	.short	0x0000


	//----- nvinfo : EIATTR_EXIT_INSTR_OFFSETS
	.align		4
        /*7214*/ 	.byte	0x04, 0x1c
        /*7216*/ 	.short	(.L_41 - .L_40)


	//   ....[0]....
.L_40:
        /*7218*/ 	.word	0x0001f490


	//   ....[1]....
        /*721c*/ 	.word	0x0001f4c0


	//----- nvinfo : EIATTR_REQNTID
	.align		4
.L_41:
        /*7220*/ 	.byte	0x04, 0x10
        /*7222*/ 	.short	(.L_43 - .L_42)
.L_42:
        /*7224*/ 	.word	0x00000080
        /*7228*/ 	.word	0x00000001
        /*722c*/ 	.word	0x00000001
.L_43:


//--------------------- .nv.callgraph             --------------------------
	.section	.nv.callgraph,"",@"SHT_CUDA_CALLGRAPH"
	.align	4
	.sectionentsize	8
	.align		4
        /*0000*/ 	.word	0x00000000
	.align		4
        /*0004*/ 	.word	0xffffffff
	.align		4
        /*0008*/ 	.word	0x00000000
	.align		4
        /*000c*/ 	.word	0xfffffffe
	.align		4
        /*0010*/ 	.word	0x00000000
	.align		4
        /*0014*/ 	.word	0xfffffffd
	.align		4
        /*0018*/ 	.word	0x00000000
	.align		4
        /*001c*/ 	.word	0xfffffffc


//--------------------- .nv.rel.action            --------------------------
	.section	.nv.rel.action,"",@"SHT_CUDA_RELOCINFO"
	.align	8
	.sectionentsize	8
        /*0000*/ 	.byte	0x73, 0x00, 0x00, 0x00, 0x00, 0x00, 0x00, 0x00, 0x00, 0x00, 0x00, 0x11, 0x25, 0x00, 0x05, 0x36


//--------------------- .nv.constant0.matmul_kernel --------------------------
	.section	.nv.constant0.matmul_kernel,"a",@progbits
	.sectionflags	@""
	.align	4
.nv.constant0.matmul_kernel:
	.zero		432


//--------------------- .text.matmul_kernel       --------------------------
	.section	.text.matmul_kernel,"ax",@progbits
	.sectioninfo	@"SHI_REGISTERS=32"
	.align	128
        .global         matmul_kernel
        .type           matmul_kernel,@function
        .size           matmul_kernel,(.L_x_4 - matmul_kernel)
        .other          matmul_kernel,@"STO_CUDA_ENTRY STV_DEFAULT"
matmul_kernel:
.text.matmul_kernel:
[----:B------:R-:W-:-:S04]  /*0000*/  IMAD.MOV.U32 R1, RZ, RZ, c[0x0][0x28] ;  /* 0x00000a00ff017624 */ /* 0x000fc800078e00ff */
[----:B------:R-:W-:Y:S01]  /*0010*/  IMAD.MOV.U32 R0, RZ, RZ, c[0x0][0x17c] ;  /* 0x00005f00ff007624 */ /* 0x000fe200078e00ff */
[----:B------:R-:W-:Y:S01]  /*0020*/  IADD3 R1, R1, -0xf70, RZ ;  /* 0xfffff09001017810 */ /* 0x000fe20007ffe0ff */
[----:B------:R-:W0:Y:S01]  /*0030*/  S2R R29, SR_TID.X ;  /* 0x00000000001d7919 */ /* 0x000e220000002100 */
[----:B------:R-:W-:Y:S01]  /*0040*/  ULDC.64 UR4, c[0x0][0x118] ;  /* 0x0000460000047ab9 */ /* 0x000fe20000000a00 */
[----:B------:R-:W-:Y:S01]  /*0050*/  CS2R R12, SRZ ;  /* 0x00000000000c7805 */ /* 0x000fe2000001ff00 */
[----:B------:R-:W-:Y:S01]  /*0060*/  IADD3 R0, R0, 0xff, RZ ;  /* 0x000000ff00007810 */ /* 0x000fe20007ffe0ff */
[----:B------:R1:W-:Y:S01]  /*0070*/  STL [R1+0x60], RZ ;  /* 0x000060ff01007387 */ /* 0x0003e20000100800 */
[----:B------:R-:W-:Y:S01]  /*0080*/  CS2R R14, SRZ ;  /* 0x00000000000e7805 */ /* 0x000fe2000001ff00 */
[----:B------:R-:W-:Y:S01]  /*0090*/  CS2R R16, SRZ ;  /* 0x0000000000107805 */ /* 0x000fe2000001ff00 */
[----:B------:R-:W-:Y:S01]  /*00a0*/  SHF.R.S32.HI R3, RZ, 0x1f, R0 ;  /* 0x0000001fff037819 */ /* 0x000fe20000011400 */
[----:B------:R1:W-:Y:S01]  /*00b0*/  STL [R1+0x64], RZ ;  /* 0x000064ff01007387 */ /* 0x0003e20000100800 */
[----:B------:R-:W-:Y:S01]  /*00c0*/  CS2R R18, SRZ ;  /* 0x0000000000127805 */ /* 0x000fe2000001ff00 */
[----:B------:R-:W-:Y:S01]  /*00d0*/  CS2R R20, SRZ ;  /* 0x0000000000147805 */ /* 0x000fe2000001ff00 */
[----:B------:R-:W-:Y:S01]  /*00e0*/  LEA.HI R3, R3, R0, RZ, 0x8 ;  /* 0x0000000003037211 */ /* 0x000fe200078f40ff */
[----:B------:R1:W-:Y:S01]  /*00f0*/  STL [R1+0x68], RZ ;  /* 0x000068ff01007387 */ /* 0x0003e20000100800 */
[----:B------:R-:W-:Y:S01]  /*0100*/  CS2R R22, SRZ ;  /* 0x0000000000167805 */ /* 0x000fe2000001ff00 */
[----:B------:R-:W-:Y:S01]  /*0110*/  CS2R R24, SRZ ;  /* 0x0000000000187805 */ /* 0x000fe2000001ff00 */
[----:B------:R-:W-:Y:S01]  /*0120*/  SHF.R.S32.HI R0, RZ, 0x8, R3 ;  /* 0x00000008ff007819 */ /* 0x000fe20000011403 */
[----:B------:R1:W-:Y:S01]  /*0130*/  STL [R1+0x6c], RZ ;  /* 0x00006cff01007387 */ /* 0x0003e20000100800 */
[----:B------:R-:W-:-:S03]  /*0140*/  CS2R R26, SRZ ;  /* 0x00000000001a7805 */ /* 0x000fc6000001ff00 */
[----:B------:R-:W-:Y:S01]  /*0150*/  IMAD.SHL.U32 R0, R0, 0x8, RZ ;  /* 0x0000000800007824 */ /* 0x000fe200078e00ff */
[----:B------:R-:W2:Y:S01]  /*0160*/  S2R R3, SR_CTAID.X ;  /* 0x0000000000037919 */ /* 0x000ea20000002500 */
[----:B0-----:R-:W-:-:S03]  /*0170*/  LOP3.LUT R28, R29, 0x7f, RZ, 0xc0, !PT ;  /* 0x0000007f1d1c7812 */ /* 0x001fc600078ec0ff */
[----:B------:R1:W-:Y:S01]  /*0180*/  STL [R1+0x50], RZ ;  /* 0x000050ff01007387 */ /* 0x0003e20000100800 */
[-C--:B------:R-:W-:Y:S02]  /*0190*/  IABS R7, R0.reuse ;  /* 0x0000000000077213 */ /* 0x080fe40000000000 */
[----:B------:R-:W-:Y:S01]  /*01a0*/  IABS R10, R0 ;  /* 0x00000000000a7213 */ /* 0x000fe20000000000 */
[----:B------:R1:W-:Y:S01]  /*01b0*/  STL [R1+0x54], RZ ;  /* 0x000054ff01007387 */ /* 0x0003e20000100800 */
[----:B------:R-:W0:Y:S03]  /*01c0*/  I2F.RP R2, R7 ;  /* 0x0000000700027306 */ /* 0x000e260000209400 */
[----:B------:R1:W-:Y:S04]  /*01d0*/  STL [R1+0x58], RZ ;  /* 0x000058ff01007387 */ /* 0x0003e80000100800 */
[----:B------:R1:W-:Y:S04]  /*01e0*/  STL [R1+0x5c], RZ ;  /* 0x00005cff01007387 */ /* 0x0003e80000100800 */
[----:B------:R1:W-:Y:S01]  /*01f0*/  STL [R1+0x40], RZ ;  /* 0x000040ff01007387 */ /* 0x0003e20000100800 */
[----:B--2---:R-:W-:Y:S01]  /*0200*/  IABS R8, R3 ;  /* 0x0000000300087213 */ /* 0x004fe20000000000 */
[----:B0-----:R-:W0:Y:S02]  /*0210*/  MUFU.RCP R2, R2 ;  /* 0x0000000200027308 */ /* 0x001e240000001000 */
[----:B------:R1:W-:Y:S04]  /*0220*/  STL [R1+0x44], RZ ;  /* 0x000044ff01007387 */ /* 0x0003e80000100800 */
[----:B------:R1:W-:Y:S04]  /*0230*/  STL [R1+0x48], RZ ;  /* 0x000048ff01007387 */ /* 0x0003e80000100800 */
[----:B------:R1:W-:Y:S04]  /*0240*/  STL [R1+0x4c], RZ ;  /* 0x00004cff01007387 */ /* 0x0003e80000100800 */
[----:B------:R1:W-:Y:S01]  /*0250*/  STL [R1+0x30], RZ ;  /* 0x000030ff01007387 */ /* 0x0003e20000100800 */
[----:B0-----:R-:W-:Y:S01]  /*0260*/  IADD3 R4, R2, 0xffffffe, RZ ;  /* 0x0ffffffe02047810 */ /* 0x001fe20007ffe0ff */
[----:B------:R-:W-:-:S02]  /*0270*/  IMAD.MOV R2, RZ, RZ, -R10 ;  /* 0x000000ffff027224 */ /* 0x000fc400078e0a0a */
[----:B------:R1:W-:Y:S01]  /*0280*/  STL [R1+0x34], RZ ;  /* 0x000034ff01007387 */ /* 0x0003e20000100800 */
[----:B------:R0:W2:Y:S03]  /*0290*/  F2I.FTZ.U32.TRUNC.NTZ R5, R4 ;  /* 0x0000000400057305 */ /* 0x0000a6000021f000 */
[----:B------:R1:W-:Y:S04]  /*02a0*/  STL [R1+0x38], RZ ;  /* 0x000038ff01007387 */ /* 0x0003e80000100800 */
[----:B------:R1:W-:Y:S01]  /*02b0*/  STL [R1+0x3c], RZ ;  /* 0x00003cff01007387 */ /* 0x0003e20000100800 */
[----:B0-----:R-:W-:-:S03]  /*02c0*/  IMAD.MOV.U32 R4, RZ, RZ, RZ ;  /* 0x000000ffff047224 */ /* 0x001fc600078e00ff */
[----:B------:R1:W-:Y:S04]  /*02d0*/  STL [R1+0x20], RZ ;  /* 0x000020ff01007387 */ /* 0x0003e80000100800 */
[----:B------:R1:W-:Y:S01]  /*02e0*/  STL [R1+0x24], RZ ;  /* 0x000024ff01007387 */ /* 0x0003e20000100800 */
[----:B--2---:R-:W-:-:S03]  /*02f0*/  IMAD.MOV R6, RZ, RZ, -R5 ;  /* 0x000000ffff067224 */ /* 0x004fc600078e0a05 */
[----:B------:R1:W-:Y:S01]  /*0300*/  STL [R1+0x28], RZ ;  /* 0x000028ff01007387 */ /* 0x0003e20000100800 */
[----:B------:R-:W-:Y:S02]  /*0310*/  IMAD R9, R6, R7, RZ ;  /* 0x0000000706097224 */ /* 0x000fe400078e02ff */
[----:B------:R-:W-:Y:S01]  /*0320*/  IMAD.MOV.U32 R6, RZ, RZ, R8 ;  /* 0x000000ffff067224 */ /* 0x000fe200078e0008 */
[----:B------:R1:W-:Y:S01]  /*0330*/  STL [R1+0x2c], RZ ;  /* 0x00002cff01007387 */ /* 0x0003e20000100800 */
[----:B------:R-:W-:-:S03]  /*0340*/  IMAD.HI.U32 R5, R5, R9, R4 ;  /* 0x0000000905057227 */ /* 0x000fc600078e0004 */
[----:B------:R1:W-:Y:S03]  /*0350*/  STL [R1+0x10], RZ ;  /* 0x000010ff01007387 */ /* 0x0003e60000100800 */
[----:B------:R-:W-:Y:S01]  /*0360*/  IMAD.HI.U32 R5, R5, R6, RZ ;  /* 0x0000000605057227 */ /* 0x000fe200078e00ff */
[----:B------:R1:W-:Y:S03]  /*0370*/  STL [R1+0x14], RZ ;  /* 0x000014ff01007387 */ /* 0x0003e60000100800 */
[----:B------:R-:W-:Y:S01]  /*0380*/  IMAD R2, R5, R2, R6 ;  /* 0x0000000205027224 */ /* 0x000fe200078e0206 */
[----:B------:R1:W-:Y:S04]  /*0390*/  STL [R1+0x18], RZ ;  /* 0x000018ff01007387 */ /* 0x0003e80000100800 */
[----:B------:R-:W-:Y:S01]  /*03a0*/  ISETP.GT.U32.AND P1, PT, R7, R2, PT ;  /* 0x000000020700720c */ /* 0x000fe20003f24070 */
[----:B------:R1:W-:Y:S04]  /*03b0*/  STL [R1+0x1c], RZ ;  /* 0x00001cff01007387 */ /* 0x0003e80000100800 */
[----:B------:R1:W-:Y:S04]  /*03c0*/  STL [R1], RZ ;  /* 0x000000ff01007387 */ /* 0x0003e80000100800 */
[----:B------:R1:W-:Y:S04]  /*03d0*/  STL [R1+0x4], RZ ;  /* 0x000004ff01007387 */ /* 0x0003e80000100800 */
[----:B------:R-:W-:Y:S01]  /*03e0*/  @!P1 IMAD.IADD R2, R2, 0x1, -R7 ;  /* 0x0000000102029824 */ /* 0x000fe200078e0a07 */
[----:B------:R-:W-:Y:S01]  /*03f0*/  @!P1 IADD3 R5, R5, 0x1, RZ ;  /* 0x0000000105059810 */ /* 0x000fe20007ffe0ff */
[----:B------:R1:W-:Y:S01]  /*0400*/  STL [R1+0x8], RZ ;  /* 0x000008ff01007387 */ /* 0x0003e20000100800 */
[----:B------:R-:W-:-:S02]  /*0410*/  ISETP.NE.AND P1, PT, R0, RZ, PT ;  /* 0x000000ff0000720c */ /* 0x000fc40003f25270 */
[----:B------:R-:W-:Y:S01]  /*0420*/  ISETP.GE.U32.AND P0, PT, R2, R7, PT ;  /* 0x000000070200720c */ /* 0x000fe20003f06070 */
[----:B------:R1:W-:Y:S01]  /*0430*/  STL [R1+0xc], RZ ;  /* 0x00000cff01007387 */ /* 0x0003e20000100800 */
[----:B------:R-:W-:-:S03]  /*0440*/  LOP3.LUT R2, R3, R0, RZ, 0x3c, !PT ;  /* 0x0000000003027212 */ /* 0x000fc600078e3cff */
[----:B------:R1:W-:Y:S01]  /*0450*/  STL [R1+0x70], RZ ;  /* 0x000070ff01007387 */ /* 0x0003e20000100800 */
[----:B------:R-:W-:Y:S01]  /*0460*/  ISETP.GE.AND P2, PT, R2, RZ, PT ;  /* 0x000000ff0200720c */ /* 0x000fe20003f46270 */
[----:B------:R-:W-:Y:S02]  /*0470*/  IMAD.MOV.U32 R2, RZ, RZ, c[0x0][0x178] ;  /* 0x00005e00ff027624 */ /* 0x000fe400078e00ff */
[----:B------:R1:W-:Y:S03]  /*0480*/  STL [R1+0x74], RZ ;  /* 0x000074ff01007387 */ /* 0x0003e60000100800 */
[----:B------:R-:W-:Y:S01]  /*0490*/  IADD3 R2, R2, 0x7f, RZ ;  /* 0x0000007f02027810 */ /* 0x000fe20007ffe0ff */
[----:B------:R1:W-:Y:S01]  /*04a0*/  STL [R1+0x78], RZ ;  /* 0x000078ff01007387 */ /* 0x0003e20000100800 */
[----:B------:R-:W-:-:S03]  /*04b0*/  @P0 IADD3 R5, R5, 0x1, RZ ;  /* 0x0000000105050810 */ /* 0x000fc60007ffe0ff */
[----:B------:R1:W-:Y:S02]  /*04c0*/  STL [R1+0x7c], RZ ;  /* 0x00007cff01007387 */ /* 0x0003e40000100800 */
[----:B------:R-:W-:Y:S01]  /*04d0*/  IMAD.MOV.U32 R4, RZ, RZ, R5 ;  /* 0x000000ffff047224 */ /* 0x000fe200078e0005 */
[----:B------:R-:W-:Y:S01]  /*04e0*/  SHF.R.S32.HI R5, RZ, 0x1f, R2 ;  /* 0x0000001fff057819 */ /* 0x000fe20000011402 */
[----:B------:R1:W-:Y:S02]  /*04f0*/  STL [R1+0x80], RZ ;  /* 0x000080ff01007387 */ /* 0x0003e40000100800 */
[----:B------:R-:W-:Y:S01]  /*0500*/  @!P2 IMAD.MOV R4, RZ, RZ, -R4 ;  /* 0x000000ffff04a224 */ /* 0x000fe200078e0a04 */
[----:B------:R-:W-:Y:S01]  /*0510*/  @!P1 LOP3.LUT R4, RZ, R0, RZ, 0x33, !PT ;  /* 0x00000000ff049212 */ /* 0x000fe200078e33ff */
[----:B------:R1:W-:Y:S01]  /*0520*/  STL [R1+0x84], RZ ;  /* 0x000084ff01007387 */ /* 0x0003e20000100800 */
[----:B------:R-:W-:-:S03]  /*0530*/  LEA.HI R5, R5, R2, RZ, 0x7 ;  /* 0x0000000205057211 */ /* 0x000fc600078f38ff */
[----:B------:R-:W-:Y:S01]  /*0540*/  IMAD.SHL.U32 R2, R4, 0x8, RZ ;  /* 0x0000000804027824 */ /* 0x000fe200078e00ff */
[----:B------:R1:W-:Y:S01]  /*0550*/  STL [R1+0x88], RZ ;  /* 0x000088ff01007387 */ /* 0x0003e20000100800 */
[----:B------:R-:W-:-:S03]  /*0560*/  IMAD.MOV R4, RZ, RZ, -R4 ;  /* 0x000000ffff047224 */ /* 0x000fc600078e0a04 */
[----:B------:R-:W-:Y:S01]  /*0570*/  LEA.HI.SX32 R5, R5, -R2, 0x19 ;  /* 0x8000000205057211 */ /* 0x000fe200078fcaff */
[----:B------:R-:W-:Y:S01]  /*0580*/  IMAD R9, R0, R4, R3 ;  /* 0x0000000400097224 */ /* 0x000fe200078e0203 */
[----:B------:R1:W-:Y:S01]  /*0590*/  STL [R1+0x8c], RZ ;  /* 0x00008cff01007387 */ /* 0x0003e20000100800 */
[----:B------:R-:W-:Y:S01]  /*05a0*/  IMAD.MOV.U32 R4, RZ, RZ, RZ ;  /* 0x000000ffff047224 */ /* 0x000fe200078e00ff */
[----:B------:R-:W-:Y:S02]  /*05b0*/  IMNMX R10, R5, 0x8, PT ;  /* 0x00000008050a7817 */ /* 0x000fe40003800200 */
[----:B------:R1:W-:Y:S02]  /*05c0*/  STL [R1+0x90], RZ ;  /* 0x000090ff01007387 */ /* 0x0003e40000100800 */
[-C--:B------:R-:W-:Y:S02]  /*05d0*/  IABS R8, R10.reuse ;  /* 0x0000000a00087213 */ /* 0x080fe40000000000 */
[----:B------:R-:W-:Y:S01]  /*05e0*/  IABS R0, R10 ;  /* 0x0000000a00007213 */ /* 0x000fe20000000000 */
[----:B------:R1:W-:Y:S01]  /*05f0*/  STL [R1+0x94], RZ ;  /* 0x000094ff01007387 */ /* 0x0003e20000100800 */
[----:B------:R-:W0:Y:S03]  /*0600*/  I2F.RP R6, R8 ;  /* 0x0000000800067306 */ /* 0x000e260000209400 */
[----:B------:R1:W-:Y:S04]  /*0610*/  STL [R1+0x98], RZ ;  /* 0x000098ff01007387 */ /* 0x0003e80000100800 */
[----:B------:R1:W-:Y:S04]  /*0620*/  STL [R1+0x9c], RZ ;  /* 0x00009cff01007387 */ /* 0x0003e80000100800 */
[----:B------:R1:W-:Y:S04]  /*0630*/  STL [R1+0xa0], RZ ;  /* 0x0000a0ff01007387 */ /* 0x0003e80000100800 */
[----:B------:R1:W-:Y:S01]  /*0640*/  STL [R1+0xa4], RZ ;  /* 0x0000a4ff01007387 */ /* 0x0003e20000100800 */
[----:B0-----:R-:W0:Y:S03]  /*0650*/  MUFU.RCP R6, R6 ;  /* 0x0000000600067308 */ /* 0x001e260000001000 */
[----:B------:R1:W-:Y:S04]  /*0660*/  STL [R1+0xa8], RZ ;  /* 0x0000a8ff01007387 */ /* 0x0003e80000100800 */
[----:B------:R1:W-:Y:S04]  /*0670*/  STL [R1+0xac], RZ ;  /* 0x0000acff01007387 */ /* 0x0003e80000100800 */
[----:B------:R1:W-:Y:S04]  /*0680*/  STL [R1+0xf0], RZ ;  /* 0x0000f0ff01007387 */ /* 0x0003e80000100800 */
[----:B------:R1:W-:Y:S01]  /*0690*/  STL [R1+0xf4], RZ ;  /* 0x0000f4ff01007387 */ /* 0x0003e20000100800 */
[----:B0-----:R-:W-:-:S03]  /*06a0*/  IADD3 R5, R6, 0xffffffe, RZ ;  /* 0x0ffffffe06057810 */ /* 0x001fc60007ffe0ff */
[----:B------:R1:W-:Y:S03]  /*06b0*/  STL [R1+0xf8], RZ ;  /* 0x0000f8ff01007387 */ /* 0x0003e60000100800 */
[----:B------:R-:W0:Y:S01]  /*06c0*/  F2I.FTZ.U32.TRUNC.NTZ R5, R5 ;  /* 0x0000000500057305 */ /* 0x000e22000021f000 */
[----:B------:R1:W-:Y:S04]  /*06d0*/  STL [R1+0xfc], RZ ;  /* 0x0000fcff01007387 */ /* 0x0003e80000100800 */
[----:B------:R1:W-:Y:S04]  /*06e0*/  STL [R1+0x100], RZ ;  /* 0x000100ff01007387 */ /* 0x0003e80000100800 */
[----:B------:R1:W-:Y:S04]  /*06f0*/  STL [R1+0x104], RZ ;  /* 0x000104ff01007387 */ /* 0x0003e80000100800 */
[----:B------:R1:W-:Y:S01]  /*0700*/  STL [R1+0x108], RZ ;  /* 0x000108ff01007387 */ /* 0x0003e20000100800 */
[----:B0-----:R-:W-:-:S03]  /*0710*/  IMAD.MOV R7, RZ, RZ, -R5 ;  /* 0x000000ffff077224 */ /* 0x001fc600078e0a05 */
[----:B------:R1:W-:Y:S01]  /*0720*/  STL [R1+0x10c], RZ ;  /* 0x00010cff01007387 */ /* 0x0003e20000100800 */
[----:B------:R-:W-:Y:S01]  /*0730*/  IMAD.MOV.U32 R3, RZ, RZ, R7 ;  /* 0x000000ffff037224 */ /* 0x000fe200078e0007 */
[----:B------:R-:W-:Y:S02]  /*0740*/  IABS R7, R9 ;  /* 0x0000000900077213 */ /* 0x000fe40000000000 */
[----:B------:R1:W-:Y:S01]  /*0750*/  STL [R1+0x110], RZ ;  /* 0x000110ff01007387 */ /* 0x0003e20000100800 */
[----:B------:R-:W-:-:S03]  /*0760*/  IMAD R3, R3, R8, RZ ;  /* 0x0000000803037224 */ /* 0x000fc600078e02ff */
[----:B------:R1:W-:Y:S01]  /*0770*/  STL [R1+0x114], RZ ;  /* 0x000114ff01007387 */ /* 0x0003e20000100800 */
[----:B------:R-:W-:-:S03]  /*0780*/  IMAD.HI.U32 R4, R5, R3, R4 ;  /* 0x0000000305047227 */ /* 0x000fc600078e0004 */
[----:B------:R1:W-:Y:S01]  /*0790*/  STL [R1+0x118], RZ ;  /* 0x000118ff01007387 */ /* 0x0003e20000100800 */
[----:B------:R-:W-:Y:S02]  /*07a0*/  IMAD.MOV R3, RZ, RZ, -R0 ;  /* 0x000000ffff037224 */ /* 0x000fe400078e0a00 */
[----:B------:R-:W-:Y:S01]  /*07b0*/  IMAD.HI.U32 R0, R4, R7, RZ ;  /* 0x0000000704007227 */ /* 0x000fe200078e00ff */
[----:B------:R1:W-:Y:S03]  /*07c0*/  STL [R1+0x11c], RZ ;  /* 0x00011cff01007387 */ /* 0x0003e60000100800 */
[----:B------:R-:W-:Y:S01]  /*07d0*/  IMAD R3, R0, R3, R7 ;  /* 0x0000000300037224 */ /* 0x000fe200078e0207 */
[----:B------:R1:W-:Y:S01]  /*07e0*/  STL [R1+0x120], RZ ;  /* 0x000120ff01007387 */ /* 0x0003e20000100800 */
[----:B------:R-:W-:-:S03]  /*07f0*/  CS2R R6, SRZ ;  /* 0x0000000000067805 */ /* 0x000fc6000001ff00 */
[----:B------:R-:W-:Y:S01]  /*0800*/  ISETP.GT.U32.AND P1, PT, R8, R3, PT ;  /* 0x000000030800720c */ /* 0x000fe20003f24070 */
[----:B------:R1:W-:Y:S04]  /*0810*/  STL [R1+0x124], RZ ;  /* 0x000124ff01007387 */ /* 0x0003e80000100800 */
[----:B------:R1:W-:Y:S04]  /*0820*/  STL [R1+0x128], RZ ;  /* 0x000128ff01007387 */ /* 0x0003e80000100800 */
[----:B------:R1:W-:Y:S04]  /*0830*/  STL [R1+0x12c], RZ ;  /* 0x00012cff01007387 */ /* 0x0003e80000100800 */
[----:B------:R-:W-:Y:S01]  /*0840*/  @!P1 IMAD.IADD R3, R3, 0x1, -R8 ;  /* 0x0000000103039824 */ /* 0x000fe200078e0a08 */
[----:B------:R1:W-:Y:S01]  /*0850*/  STL [R1+0x130], RZ ;  /* 0x000130ff01007387 */ /* 0x0003e20000100800 */
[----:B------:R-:W-:-:S02]  /*0860*/  @!P1 IADD3 R0, R0, 0x1, RZ ;  /* 0x0000000100009810 */ /* 0x000fc40007ffe0ff */
[----:B------:R-:W-:Y:S01]  /*0870*/  ISETP.NE.AND P1, PT, R10, RZ, PT ;  /* 0x000000ff0a00720c */ /* 0x000fe20003f25270 */
[----:B------:R1:W-:Y:S01]  /*0880*/  STL [R1+0x134], RZ ;  /* 0x000134ff01007387 */ /* 0x0003e20000100800 */
[----:B------:R-:W-:Y:S02]  /*0890*/  ISETP.GE.U32.AND P0, PT, R3, R8, PT ;  /* 0x000000080300720c */ /* 0x000fe40003f06070 */
[----:B------:R-:W-:Y:S01]  /*08a0*/  LOP3.LUT R3, R9, R10, RZ, 0x3c, !PT ;  /* 0x0000000a09037212 */ /* 0x000fe200078e3cff */
[----:B------:R1:W-:Y:S03]  /*08b0*/  STL [R1+0x138], RZ ;  /* 0x000138ff01007387 */ /* 0x0003e60000100800 */
[----:B------:R-:W-:Y:S01]  /*08c0*/  ISETP.GE.AND P2, PT, R3, RZ, PT ;  /* 0x000000ff0300720c */ /* 0x000fe20003f46270 */
[----:B------:R1:W-:Y:S01]  /*08d0*/  STL [R1+0x13c], RZ ;  /* 0x00013cff01007387 */ /* 0x0003e20000100800 */
[----:B------:R-:W-:-:S03]  /*08e0*/  IMAD.MOV.U32 R3, RZ, RZ, c[0x0][0x180] ;  /* 0x00006000ff037624 */ /* 0x000fc600078e00ff */
[----:B------:R1:W-:Y:S02]  /*08f0*/  STL [R1+0x180], RZ ;  /* 0x000180ff01007387 */ /* 0x0003e40000100800 */
[----:B------:R-:W-:Y:S02]  /*0900*/  @P0 IADD3 R0, R0, 0x1, RZ ;  /* 0x0000000100000810 */ /* 0x000fe40007ffe0ff */
[----:B------:R1:W-:Y:S01]  /*0910*/  STL [R1+0x184], RZ ;  /* 0x000184ff01007387 */ /* 0x0003e20000100800 */
[----:B------:R-:W-:-:S03]  /*0920*/  IADD3 R3, R3, 0x1f, RZ ;  /* 0x0000001f03037810 */ /* 0x000fc60007ffe0ff */
[----:B------:R1:W-:Y:S01]  /*0930*/  STL [R1+0x188], RZ ;  /* 0x000188ff01007387 */ /* 0x0003e20000100800 */
[----:B------:R-:W-:Y:S01]  /*0940*/  @!P2 IMAD.MOV R0, RZ, RZ, -R0 ;  /* 0x000000ffff00a224 */ /* 0x000fe200078e0a00 */
[----:B------:R-:W-:Y:S02]  /*0950*/  @!P1 LOP3.LUT R0, RZ, R10, RZ, 0x33, !PT ;  /* 0x0000000aff009212 */ /* 0x000fe400078e33ff */
[----:B------:R1:W-:Y:S01]  /*0960*/  STL [R1+0x18c], RZ ;  /* 0x00018cff01007387 */ /* 0x0003e20000100800 */
[----:B------:R-:W-:Y:S02]  /*0970*/  ISETP.GE.AND P0, PT, R3, 0x20, PT ;  /* 0x000000200300780c */ /* 0x000fe40003f06270 */
[----:B------:R-:W-:Y:S01]  /*0980*/  IMAD.MOV R5, RZ, RZ, -R0 ;  /* 0x000000ffff057224 */ /* 0x000fe200078e0a00 */
[----:B------:R1:W-:Y:S01]  /*0990*/  STL [R1+0x210], RZ ;  /* 0x000210ff01007387 */ /* 0x0003e20000100800 */
[----:B------:R-:W-:Y:S01]  /*09a0*/  IMAD.SHL.U32 R0, R0, 0x100, RZ ;  /* 0x0000010000007824 */ /* 0x000fe200078e00ff */
[----:B------:R-:W-:Y:S01]  /*09b0*/  LOP3.LUT R3, R29, 0x60, RZ, 0xc0, !PT ;  /* 0x000000601d037812 */ /* 0x000fe200078ec0ff */
[----:B------:R-:W-:Y:S01]  /*09c0*/  IMAD R5, R10, R5, R9 ;  /* 0x000000050a057224 */ /* 0x000fe200078e0209 */
[----:B------:R1:W-:Y:S01]  /*09d0*/  STL [R1+0x214], RZ ;  /* 0x000214ff01007387 */ /* 0x0003e20000100800 */
[----:B------:R-:W-:Y:S01]  /*09e0*/  CS2R R8, SRZ ;  /* 0x0000000000087805 */ /* 0x000fe2000001ff00 */
[----:B------:R-:W-:Y:S01]  /*09f0*/  CS2R R10, SRZ ;  /* 0x00000000000a7805 */ /* 0x000fe2000001ff00 */
[----:B------:R-:W-:Y:S01]  /*0a00*/  IMAD.IADD R2, R2, 0x1, R5 ;  /* 0x0000000102027824 */ /* 0x000fe200078e0205 */
[----:B------:R1:W-:Y:S01]  /*0a10*/  STL [R1+0x218], RZ ;  /* 0x000218ff01007387 */ /* 0x0003e20000100800 */
[----:B------:R-:W-:-:S02]  /*0a20*/  CS2R R4, SRZ ;  /* 0x0000000000047805 */ /* 0x000fc4000001ff00 */
[----:B------:R-:W-:Y:S01]  /*0a30*/  IMAD R2, R2, 0x80, R28 ;  /* 0x0000008002027824 */ /* 0x000fe200078e021c */
[----:B------:R1:W-:Y:S04]  /*0a40*/  STL [R1+0x21c], RZ ;  /* 0x00021cff01007387 */ /* 0x0003e80000100800 */
        /* <DEDUP_REMOVED lines=32> */
[----:B------:R1:W-:Y:S04]  /*0c50*/  STL [R1+0x460], R0 ;  /* 0x0004600001007387 */ /* 0x0003e80000100800 */
[----:B------:R1:W-:Y:S01]  /*0c60*/  STL [R1+0x6ac], R2 ;  /* 0x0006ac0201007387 */ /* 0x0003e20000100800 */
[----:B------:R-:W-:Y:S05]  /*0c70*/  @!P0 BRA `(.L_x_0) ;  /* 0x000163a000008947 */ /* 0x000fea0003800000 */
[----:B------:R-:W-:Y:S02]  /*0c80*/  IABS R26, c[0x0][0x17c] ;  /* 0x00005f00001a7a13 */ /* 0x000fe40000000000 */
[----:B------:R-:W-:-:S02]  /*0c90*/  LEA.HI R27, R3, R0, RZ, 0x1b ;  /* 0x00000000031b7211 */ /* 0x000fc400078fd8ff */
[----:B-1----:R-:W0:Y:S02]  /*0ca0*/  I2F.RP R2, R26 ;  /* 0x0000001a00027306 */ /* 0x002e240000209400 */
[C---:B------:R-:W-:Y:S02]  /*0cb0*/  IADD3 R3, R27.reuse, 0xfc, RZ ;  /* 0x000000fc1b037810 */ /* 0x040fe40007ffe0ff */
[C---:B------:R-:W-:Y:S02]  /*0cc0*/  IADD3 R0, R27.reuse, 0xf8, RZ ;  /* 0x000000f81b007810 */ /* 0x040fe40007ffe0ff */
[----:B------:R-:W-:Y:S02]  /*0cd0*/  IABS R11, R3 ;  /* 0x00000003000b7213 */ /* 0x000fe40000000000 */
[----:B------:R-:W-:Y:S02]  /*0ce0*/  IABS R13, R0 ;  /* 0x00000000000d7213 */ /* 0x000fe40000000000 */
[----:B------:R-:W-:-:S02]  /*0cf0*/  IADD3 R8, R27, 0xf4, RZ ;  /* 0x000000f41b087810 */ /* 0x000fc40007ffe0ff */
[C---:B------:R-:W-:Y:S02]  /*0d00*/  IADD3 R10, R27.reuse, 0xec, RZ ;  /* 0x000000ec1b0a7810 */ /* 0x040fe40007ffe0ff */
[----:B------:R-:W-:Y:S01]  /*0d10*/  IADD3 R12, R27, 0xf0, RZ ;  /* 0x000000f01b0c7810 */ /* 0x000fe20007ffe0ff */
[----:B0-----:R-:W0:Y:S01]  /*0d20*/  MUFU.RCP R2, R2 ;  /* 0x0000000200027308 */ /* 0x001e220000001000 */
[----:B------:R-:W-:Y:S02]  /*0d30*/  ISETP.GE.AND P2, PT, R8, RZ, PT ;  /* 0x000000ff0800720c */ /* 0x000fe40003f46270 */
[----:B------:R-:W-:Y:S02]  /*0d40*/  IABS R9, R12 ;  /* 0x0000000c00097213 */ /* 0x000fe40000000000 */
[----:B------:R-:W-:Y:S02]  /*0d50*/  ISETP.GE.AND P4, PT, R12, RZ, PT ;  /* 0x000000ff0c00720c */ /* 0x000fe40003f86270 */
[----:B0-----:R-:W-:-:S04]  /*0d60*/  IADD3 R4, R2, 0xffffffe, RZ ;  /* 0x0ffffffe02047810 */ /* 0x001fc80007ffe0ff */
[----:B------:R0:W1:Y:S02]  /*0d70*/  F2I.FTZ.U32.TRUNC.NTZ R5, R4 ;  /* 0x0000000400057305 */ /* 0x000064000021f000 */
[----:B0-----:R-:W-:Y:S02]  /*0d80*/  IMAD.MOV.U32 R4, RZ, RZ, RZ ;  /* 0x000000ffff047224 */ /* 0x001fe400078e00ff */
[----:B-1----:R-:W-:-:S04]  /*0d90*/  IMAD.MOV R7, RZ, RZ, -R5 ;  /* 0x000000ffff077224 */ /* 0x002fc800078e0a05 */
[----:B------:R-:W-:-:S04]  /*0da0*/  IMAD R7, R7, R26, RZ ;  /* 0x0000001a07077224 */ /* 0x000fc800078e02ff */
[----:B------:R-:W-:Y:S01]  /*0db0*/  IMAD.HI.U32 R2, R5, R7, R4 ;  /* 0x0000000705027227 */ /* 0x000fe200078e0004 */
[----:B------:R-:W-:-:S05]  /*0dc0*/  IABS R7, R10 ;  /* 0x0000000a00077213 */ /* 0x000fca0000000000 */
[----:B------:R-:W-:-:S04]  /*0dd0*/  IMAD.HI.U32 R4, R2, R11, RZ ;  /* 0x0000000b02047227 */ /* 0x000fc800078e00ff */
[----:B------:R-:W-:Y:S02]  /*0de0*/  IMAD.MOV R4, RZ, RZ, -R4 ;  /* 0x000000ffff047224 */ /* 0x000fe400078e0a04 */
[----:B------:R-:W-:-:S04]  /*0df0*/  IMAD.HI.U32 R5, R2, R13, RZ ;  /* 0x0000000d02057227 */ /* 0x000fc800078e00ff */
[C---:B------:R-:W-:Y:S01]  /*0e00*/  IMAD R11, R26.reuse, R4, R11 ;  /* 0x000000041a0b7224 */ /* 0x040fe200078e020b */
[----:B------:R-:W-:Y:S01]  /*0e10*/  IABS R4, R8 ;  /* 0x0000000800047213 */ /* 0x000fe20000000000 */
[----:B------:R-:W-:Y:S01]  /*0e20*/  IMAD.MOV R5, RZ, RZ, -R5 ;  /* 0x000000ffff057224 */ /* 0x000fe200078e0a05 */
[----:B------:R-:W-:Y:S02]  /*0e30*/  IADD3 R8, R27, 0xe4, RZ ;  /* 0x000000e41b087810 */ /* 0x000fe40007ffe0ff */
[C---:B------:R-:W-:Y:S01]  /*0e40*/  ISETP.GT.U32.AND P0, PT, R26.reuse, R11, PT ;  /* 0x0000000b1a00720c */ /* 0x040fe20003f04070 */
[----:B------:R-:W-:Y:S02]  /*0e50*/  IMAD R13, R26, R5, R13 ;  /* 0x000000051a0d7224 */ /* 0x000fe400078e020d */
[----:B------:R-:W-:-:S03]  /*0e60*/  IMAD.MOV.U32 R5, RZ, RZ, R4 ;  /* 0x000000ffff057224 */ /* 0x000fc600078e0004 */
[----:B------:R-:W-:Y:S01]  /*0e70*/  ISETP.GT.U32.AND P1, PT, R26, R13, PT ;  /* 0x0000000d1a00720c */ /* 0x000fe20003f24070 */
[----:B------:R-:W-:-:S04]  /*0e80*/  IMAD.HI.U32 R4, R2, R5, RZ ;  /* 0x0000000502047227 */ /* 0x000fc800078e00ff */
[----:B------:R-:W-:Y:S02]  /*0e90*/  IMAD.MOV R6, RZ, RZ, -R4 ;  /* 0x000000ffff067224 */ /* 0x000fe400078e0a04 */
[--C-:B------:R-:W-:Y:S01]  /*0ea0*/  @!P0 IMAD.IADD R11, R11, 0x1, -R26.reuse ;  /* 0x000000010b0b8824 */ /* 0x100fe200078e0a1a */
[----:B------:R-:W-:Y:S01]  /*0eb0*/  ISETP.GE.AND P0, PT, R3, RZ, PT ;  /* 0x000000ff0300720c */ /* 0x000fe20003f06270 */
[----:B------:R-:W-:Y:S01]  /*0ec0*/  IMAD R5, R26, R6, R5 ;  /* 0x000000061a057224 */ /* 0x000fe200078e0205 */
[----:B------:R-:W-:Y:S01]  /*0ed0*/  IADD3 R6, R27, 0xe0, RZ ;  /* 0x000000e01b067810 */ /* 0x000fe20007ffe0ff */
[----:B------:R-:W-:Y:S01]  /*0ee0*/  IMAD.HI.U32 R3, R2, R7, RZ ;  /* 0x0000000702037227 */ /* 0x000fe200078e00ff */
[C---:B------:R-:W-:Y:S02]  /*0ef0*/  ISETP.GT.U32.AND P6, PT, R26.reuse, R11, PT ;  /* 0x0000000b1a00720c */ /* 0x040fe40003fc4070 */
[----:B------:R-:W-:Y:S01]  /*0f00*/  ISETP.GT.U32.AND P3, PT, R26, R5, PT ;  /* 0x000000051a00720c */ /* 0x000fe20003f64070 */
[----:B------:R-:W-:Y:S01]  /*0f10*/  @!P1 IMAD.IADD R13, R13, 0x1, -R26 ;  /* 0x000000010d0d9824 */ /* 0x000fe200078e0a1a */
[----:B------:R-:W-:Y:S01]  /*0f20*/  ISETP.GE.AND P1, PT, R0, RZ, PT ;  /* 0x000000ff0000720c */ /* 0x000fe20003f26270 */
[----:B------:R-:W-:-:S03]  /*0f30*/  IMAD.HI.U32 R4, R2, R9, RZ ;  /* 0x0000000902047227 */ /* 0x000fc600078e00ff */
[----:B------:R-:W-:Y:S01]  /*0f40*/  ISETP.GT.U32.AND P5, PT, R26, R13, PT ;  /* 0x0000000d1a00720c */ /* 0x000fe20003fa4070 */
[----:B------:R-:W-:Y:S02]  /*0f50*/  IMAD.MOV R3, RZ, RZ, -R3 ;  /* 0x000000ffff037224 */ /* 0x000fe400078e0a03 */
[----:B------:R-:W-:Y:S02]  /*0f60*/  IMAD.MOV R4, RZ, RZ, -R4 ;  /* 0x000000ffff047224 */ /* 0x000fe400078e0a04 */
[--C-:B------:R-:W-:Y:S01]  /*0f70*/  @!P6 IMAD.IADD R11, R11, 0x1, -R26.reuse ;  /* 0x000000010b0be824 */ /* 0x100fe200078e0a1a */
[----:B------:R-:W-:Y:S01]  /*0f80*/  ISETP.GE.AND P6, PT, R10, RZ, PT ;  /* 0x000000ff0a00720c */ /* 0x000fe20003fc6270 */
[C---:B------:R-:W-:Y:S02]  /*0f90*/  IMAD R7, R26.reuse, R3, R7 ;  /* 0x000000031a077224 */ /* 0x040fe400078e0207 */
[----:B------:R-:W-:Y:S01]  /*0fa0*/  IMAD.MOV.U32 R15, RZ, RZ, R11 ;  /* 0x000000ffff0f7224 */ /* 0x000fe200078e000b */
[----:B------:R-:W-:Y:S01]  /*0fb0*/  IABS R11, R8 ;  /* 0x00000008000b7213 */ /* 0x000fe20000000000 */
[C---:B------:R-:W-:Y:S01]  /*0fc0*/  IMAD R9, R26.reuse, R4, R9 ;  /* 0x000000041a097224 */ /* 0x040fe200078e0209 */
[----:B------:R-:W-:Y:S01]  /*0fd0*/  IADD3 R4, R27, 0xe8, RZ ;  /* 0x000000e81b047810 */ /* 0x000fe20007ffe0ff */
[----:B------:R-:W-:Y:S01]  /*0fe0*/  @!P0 IMAD.MOV R15, RZ, RZ, -R15 ;  /* 0x000000ffff0f8224 */ /* 0x000fe200078e0a0f */
[C---:B------:R-:W-:Y:S01]  /*0ff0*/  ISETP.GT.U32.AND P0, PT, R26.reuse, R7, PT ;  /* 0x000000071a00720c */ /* 0x040fe20003f04070 */
[--C-:B------:R-:W-:Y:S01]  /*1000*/  @!P5 IMAD.IADD R13, R13, 0x1, -R26.reuse ;  /* 0x000000010d0dd824 */ /* 0x100fe200078e0a1a */
[C---:B------:R-:W-:Y:S01]  /*1010*/  ISETP.GT.U32.AND P5, PT, R26.reuse, R9, PT ;  /* 0x000000091a00720c */ /* 0x040fe20003fa4070 */
[----:B------:R-:W-:Y:S01]  /*1020*/  @!P3 IMAD.IADD R5, R5, 0x1, -R26 ;  /* 0x000000010505b824 */ /* 0x000fe200078e0a1a */
[----:B------:R-:W-:Y:S01]  /*1030*/  IABS R3, R4 ;  /* 0x0000000400037213 */ /* 0x000fe20000000000 */
[----:B------:R-:W-:Y:S01]  /*1040*/  IMAD.MOV.U32 R14, RZ, RZ, R13 ;  /* 0x000000ffff0e7224 */ /* 0x000fe200078e000d */
[----:B------:R-:W-:Y:S01]  /*1050*/  IABS R13, R6 ;  /* 0x00000006000d7213 */ /* 0x000fe20000000000 */
[----:B------:R0:W-:Y:S01]  /*1060*/  STL [R1+0xcc], R15 ;  /* 0x0000cc0f01007387 */ /* 0x0001e20000100800 */
[----:B------:R-:W-:Y:S01]  /*1070*/  ISETP.GT.U32.AND P3, PT, R26, R5, PT ;  /* 0x000000051a00720c */ /* 0x000fe20003f64070 */
[----:B------:R-:W-:-:S04]  /*1080*/  IMAD.HI.U32 R0, R2, R3, RZ ;  /* 0x0000000302007227 */ /* 0x000fc800078e00ff */
[----:B------:R-:W-:Y:S02]  /*1090*/  @!P0 IMAD.IADD R7, R7, 0x1, -R26 ;  /* 0x0000000107078824 */ /* 0x000fe400078e0a1a */
[----:B------:R-:W-:Y:S01]  /*10a0*/  @!P1 IMAD.MOV R14, RZ, RZ, -R14 ;  /* 0x000000ffff0e9224 */ /* 0x000fe200078e0a0e */
[----:B------:R-:W-:Y:S01]  /*10b0*/  ISETP.GE.AND P1, PT, R4, RZ, PT ;  /* 0x000000ff0400720c */ /* 0x000fe20003f26270 */
[----:B------:R-:W-:Y:S01]  /*10c0*/  @!P5 IMAD.IADD R9, R9, 0x1, -R26 ;  /* 0x000000010909d824 */ /* 0x000fe200078e0a1a */
[----:B------:R-:W-:Y:S01]  /*10d0*/  ISETP.GT.U32.AND P0, PT, R26, R7, PT ;  /* 0x000000071a00720c */ /* 0x000fe20003f04070 */
[----:B------:R-:W-:Y:S01]  /*10e0*/  IMAD.MOV R4, RZ, RZ, -R0 ;  /* 0x000000ffff047224 */ /* 0x000fe200078e0a00 */
[----:B------:R1:W-:Y:S01]  /*10f0*/  STL [R1+0xc8], R14 ;  /* 0x0000c80e01007387 */ /* 0x0003e20000100800 */
[----:B------:R-:W-:Y:S01]  /*1100*/  IMAD.HI.U32 R0, R2, R11, RZ ;  /* 0x0000000b02007227 */ /* 0x000fe200078e00ff */
[----:B------:R-:W-:-:S03]  /*1110*/  ISETP.GT.U32.AND P5, PT, R26, R9, PT ;  /* 0x000000091a00720c */ /* 0x000fc60003fa4070 */
[----:B------:R-:W-:Y:S01]  /*1120*/  @!P3 IMAD.IADD R5, R5, 0x1, -R26 ;  /* 0x000000010505b824 */ /* 0x000fe200078e0a1a */
[----:B------:R-:W-:Y:S01]  /*1130*/  ISETP.GE.AND P3, PT, R8, RZ, PT ;  /* 0x000000ff0800720c */ /* 0x000fe20003f66270 */
[----:B------:R-:W-:Y:S01]  /*1140*/  IMAD.MOV R0, RZ, RZ, -R0 ;  /* 0x000000ffff007224 */ /* 0x000fe200078e0a00 */
[C---:B------:R-:W-:Y:S01]  /*1150*/  IADD3 R8, R27.reuse, 0xd8, RZ ;  /* 0x000000d81b087810 */ /* 0x040fe20007ffe0ff */
[----:B------:R-:W-:Y:S02]  /*1160*/  IMAD.MOV.U32 R10, RZ, RZ, R5 ;  /* 0x000000ffff0a7224 */ /* 0x000fe400078e0005 */
[C---:B------:R-:W-:Y:S01]  /*1170*/  IMAD R5, R26.reuse, R0, R11 ;  /* 0x000000001a057224 */ /* 0x040fe200078e020b */
[----:B------:R-:W-:Y:S01]  /*1180*/  IADD3 R0, R27, 0xdc, RZ ;  /* 0x000000dc1b007810 */ /* 0x000fe20007ffe0ff */
[C---:B------:R-:W-:Y:S01]  /*1190*/  IMAD R3, R26.reuse, R4, R3 ;  /* 0x000000041a037224 */ /* 0x040fe200078e0203 */
[----:B0-----:R-:W-:Y:S01]  /*11a0*/  IABS R15, R8 ;  /* 0x00000008000f7213 */ /* 0x001fe20000000000 */
[----:B------:R-:W-:Y:S01]  /*11b0*/  @!P0 IMAD.IADD R7, R7, 0x1, -R26 ;  /* 0x0000000107078824 */ /* 0x000fe200078e0a1a */
[----:B------:R-:W-:Y:S01]  /*11c0*/  ISETP.GT.U32.AND P0, PT, R26, R5, PT ;  /* 0x000000051a00720c */ /* 0x000fe20003f04070 */
[----:B------:R-:W-:Y:S01]  /*11d0*/  IMAD.HI.U32 R4, R2, R13, RZ ;  /* 0x0000000d02047227 */ /* 0x000fe200078e00ff */
[----:B------:R-:W-:-:S03]  /*11e0*/  IABS R11, R0 ;  /* 0x00000000000b7213 */ /* 0x000fc60000000000 */
[----:B------:R-:W-:Y:S01]  /*11f0*/  @!P2 IMAD.MOV R10, RZ, RZ, -R10 ;  /* 0x000000ffff0aa224 */ /* 0x000fe200078e0a0a */
[----:B------:R-:W-:Y:S01]  /*1200*/  ISETP.GT.U32.AND P2, PT, R26, R3, PT ;  /* 0x000000031a00720c */ /* 0x000fe20003f44070 */
[----:B------:R-:W-:Y:S01]  /*1210*/  @!P5 IMAD.IADD R9, R9, 0x1, -R26 ;  /* 0x000000010909d824 */ /* 0x000fe200078e0a1a */
[----:B------:R-:W-:Y:S01]  /*1220*/  ISETP.GE.AND P5, PT, R6, RZ, PT ;  /* 0x000000ff0600720c */ /* 0x000fe20003fa6270 */
[----:B------:R-:W-:Y:S01]  /*1230*/  IMAD.MOV R4, RZ, RZ, -R4 ;  /* 0x000000ffff047224 */ /* 0x000fe200078e0a04 */
[----:B------:R0:W-:Y:S01]  /*1240*/  STL [R1+0xc4], R10 ;  /* 0x0000c40a01007387 */ /* 0x0001e20000100800 */
[----:B------:R-:W-:-:S04]  /*1250*/  IMAD.HI.U32 R6, R2, R11, RZ ;  /* 0x0000000b02067227 */ /* 0x000fc800078e00ff */
[C---:B-1----:R-:W-:Y:S01]  /*1260*/  IMAD R14, R26.reuse, R4, R13 ;  /* 0x000000041a0e7224 */ /* 0x042fe200078e020d */
[----:B------:R-:W-:Y:S01]  /*1270*/  IADD3 R4, R27, 0xd4, RZ ;  /* 0x000000d41b047810 */ /* 0x000fe20007ffe0ff */
[--C-:B------:R-:W-:Y:S02]  /*1280*/  @!P0 IMAD.IADD R5, R5, 0x1, -R26.reuse ;  /* 0x0000000105058824 */ /* 0x100fe400078e0a1a */
[----:B------:R-:W-:Y:S01]  /*1290*/  @!P2 IMAD.IADD R3, R3, 0x1, -R26 ;  /* 0x000000010303a824 */ /* 0x000fe200078e0a1a */
[----:B------:R-:W-:Y:S01]  /*12a0*/  IABS R13, R4 ;  /* 0x00000004000d7213 */ /* 0x000fe20000000000 */
[----:B0-----:R-:W-:Y:S01]  /*12b0*/  IMAD.MOV.U32 R10, RZ, RZ, R9 ;  /* 0x000000ffff0a7224 */ /* 0x001fe200078e0009 */
[C---:B------:R-:W-:Y:S01]  /*12c0*/  ISETP.GT.U32.AND P0, PT, R26.reuse, R5, PT ;  /* 0x000000051a00720c */ /* 0x040fe20003f04070 */
[----:B------:R-:W-:Y:S01]  /*12d0*/  IMAD.MOV.U32 R9, RZ, RZ, R7 ;  /* 0x000000ffff097224 */ /* 0x000fe200078e0007 */
[----:B------:R-:W-:Y:S01]  /*12e0*/  ISETP.GT.U32.AND P2, PT, R26, R3, PT ;  /* 0x000000031a00720c */ /* 0x000fe20003f44070 */
[----:B------:R-:W-:-:S02]  /*12f0*/  IMAD.MOV R6, RZ, RZ, -R6 ;  /* 0x000000ffff067224 */ /* 0x000fc400078e0a06 */
[----:B------:R-:W-:Y:S01]  /*1300*/  @!P6 IMAD.MOV R9, RZ, RZ, -R9 ;  /* 0x000000ffff09e224 */ /* 0x000fe200078e0a09 */
[C---:B------:R-:W-:Y:S01]  /*1310*/  ISETP.GT.U32.AND P6, PT, R26.reuse, R14, PT ;  /* 0x0000000e1a00720c */ /* 0x040fe20003fc4070 */
[----:B------:R-:W-:Y:S01]  /*1320*/  IMAD R16, R26, R6, R11 ;  /* 0x000000061a107224 */ /* 0x000fe200078e020b */
[----:B------:R-:W-:Y:S01]  /*1330*/  IADD3 R11, R27, 0xc0, RZ ;  /* 0x000000c01b0b7810 */ /* 0x000fe20007ffe0ff */
[----:B------:R-:W-:-:S04]  /*1340*/  IMAD.HI.U32 R6, R2, R13, RZ ;  /* 0x0000000d02067227 */ /* 0x000fc800078e00ff */
[----:B------:R-:W-:Y:S01]  /*1350*/  @!P0 IMAD.IADD R5, R5, 0x1, -R26 ;  /* 0x0000000105058824 */ /* 0x000fe200078e0a1a */
[----:B------:R-:W-:Y:S01]  /*1360*/  ISETP.GT.U32.AND P0, PT, R26, R16, PT ;  /* 0x000000101a00720c */ /* 0x000fe20003f04070 */
[----:B------:R-:W-:-:S04]  /*1370*/  IMAD.HI.U32 R7, R2, R15, RZ ;  /* 0x0000000f02077227 */ /* 0x000fc800078e00ff */
[----:B------:R-:W-:Y:S02]  /*1380*/  @!P6 IMAD.IADD R14, R14, 0x1, -R26 ;  /* 0x000000010e0ee824 */ /* 0x000fe400078e0a1a */
[----:B------:R-:W-:Y:S02]  /*1390*/  IMAD.MOV R6, RZ, RZ, -R6 ;  /* 0x000000ffff067224 */ /* 0x000fe400078e0a06 */
[----:B------:R-:W-:Y:S01]  /*13a0*/  @!P2 IMAD.IADD R3, R3, 0x1, -R26 ;  /* 0x000000010303a824 */ /* 0x000fe200078e0a1a */
[----:B------:R-:W-:Y:S01]  /*13b0*/  ISETP.GT.U32.AND P6, PT, R26, R14, PT ;  /* 0x0000000e1a00720c */ /* 0x000fe20003fc4070 */
[----:B------:R-:W-:Y:S01]  /*13c0*/  IMAD.MOV R7, RZ, RZ, -R7 ;  /* 0x000000ffff077224 */ /* 0x000fe200078e0a07 */
[----:B------:R-:W-:Y:S01]  /*13d0*/  ISETP.GE.AND P2, PT, R8, RZ, PT ;  /* 0x000000ff0800720c */ /* 0x000fe20003f46270 */
[----:B------:R-:W-:Y:S01]  /*13e0*/  @!P4 IMAD.MOV R10, RZ, RZ, -R10 ;  /* 0x000000ffff0ac224 */ /* 0x000fe200078e0a0a */
[----:B------:R-:W-:Y:S01]  /*13f0*/  ISETP.GE.AND P4, PT, R0, RZ, PT ;  /* 0x000000ff0000720c */ /* 0x000fe20003f86270 */
[C---:B------:R-:W-:Y:S01]  /*1400*/  IMAD R13, R26.reuse, R6, R13 ;  /* 0x000000061a0d7224 */ /* 0x040fe200078e020d */
[C---:B------:R-:W-:Y:S01]  /*1410*/  IADD3 R0, R27.reuse, 0xd0, RZ ;  /* 0x000000d01b007810 */ /* 0x040fe20007ffe0ff */
[----:B------:R-:W-:Y:S01]  /*1420*/  IMAD R15, R26, R7, R15 ;  /* 0x000000071a0f7224 */ /* 0x000fe200078e020f */
[----:B------:R0:W-:Y:S01]  /*1430*/  STL [R1+0xc0], R10 ;  /* 0x0000c00a01007387 */ /* 0x0001e20000100800 */
[----:B------:R-:W-:Y:S01]  /*1440*/  IMAD.MOV.U32 R12, RZ, RZ, R3 ;  /* 0x000000ffff0c7224 */ /* 0x000fe200078e0003 */
[----:B------:R-:W-:Y:S01]  /*1450*/  IADD3 R8, R27, 0xc8, RZ ;  /* 0x000000c81b087810 */ /* 0x000fe20007ffe0ff */
[--C-:B------:R-:W-:Y:S01]  /*1460*/  @!P0 IMAD.IADD R16, R16, 0x1, -R26.reuse ;  /* 0x0000000110108824 */ /* 0x100fe200078e0a1a */
[----:B------:R1:W-:Y:S01]  /*1470*/  STL [R1+0xac], R9 ;  /* 0x0000ac0901007387 */ /* 0x0003e20000100800 */
[----:B------:R-:W-:Y:S01]  /*1480*/  @!P6 IMAD.IADD R14, R14, 0x1, -R26 ;  /* 0x000000010e0ee824 */ /* 0x000fe200078e0a1a */
[C---:B------:R-:W-:Y:S01]  /*1490*/  ISETP.GT.U32.AND P6, PT, R26.reuse, R13, PT ;  /* 0x0000000d1a00720c */ /* 0x040fe20003fc4070 */
[----:B------:R-:W-:Y:S01]  /*14a0*/  @!P1 IMAD.MOV R12, RZ, RZ, -R12 ;  /* 0x000000ffff0c9224 */ /* 0x000fe200078e0a0c */
[C---:B------:R-:W-:Y:S01]  /*14b0*/  ISETP.GT.U32.AND P1, PT, R26.reuse, R15, PT ;  /* 0x0000000f1a00720c */ /* 0x040fe20003f24070 */
[----:B------:R-:W-:Y:S01]  /*14c0*/  IMAD.MOV.U32 R19, RZ, RZ, R14 ;  /* 0x000000ffff137224 */ /* 0x000fe200078e000e */
[----:B------:R-:W-:Y:S01]  /*14d0*/  ISETP.GT.U32.AND P0, PT, R26, R16, PT ;  /* 0x000000101a00720c */ /* 0x000fe20003f04070 */
[----:B0-----:R-:W-:Y:S01]  /*14e0*/  IMAD.MOV.U32 R10, RZ, RZ, R5 ;  /* 0x000000ffff0a7224 */ /* 0x001fe200078e0005 */
[----:B------:R0:W-:Y:S01]  /*14f0*/  STL [R1+0xa8], R12 ;  /* 0x0000a80c01007387 */ /* 0x0001e20000100800 */
[----:B------:R-:W-:Y:S01]  /*1500*/  IABS R5, R11 ;  /* 0x0000000b00057213 */ /* 0x000fe20000000000 */
[----:B------:R-:W-:Y:S01]  /*1510*/  @!P5 IMAD.MOV R19, RZ, RZ, -R19 ;  /* 0x000000ffff13d224 */ /* 0x000fe200078e0a13 */
[----:B-1----:R-:W-:Y:S01]  /*1520*/  IABS R9, R0 ;  /* 0x0000000000097213 */ /* 0x002fe20000000000 */
[----:B------:R-:W-:Y:S01]  /*1530*/  @!P3 IMAD.MOV R10, RZ, RZ, -R10 ;  /* 0x000000ffff0ab224 */ /* 0x000fe200078e0a0a */
[----:B------:R-:W-:-:S02]  /*1540*/  ISETP.GE.AND P3, PT, R4, RZ, PT ;  /* 0x000000ff0400720c */ /* 0x000fc40003f66270 */
[--C-:B------:R-:W-:Y:S01]  /*1550*/  @!P6 IMAD.IADD R13, R13, 0x1, -R26.reuse ;  /* 0x000000010d0de824 */ /* 0x100fe200078e0a1a */
[C---:B------:R-:W-:Y:S01]  /*1560*/  IADD3 R4, R27.reuse, 0xc4, RZ ;  /* 0x000000c41b047810 */ /* 0x040fe20007ffe0ff */
[----:B------:R-:W-:Y:S01]  /*1570*/  IMAD.HI.U32 R7, R2, R9, RZ ;  /* 0x0000000902077227 */ /* 0x000fe200078e00ff */
[----:B0-----:R-:W-:Y:S01]  /*1580*/  IADD3 R12, R27, 0xcc, RZ ;  /* 0x000000cc1b0c7810 */ /* 0x001fe20007ffe0ff */
[----:B------:R0:W-:Y:S01]  /*1590*/  STL [R1+0xa4], R10 ;  /* 0x0000a40a01007387 */ /* 0x0001e20000100800 */
[C---:B------:R-:W-:Y:S01]  /*15a0*/  ISETP.GT.U32.AND P6, PT, R26.reuse, R13, PT ;  /* 0x0000000d1a00720c */ /* 0x040fe20003fc4070 */
[----:B------:R-:W-:Y:S01]  /*15b0*/  IMAD.MOV R7, RZ, RZ, -R7 ;  /* 0x000000ffff077224 */ /* 0x000fe200078e0a07 */
[----:B------:R-:W-:Y:S01]  /*15c0*/  IABS R3, R12 ;  /* 0x0000000c00037213 */ /* 0x000fe20000000000 */
[--C-:B------:R-:W-:Y:S01]  /*15d0*/  @!P1 IMAD.IADD R15, R15, 0x1, -R26.reuse ;  /* 0x000000010f0f9824 */ /* 0x100fe200078e0a1a */
[----:B------:R-:W-:Y:S01]  /*15e0*/  STL [R1+0xa0], R19 ;  /* 0x0000a01301007387 */ /* 0x000fe20000100800 */
[----:B------:R-:W-:Y:S01]  /*15f0*/  IMAD R9, R26, R7, R9 ;  /* 0x000000071a097224 */ /* 0x000fe200078e0209 */
[----:B------:R-:W-:Y:S01]  /*1600*/  IABS R7, R4 ;  /* 0x0000000400077213 */ /* 0x000fe20000000000 */
[----:B------:R-:W-:Y:S01]  /*1610*/  @!P0 IMAD.IADD R16, R16, 0x1, -R26 ;  /* 0x0000000110108824 */ /* 0x000fe200078e0a1a */
[----:B------:R-:W-:Y:S01]  /*1620*/  ISETP.GT.U32.AND P1, PT, R26, R15, PT ;  /* 0x0000000f1a00720c */ /* 0x000fe20003f24070 */
[----:B------:R-:W-:Y:S01]  /*1630*/  IMAD.HI.U32 R17, R2, R3, RZ ;  /* 0x0000000302117227 */ /* 0x000fe200078e00ff */
[----:B------:R-:W-:-:S02]  /*1640*/  ISETP.GT.U32.AND P0, PT, R26, R9, PT ;  /* 0x000000091a00720c */ /* 0x000fc40003f04070 */
[----:B0-----:R-:W-:Y:S01]  /*1650*/  IABS R10, R8 ;  /* 0x00000008000a7213 */ /* 0x001fe20000000000 */
[----:B------:R-:W-:Y:S02]  /*1660*/  IMAD.MOV R17, RZ, RZ, -R17 ;  /* 0x000000ffff117224 */ /* 0x000fe400078e0a11 */
[----:B------:R-:W-:Y:S02]  /*1670*/  @!P6 IMAD.IADD R13, R13, 0x1, -R26 ;  /* 0x000000010d0de824 */ /* 0x000fe400078e0a1a */
[----:B------:R-:W-:Y:S02]  /*1680*/  IMAD R3, R26, R17, R3 ;  /* 0x000000111a037224 */ /* 0x000fe400078e0203 */
[----:B------:R-:W-:-:S03]  /*1690*/  IMAD.HI.U32 R17, R2, R5, RZ ;  /* 0x0000000502117227 */ /* 0x000fc600078e00ff */
[----:B------:R-:W-:Y:S01]  /*16a0*/  ISETP.GT.U32.AND P6, PT, R26, R3, PT ;  /* 0x000000031a00720c */ /* 0x000fe20003fc4070 */
[--C-:B------:R-:W-:Y:S01]  /*16b0*/  @!P1 IMAD.IADD R15, R15, 0x1, -R26.reuse ;  /* 0x000000010f0f9824 */ /* 0x100fe200078e0a1a */
[----:B------:R-:W-:Y:S01]  /*16c0*/  ISETP.GE.AND P1, PT, R0, RZ, PT ;  /* 0x000000ff0000720c */ /* 0x000fe20003f26270 */
[----:B------:R-:W-:Y:S01]  /*16d0*/  @!P0 IMAD.IADD R9, R9, 0x1, -R26 ;  /* 0x0000000109098824 */ /* 0x000fe200078e0a1a */
[----:B------:R-:W-:Y:S01]  /*16e0*/  ISETP.GE.AND P0, PT, R12, RZ, PT ;  /* 0x000000ff0c00720c */ /* 0x000fe20003f06270 */
[----:B------:R-:W-:-:S03]  /*16f0*/  IMAD.HI.U32 R0, R2, R7, RZ ;  /* 0x0000000702007227 */ /* 0x000fc600078e00ff */
[----:B------:R-:W-:Y:S01]  /*1700*/  ISETP.GT.U32.AND P5, PT, R26, R9, PT ;  /* 0x000000091a00720c */ /* 0x000fe20003fa4070 */
[----:B------:R-:W-:Y:S02]  /*1710*/  IMAD.MOV R0, RZ, RZ, -R0 ;  /* 0x000000ffff007224 */ /* 0x000fe400078e0a00 */
[----:B------:R-:W-:-:S04]  /*1720*/  IMAD.HI.U32 R6, R2, R10, RZ ;  /* 0x0000000a02067227 */ /* 0x000fc800078e00ff */
[----:B------:R-:W-:Y:S02]  /*1730*/  IMAD.MOV R12, RZ, RZ, -R17 ;  /* 0x000000ffff0c7224 */ /* 0x000fe400078e0a11 */
[C---:B------:R-:W-:Y:S01]  /*1740*/  IMAD R7, R26.reuse, R0, R7 ;  /* 0x000000001a077224 */ /* 0x040fe200078e0207 */
[----:B------:R-:W-:Y:S01]  /*1750*/  IADD3 R0, R27, 0xb8, RZ ;  /* 0x000000b81b007810 */ /* 0x000fe20007ffe0ff */
[----:B------:R-:W-:Y:S02]  /*1760*/  IMAD.MOV R6, RZ, RZ, -R6 ;  /* 0x000000ffff067224 */ /* 0x000fe400078e0a06 */
[----:B------:R-:W-:Y:S01]  /*1770*/  @!P6 IMAD.IADD R3, R3, 0x1, -R26 ;  /* 0x000000010303e824 */ /* 0x000fe200078e0a1a */
[----:B------:R-:W-:Y:S01]  /*1780*/  IABS R14, R0 ;  /* 0x00000000000e7213 */ /* 0x000fe20000000000 */
[C---:B------:R-:W-:Y:S02]  /*1790*/  IMAD R5, R26.reuse, R12, R5 ;  /* 0x0000000c1a057224 */ /* 0x040fe400078e0205 */
[----:B------:R-:W-:Y:S01]  /*17a0*/  @!P2 IMAD.MOV R15, RZ, RZ, -R15 ;  /* 0x000000ffff0fa224 */ /* 0x000fe200078e0a0f */
[C---:B------:R-:W-:Y:S01]  /*17b0*/  ISETP.GT.U32.AND P2, PT, R26.reuse, R7, PT ;  /* 0x000000071a00720c */ /* 0x040fe20003f44070 */
[C---:B------:R-:W-:Y:S01]  /*17c0*/  IMAD R10, R26.reuse, R6, R10 ;  /* 0x000000061a0a7224 */ /* 0x040fe200078e020a */
[----:B------:R-:W-:Y:S01]  /*17d0*/  IADD3 R6, R27, 0xbc, RZ ;  /* 0x000000bc1b067810 */ /* 0x000fe20007ffe0ff */
[----:B------:R-:W-:Y:S01]  /*17e0*/  @!P5 IMAD.IADD R9, R9, 0x1, -R26 ;  /* 0x000000010909d824 */ /* 0x000fe200078e0a1a */
[C---:B------:R-:W-:Y:S01]  /*17f0*/  ISETP.GT.U32.AND P6, PT, R26.reuse, R3, PT ;  /* 0x000000031a00720c */ /* 0x040fe20003fc4070 */
[----:B------:R-:W-:Y:S01]  /*1800*/  IMAD.MOV.U32 R18, RZ, RZ, R16 ;  /* 0x000000ffff127224 */ /* 0x000fe200078e0010 */
[C---:B------:R-:W-:Y:S01]  /*1810*/  ISETP.GT.U32.AND P5, PT, R26.reuse, R5, PT ;  /* 0x000000051a00720c */ /* 0x040fe20003fa4070 */
[----:B------:R-:W-:Y:S01]  /*1820*/  IMAD.MOV.U32 R16, RZ, RZ, R13 ;  /* 0x000000ffff107224 */ /* 0x000fe200078e000d */
[----:B------:R-:W-:Y:S01]  /*1830*/  IABS R12, R6 ;  /* 0x00000006000c7213 */ /* 0x000fe20000000000 */
[----:B------:R-:W-:Y:S01]  /*1840*/  @!P4 IMAD.MOV R18, RZ, RZ, -R18 ;  /* 0x000000ffff12c224 */ /* 0x000fe200078e0a12 */
[----:B------:R-:W-:Y:S01]  /*1850*/  ISETP.GT.U32.AND P4, PT, R26, R10, PT ;  /* 0x0000000a1a00720c */ /* 0x000fe20003f84070 */
[----:B------:R-:W-:Y:S01]  /*1860*/  @!P3 IMAD.MOV R16, RZ, RZ, -R16 ;  /* 0x000000ffff10b224 */ /* 0x000fe200078e0a10 */
[----:B------:R-:W-:Y:S01]  /*1870*/  ISETP.GE.AND P3, PT, R8, RZ, PT ;  /* 0x000000ff0800720c */ /* 0x000fe20003f66270 */
[----:B------:R-:W-:Y:S01]  /*1880*/  IMAD.HI.U32 R13, R2, R12, RZ ;  /* 0x0000000c020d7227 */ /* 0x000fe200078e00ff */
[----:B------:R-:W-:Y:S03]  /*1890*/  STL [R1+0x9c], R18 ;  /* 0x00009c1201007387 */ /* 0x000fe60000100800 */
[----:B------:R-:W-:Y:S01]  /*18a0*/  @!P2 IMAD.IADD R7, R7, 0x1, -R26 ;  /* 0x000000010707a824 */ /* 0x000fe200078e0a1a */
[----:B------:R0:W-:Y:S01]  /*18b0*/  STL [R1+0x98], R15 ;  /* 0x0000980f01007387 */ /* 0x0001e20000100800 */
[----:B------:R-:W-:-:S02]  /*18c0*/  IMAD.MOV R13, RZ, RZ, -R13 ;  /* 0x000000ffff0d7224 */ /* 0x000fc400078e0a0d */
[----:B------:R-:W-:Y:S01]  /*18d0*/  IMAD.MOV.U32 R8, RZ, RZ, R14 ;  /* 0x000000ffff087224 */ /* 0x000fe200078e000e */
[----:B------:R-:W-:Y:S01]  /*18e0*/  STL [R1+0x94], R16 ;  /* 0x0000941001007387 */ /* 0x000fe20000100800 */
[--C-:B------:R-:W-:Y:S01]  /*18f0*/  @!P6 IMAD.IADD R3, R3, 0x1, -R26.reuse ;  /* 0x000000010303e824 */ /* 0x100fe200078e0a1a */
[----:B------:R-:W-:Y:S01]  /*1900*/  ISETP.GE.AND P6, PT, R4, RZ, PT ;  /* 0x000000ff0400720c */ /* 0x000fe20003fc6270 */
[----:B------:R-:W-:Y:S01]  /*1910*/  @!P5 IMAD.IADD R5, R5, 0x1, -R26 ;  /* 0x000000010505d824 */ /* 0x000fe200078e0a1a */
[C---:B------:R-:W-:Y:S01]  /*1920*/  ISETP.GT.U32.AND P5, PT, R26.reuse, R7, PT ;  /* 0x000000071a00720c */ /* 0x040fe20003fa4070 */
[----:B------:R-:W-:Y:S02]  /*1930*/  IMAD R4, R26, R13, R12 ;  /* 0x0000000d1a047224 */ /* 0x000fe400078e020c */
[----:B------:R-:W-:-:S04]  /*1940*/  IMAD.HI.U32 R12, R2, R8, RZ ;  /* 0x00000008020c7227 */ /* 0x000fc800078e00ff */
[----:B0-----:R-:W-:Y:S02]  /*1950*/  IMAD.MOV.U32 R15, RZ, RZ, R9 ;  /* 0x000000ffff0f7224 */ /* 0x001fe400078e0009 */
[----:B------:R-:W-:Y:S02]  /*1960*/  IMAD.MOV R9, RZ, RZ, -R12 ;  /* 0x000000ffff097224 */ /* 0x000fe400078e0a0c */
[----:B------:R-:W-:Y:S01]  /*1970*/  IMAD.MOV.U32 R13, RZ, RZ, R3 ;  /* 0x000000ffff0d7224 */ /* 0x000fe200078e0003 */
[----:B------:R-:W-:Y:S01]  /*1980*/  IADD3 R3, R27, 0xb0, RZ ;  /* 0x000000b01b037810 */ /* 0x000fe20007ffe0ff */
[----:B------:R-:W-:Y:S01]  /*1990*/  @!P4 IMAD.IADD R10, R10, 0x1, -R26 ;  /* 0x000000010a0ac824 */ /* 0x000fe200078e0a1a */
[----:B------:R-:W-:Y:S01]  /*19a0*/  ISETP.GE.AND P4, PT, R11, RZ, PT ;  /* 0x000000ff0b00720c */ /* 0x000fe20003f86270 */
[C---:B------:R-:W-:Y:S01]  /*19b0*/  IMAD R8, R26.reuse, R9, R8 ;  /* 0x000000091a087224 */ /* 0x040fe200078e0208 */
[----:B------:R-:W-:Y:S01]  /*19c0*/  IADD3 R11, R27, 0xb4, RZ ;  /* 0x000000b41b0b7810 */ /* 0x000fe20007ffe0ff */
[----:B------:R-:W-:Y:S01]  /*19d0*/  @!P0 IMAD.MOV R13, RZ, RZ, -R13 ;  /* 0x000000ffff0d8224 */ /* 0x000fe200078e0a0d */
[C---:B------:R-:W-:Y:S01]  /*19e0*/  ISETP.GT.U32.AND P0, PT, R26.reuse, R4, PT ;  /* 0x000000041a00720c */ /* 0x040fe20003f04070 */
[----:B------:R-:W-:Y:S01]  /*19f0*/  @!P1 IMAD.MOV R15, RZ, RZ, -R15 ;  /* 0x000000ffff0f9224 */ /* 0x000fe200078e0a0f */
[C---:B------:R-:W-:Y:S01]  /*1a00*/  ISETP.GT.U32.AND P1, PT, R26.reuse, R5, PT ;  /* 0x000000051a00720c */ /* 0x040fe20003f24070 */
[----:B------:R-:W-:Y:S01]  /*1a10*/  @!P5 IMAD.IADD R7, R7, 0x1, -R26 ;  /* 0x000000010707d824 */ /* 0x000fe200078e0a1a */
[----:B------:R-:W-:-:S02]  /*1a20*/  ISETP.GT.U32.AND P2, PT, R26, R10, PT ;  /* 0x0000000a1a00720c */ /* 0x000fc40003f44070 */
[----:B------:R-:W-:Y:S01]  /*1a30*/  IABS R12, R11 ;  /* 0x0000000b000c7213 */ /* 0x000fe20000000000 */
[----:B------:R-:W-:Y:S01]  /*1a40*/  STL [R1+0x90], R15 ;  /* 0x0000900f01007387 */ /* 0x000fe20000100800 */
[----:B------:R-:W-:Y:S01]  /*1a50*/  ISETP.GT.U32.AND P5, PT, R26, R8, PT ;  /* 0x000000081a00720c */ /* 0x000fe20003fa4070 */
[----:B------:R-:W-:Y:S01]  /*1a60*/  @!P6 IMAD.MOV R7, RZ, RZ, -R7 ;  /* 0x000000ffff07e224 */ /* 0x000fe200078e0a07 */
[----:B------:R-:W-:Y:S01]  /*1a70*/  IABS R9, R3 ;  /* 0x0000000300097213 */ /* 0x000fe20000000000 */
[----:B------:R0:W-:Y:S02]  /*1a80*/  STL [R1+0x88], R13 ;  /* 0x0000880d01007387 */ /* 0x0001e40000100800 */
[--C-:B------:R-:W-:Y:S01]  /*1a90*/  @!P0 IMAD.IADD R4, R4, 0x1, -R26.reuse ;  /* 0x0000000104048824 */ /* 0x100fe200078e0a1a */
[----:B------:R-:W-:Y:S01]  /*1aa0*/  ISETP.GE.AND P0, PT, R11, RZ, PT ;  /* 0x000000ff0b00720c */ /* 0x000fe20003f06270 */
[--C-:B------:R-:W-:Y:S01]  /*1ab0*/  @!P1 IMAD.IADD R5, R5, 0x1, -R26.reuse ;  /* 0x0000000105059824 */ /* 0x100fe200078e0a1a */
[----:B------:R-:W-:Y:S01]  /*1ac0*/  ISETP.GE.AND P1, PT, R0, RZ, PT ;  /* 0x000000ff0000720c */ /* 0x000fe20003f26270 */
[----:B------:R-:W-:Y:S01]  /*1ad0*/  @!P2 IMAD.IADD R10, R10, 0x1, -R26 ;  /* 0x000000010a0aa824 */ /* 0x000fe200078e0a1a */
[----:B------:R-:W-:Y:S01]  /*1ae0*/  IADD3 R0, R27, 0xac, RZ ;  /* 0x000000ac1b007810 */ /* 0x000fe20007ffe0ff */
[----:B------:R-:W-:Y:S01]  /*1af0*/  IMAD.MOV.U32 R11, RZ, RZ, R5 ;  /* 0x000000ffff0b7224 */ /* 0x000fe200078e0005 */
[----:B------:R-:W-:Y:S01]  /*1b00*/  ISETP.GE.AND P2, PT, R6, RZ, PT ;  /* 0x000000ff0600720c */ /* 0x000fe20003f46270 */
[----:B0-----:R-:W-:-:S04]  /*1b10*/  IMAD.HI.U32 R13, R2, R12, RZ ;  /* 0x0000000c020d7227 */ /* 0x001fc800078e00ff */
[----:B------:R-:W-:Y:S02]  /*1b20*/  IMAD.MOV R13, RZ, RZ, -R13 ;  /* 0x000000ffff0d7224 */ /* 0x000fe400078e0a0d */
[----:B------:R-:W-:Y:S01]  /*1b30*/  @!P5 IMAD.IADD R8, R8, 0x1, -R26 ;  /* 0x000000010808d824 */ /* 0x000fe200078e0a1a */
[C---:B------:R-:W-:Y:S01]  /*1b40*/  ISETP.GT.U32.AND P5, PT, R26.reuse, R4, PT ;  /* 0x000000041a00720c */ /* 0x040fe20003fa4070 */
[----:B------:R-:W-:Y:S02]  /*1b50*/  IMAD R12, R26, R13, R12 ;  /* 0x0000000d1a0c7224 */ /* 0x000fe400078e020c */
[----:B------:R-:W-:-:S03]  /*1b60*/  IMAD.HI.U32 R6, R2, R9, RZ ;  /* 0x0000000902067227 */ /* 0x000fc600078e00ff */
[C---:B------:R-:W-:Y:S01]  /*1b70*/  ISETP.GT.U32.AND P6, PT, R26.reuse, R12, PT ;  /* 0x0000000c1a00720c */ /* 0x040fe20003fc4070 */
[----:B------:R-:W-:Y:S01]  /*1b80*/  IMAD.MOV.U32 R14, RZ, RZ, R10 ;  /* 0x000000ffff0e7224 */ /* 0x000fe200078e000a */
[----:B------:R-:W-:Y:S01]  /*1b90*/  IABS R10, R0 ;  /* 0x00000000000a7213 */ /* 0x000fe20000000000 */
[----:B------:R-:W-:Y:S02]  /*1ba0*/  IMAD.MOV R6, RZ, RZ, -R6 ;  /* 0x000000ffff067224 */ /* 0x000fe400078e0a06 */
[----:B------:R-:W-:Y:S01]  /*1bb0*/  @!P3 IMAD.MOV R14, RZ, RZ, -R14 ;  /* 0x000000ffff0eb224 */ /* 0x000fe200078e0a0e */
[----:B------:R-:W-:Y:S01]  /*1bc0*/  ISETP.GT.U32.AND P3, PT, R26, R8, PT ;  /* 0x000000081a00720c */ /* 0x000fe20003f64070 */
[----:B------:R-:W-:-:S03]  /*1bd0*/  IMAD.HI.U32 R5, R2, R10, RZ ;  /* 0x0000000a02057227 */ /* 0x000fc600078e00ff */
[----:B------:R-:W-:Y:S01]  /*1be0*/  STL [R1+0x84], R14 ;  /* 0x0000840e01007387 */ /* 0x000fe20000100800 */
[----:B------:R-:W-:Y:S02]  /*1bf0*/  IMAD R9, R26, R6, R9 ;  /* 0x000000061a097224 */ /* 0x000fe400078e0209 */
[----:B------:R-:W-:Y:S01]  /*1c00*/  @!P4 IMAD.MOV R11, RZ, RZ, -R11 ;  /* 0x000000ffff0bc224 */ /* 0x000fe200078e0a0b */
[----:B------:R-:W-:Y:S01]  /*1c10*/  ISETP.GE.AND P4, PT, R3, RZ, PT ;  /* 0x000000ff0300720c */ /* 0x000fe20003f86270 */
[----:B------:R-:W-:Y:S01]  /*1c20*/  IMAD.MOV R6, RZ, RZ, -R5 ;  /* 0x000000ffff067224 */ /* 0x000fe200078e0a05 */
[----:B------:R-:W-:Y:S01]  /*1c30*/  IADD3 R3, R27, 0xa8, RZ ;  /* 0x000000a81b037810 */ /* 0x000fe20007ffe0ff */
[----:B------:R-:W-:Y:S01]  /*1c40*/  @!P5 IMAD.IADD R4, R4, 0x1, -R26 ;  /* 0x000000010404d824 */ /* 0x000fe200078e0a1a */
[----:B------:R0:W-:Y:S01]  /*1c50*/  STL [R1+0x80], R7 ;  /* 0x0000800701007387 */ /* 0x0001e20000100800 */
[C---:B------:R-:W-:Y:S01]  /*1c60*/  ISETP.GT.U32.AND P5, PT, R26.reuse, R9, PT ;  /* 0x000000091a00720c */ /* 0x040fe20003fa4070 */
[----:B------:R-:W-:Y:S01]  /*1c70*/  IMAD R10, R26, R6, R10 ;  /* 0x000000061a0a7224 */ /* 0x000fe200078e020a */
[----:B------:R-:W-:Y:S01]  /*1c80*/  IABS R5, R3 ;  /* 0x0000000300057213 */ /* 0x000fe20000000000 */
[----:B------:R1:W-:Y:S01]  /*1c90*/  STL [R1+0x7c], R11 ;  /* 0x00007c0b01007387 */ /* 0x0003e20000100800 */
[----:B------:R-:W-:-:S02]  /*1ca0*/  @!P6 IMAD.IADD R12, R12, 0x1, -R26 ;  /* 0x000000010c0ce824 */ /* 0x000fc400078e0a1a */
[----:B------:R-:W-:Y:S01]  /*1cb0*/  ISETP.GT.U32.AND P6, PT, R26, R10, PT ;  /* 0x0000000a1a00720c */ /* 0x000fe20003fc4070 */
[----:B------:R-:W-:Y:S01]  /*1cc0*/  @!P3 IMAD.IADD R8, R8, 0x1, -R26 ;  /* 0x000000010808b824 */ /* 0x000fe200078e0a1a */
[----:B------:R-:W-:Y:S02]  /*1cd0*/  ISETP.GE.AND P3, PT, R0, RZ, PT ;  /* 0x000000ff0000720c */ /* 0x000fe40003f66270 */
[C---:B------:R-:W-:Y:S01]  /*1ce0*/  IADD3 R0, R27.reuse, 0xa4, RZ ;  /* 0x000000a41b007810 */ /* 0x040fe20007ffe0ff */
[----:B------:R-:W-:Y:S01]  /*1cf0*/  @!P1 IMAD.MOV R8, RZ, RZ, -R8 ;  /* 0x000000ffff089224 */ /* 0x000fe200078e0a08 */
[----:B0-----:R-:W-:Y:S01]  /*1d00*/  IADD3 R7, R27, 0xa0, RZ ;  /* 0x000000a01b077810 */ /* 0x001fe20007ffe0ff */
[----:B-1----:R-:W-:Y:S01]  /*1d10*/  IMAD.MOV.U32 R11, RZ, RZ, R4 ;  /* 0x000000ffff0b7224 */ /* 0x002fe200078e0004 */
[----:B------:R-:W-:Y:S01]  /*1d20*/  IABS R6, R0 ;  /* 0x0000000000067213 */ /* 0x000fe20000000000 */
[----:B------:R-:W-:Y:S01]  /*1d30*/  IMAD.HI.U32 R4, R2, R5, RZ ;  /* 0x0000000502047227 */ /* 0x000fe200078e00ff */
[----:B------:R-:W-:-:S02]  /*1d40*/  ISETP.GE.AND P1, PT, R3, RZ, PT ;  /* 0x000000ff0300720c */ /* 0x000fc40003f26270 */
[----:B------:R-:W-:Y:S01]  /*1d50*/  IABS R3, R7 ;  /* 0x0000000700037213 */ /* 0x000fe20000000000 */
[----:B------:R-:W-:Y:S01]  /*1d60*/  @!P2 IMAD.MOV R11, RZ, RZ, -R11 ;  /* 0x000000ffff0ba224 */ /* 0x000fe200078e0a0b */
[C---:B------:R-:W-:Y:S01]  /*1d70*/  ISETP.GT.U32.AND P2, PT, R26.reuse, R12, PT ;  /* 0x0000000c1a00720c */ /* 0x040fe20003f44070 */
[----:B------:R-:W-:Y:S02]  /*1d80*/  IMAD.MOV R4, RZ, RZ, -R4 ;  /* 0x000000ffff047224 */ /* 0x000fe400078e0a04 */
[--C-:B------:R-:W-:Y:S01]  /*1d90*/  @!P5 IMAD.IADD R9, R9, 0x1, -R26.reuse ;  /* 0x000000010909d824 */ /* 0x100fe200078e0a1a */
[----:B------:R0:W-:Y:S01]  /*1da0*/  STL [R1+0x78], R11 ;  /* 0x0000780b01007387 */ /* 0x0001e20000100800 */
[----:B------:R-:W-:Y:S01]  /*1db0*/  IMAD R5, R26, R4, R5 ;  /* 0x000000041a057224 */ /* 0x000fe200078e0205 */
[----:B------:R-:W-:Y:S01]  /*1dc0*/  IADD3 R4, R27, 0x9c, RZ ;  /* 0x0000009c1b047810 */ /* 0x000fe20007ffe0ff */
[--C-:B------:R-:W-:Y:S01]  /*1dd0*/  @!P6 IMAD.IADD R10, R10, 0x1, -R26.reuse ;  /* 0x000000010a0ae824 */ /* 0x100fe200078e0a1a */
[C---:B------:R-:W-:Y:S01]  /*1de0*/  ISETP.GT.U32.AND P5, PT, R26.reuse, R9, PT ;  /* 0x000000091a00720c */ /* 0x040fe20003fa4070 */
[----:B------:R1:W-:Y:S03]  /*1df0*/  STL [R1+0x68], R8 ;  /* 0x0000680801007387 */ /* 0x0003e60000100800 */
[----:B------:R-:W-:Y:S01]  /*1e00*/  ISETP.GT.U32.AND P6, PT, R26, R10, PT ;  /* 0x0000000a1a00720c */ /* 0x000fe20003fc4070 */
[----:B------:R-:W-:Y:S01]  /*1e10*/  @!P2 IMAD.IADD R12, R12, 0x1, -R26 ;  /* 0x000000010c0ca824 */ /* 0x000fe200078e0a1a */
[----:B------:R-:W-:Y:S01]  /*1e20*/  ISETP.GT.U32.AND P2, PT, R26, R5, PT ;  /* 0x000000051a00720c */ /* 0x000fe20003f44070 */
[----:B0-----:R-:W-:-:S04]  /*1e30*/  IMAD.HI.U32 R11, R2, R3, RZ ;  /* 0x00000003020b7227 */ /* 0x001fc800078e00ff */
[----:B-1----:R-:W-:-:S04]  /*1e40*/  IMAD.HI.U32 R8, R2, R6, RZ ;  /* 0x0000000602087227 */ /* 0x002fc800078e00ff */
[----:B------:R-:W-:Y:S02]  /*1e50*/  IMAD.MOV R8, RZ, RZ, -R8 ;  /* 0x000000ffff087224 */ /* 0x000fe400078e0a08 */
[----:B------:R-:W-:Y:S01]  /*1e60*/  @!P5 IMAD.IADD R9, R9, 0x1, -R26 ;  /* 0x000000010909d824 */ /* 0x000fe200078e0a1a */
[----:B------:R-:W-:Y:S01]  /*1e70*/  ISETP.GE.AND P5, PT, R0, RZ, PT ;  /* 0x000000ff0000720c */ /* 0x000fe20003fa6270 */
[----:B------:R-:W-:Y:S01]  /*1e80*/  IMAD R0, R26, R8, R6 ;  /* 0x000000081a007224 */ /* 0x000fe200078e0206 */
[----:B------:R-:W-:Y:S01]  /*1e90*/  IADD3 R6, R27, 0x98, RZ ;  /* 0x000000981b067810 */ /* 0x000fe20007ffe0ff */
[----:B------:R-:W-:Y:S01]  /*1ea0*/  IMAD.MOV R11, RZ, RZ, -R11 ;  /* 0x000000ffff0b7224 */ /* 0x000fe200078e0a0b */
[----:B------:R-:W-:Y:S01]  /*1eb0*/  IABS R8, R4 ;  /* 0x0000000400087213 */ /* 0x000fe20000000000 */
[----:B------:R-:W-:Y:S02]  /*1ec0*/  IMAD.MOV.U32 R13, RZ, RZ, R12 ;  /* 0x000000ffff0d7224 */ /* 0x000fe400078e000c */
[--C-:B------:R-:W-:Y:S01]  /*1ed0*/  @!P2 IMAD.IADD R5, R5, 0x1, -R26.reuse ;  /* 0x000000010505a824 */ /* 0x100fe200078e0a1a */
[----:B------:R-:W-:Y:S01]  /*1ee0*/  ISETP.GE.AND P2, PT, R7, RZ, PT ;  /* 0x000000ff0700720c */ /* 0x000fe20003f46270 */
[----:B------:R-:W-:Y:S01]  /*1ef0*/  @!P6 IMAD.IADD R10, R10, 0x1, -R26 ;  /* 0x000000010a0ae824 */ /* 0x000fe200078e0a1a */
[C---:B------:R-:W-:Y:S01]  /*1f00*/  ISETP.GT.U32.AND P6, PT, R26.reuse, R0, PT ;  /* 0x000000001a00720c */ /* 0x040fe20003fc4070 */
[----:B------:R-:W-:Y:S01]  /*1f10*/  @!P0 IMAD.MOV R13, RZ, RZ, -R13 ;  /* 0x000000ffff0d8224 */ /* 0x000fe200078e0a0d */
[C---:B------:R-:W-:Y:S01]  /*1f20*/  ISETP.GT.U32.AND P0, PT, R26.reuse, R5, PT ;  /* 0x000000051a00720c */ /* 0x040fe20003f04070 */
[C---:B------:R-:W-:Y:S01]  /*1f30*/  IMAD R3, R26.reuse, R11, R3 ;  /* 0x0000000b1a037224 */ /* 0x040fe200078e0203 */
[----:B------:R-:W-:Y:S01]  /*1f40*/  IABS R7, R6 ;  /* 0x0000000600077213 */ /* 0x000fe20000000000 */
[----:B------:R-:W-:Y:S01]  /*1f50*/  IMAD.MOV.U32 R12, RZ, RZ, R9 ;  /* 0x000000ffff0c7224 */ /* 0x000fe200078e0009 */
[----:B------:R-:W-:Y:S01]  /*1f60*/  STL [R1+0x64], R13 ;  /* 0x0000640d01007387 */ /* 0x000fe20000100800 */
[----:B------:R-:W-:Y:S01]  /*1f70*/  @!P3 IMAD.MOV R10, RZ, RZ, -R10 ;  /* 0x000000ffff0ab224 */ /* 0x000fe200078e0a0a */
[----:B------:R-:W-:Y:S01]  /*1f80*/  IADD3 R11, R27, 0x90, RZ ;  /* 0x000000901b0b7810 */ /* 0x000fe20007ffe0ff */
[----:B------:R-:W-:Y:S01]  /*1f90*/  @!P4 IMAD.MOV R12, RZ, RZ, -R12 ;  /* 0x000000ffff0cc224 */ /* 0x000fe200078e0a0c */
[----:B------:R-:W-:Y:S01]  /*1fa0*/  ISETP.GT.U32.AND P4, PT, R26, R3, PT ;  /* 0x000000031a00720c */ /* 0x000fe20003f84070 */
[----:B------:R-:W-:-:S03]  /*1fb0*/  IMAD.HI.U32 R9, R2, R8, RZ ;  /* 0x0000000802097227 */ /* 0x000fc600078e00ff */
[----:B------:R-:W-:Y:S01]  /*1fc0*/  STL [R1+0x5c], R12 ;  /* 0x00005c0c01007387 */ /* 0x000fe20000100800 */
[--C-:B------:R-:W-:Y:S01]  /*1fd0*/  @!P6 IMAD.IADD R0, R0, 0x1, -R26.reuse ;  /* 0x000000010000e824 */ /* 0x100fe200078e0a1a */
[----:B------:R-:W-:Y:S01]  /*1fe0*/  ISETP.GE.AND P6, PT, R4, RZ, PT ;  /* 0x000000ff0400720c */ /* 0x000fe20003fc6270 */
[----:B------:R-:W-:Y:S01]  /*1ff0*/  @!P0 IMAD.IADD R5, R5, 0x1, -R26 ;  /* 0x0000000105058824 */ /* 0x000fe200078e0a1a */
[----:B------:R0:W-:Y:S01]  /*2000*/  STL [R1+0x54], R10 ;  /* 0x0000540a01007387 */ /* 0x0001e20000100800 */
[----:B------:R-:W-:Y:S01]  /*2010*/  IMAD.MOV R9, RZ, RZ, -R9 ;  /* 0x000000ffff097224 */ /* 0x000fe200078e0a09 */
[----:B------:R-:W-:Y:S01]  /*2020*/  ISETP.GT.U32.AND P3, PT, R26, R0, PT ;  /* 0x000000001a00720c */ /* 0x000fe20003f64070 */
[----:B------:R-:W-:Y:S01]  /*2030*/  IMAD.HI.U32 R4, R2, R7, RZ ;  /* 0x0000000702047227 */ /* 0x000fe200078e00ff */
[----:B------:R-:W-:-:S03]  /*2040*/  ISETP.GE.AND P0, PT, R6, RZ, PT ;  /* 0x000000ff0600720c */ /* 0x000fc60003f06270 */
[----:B------:R-:W-:Y:S02]  /*2050*/  @!P4 IMAD.IADD R3, R3, 0x1, -R26 ;  /* 0x000000010303c824 */ /* 0x000fe400078e0a1a */
[C---:B------:R-:W-:Y:S02]  /*2060*/  IMAD R8, R26.reuse, R9, R8 ;  /* 0x000000091a087224 */ /* 0x040fe400078e0208 */
[----:B0-----:R-:W-:Y:S01]  /*2070*/  IMAD.MOV.U32 R10, RZ, RZ, R5 ;  /* 0x000000ffff0a7224 */ /* 0x001fe200078e0005 */
[----:B------:R-:W-:Y:S01]  /*2080*/  IADD3 R5, R27, 0x94, RZ ;  /* 0x000000941b057810 */ /* 0x000fe20007ffe0ff */
[----:B------:R-:W-:Y:S02]  /*2090*/  IMAD.MOV R4, RZ, RZ, -R4 ;  /* 0x000000ffff047224 */ /* 0x000fe400078e0a04 */
[----:B------:R-:W-:Y:S01]  /*20a0*/  @!P1 IMAD.MOV R10, RZ, RZ, -R10 ;  /* 0x000000ffff0a9224 */ /* 0x000fe200078e0a0a */
[C---:B------:R-:W-:Y:S01]  /*20b0*/  ISETP.GT.U32.AND P1, PT, R26.reuse, R3, PT ;  /* 0x000000031a00720c */ /* 0x040fe20003f24070 */
[----:B------:R-:W-:Y:S01]  /*20c0*/  IMAD R7, R26, R4, R7 ;  /* 0x000000041a077224 */ /* 0x000fe200078e0207 */
[----:B------:R-:W-:Y:S01]  /*20d0*/  ISETP.GE.AND P4, PT, R5, RZ, PT ;  /* 0x000000ff0500720c */ /* 0x000fe20003f86270 */
[----:B------:R-:W-:Y:S01]  /*20e0*/  @!P3 IMAD.IADD R0, R0, 0x1, -R26 ;  /* 0x000000010000b824 */ /* 0x000fe200078e0a1a */
[----:B------:R-:W-:Y:S01]  /*20f0*/  ISETP.GT.U32.AND P3, PT, R26, R8, PT ;  /* 0x000000081a00720c */ /* 0x000fe20003f64070 */
[----:B------:R0:W-:Y:S01]  /*2100*/  STL [R1+0x50], R10 ;  /* 0x0000500a01007387 */ /* 0x0001e20000100800 */
[----:B------:R-:W-:Y:S01]  /*2110*/  IABS R5, R5 ;  /* 0x0000000500057213 */ /* 0x000fe20000000000 */
[----:B------:R-:W-:Y:S01]  /*2120*/  IMAD.MOV.U32 R6, RZ, RZ, R0 ;  /* 0x000000ffff067224 */ /* 0x000fe200078e0000 */
[----:B------:R-:W-:-:S03]  /*2130*/  IADD3 R0, R27, 0x88, RZ ;  /* 0x000000881b007810 */ /* 0x000fc60007ffe0ff */
[----:B------:R-:W-:Y:S01]  /*2140*/  IMAD.MOV.U32 R4, RZ, RZ, R5 ;  /* 0x000000ffff047224 */ /* 0x000fe200078e0005 */
[----:B------:R-:W-:Y:S01]  /*2150*/  IADD3 R5, R27, 0x8c, RZ ;  /* 0x0000008c1b057810 */ /* 0x000fe20007ffe0ff */
[----:B------:R-:W-:Y:S01]  /*2160*/  @!P1 IMAD.IADD R3, R3, 0x1, -R26 ;  /* 0x0000000103039824 */ /* 0x000fe200078e0a1a */
[----:B------:R-:W-:Y:S01]  /*2170*/  ISETP.GT.U32.AND P1, PT, R26, R7, PT ;  /* 0x000000071a00720c */ /* 0x000fe20003f24070 */
[----:B------:R-:W-:Y:S01]  /*2180*/  IMAD.HI.U32 R9, R2, R4, RZ ;  /* 0x0000000402097227 */ /* 0x000fe200078e00ff */
[----:B------:R-:W-:-:S03]  /*2190*/  IABS R16, R5 ;  /* 0x0000000500107213 */ /* 0x000fc60000000000 */
[----:B------:R-:W-:Y:S02]  /*21a0*/  @!P3 IMAD.IADD R8, R8, 0x1, -R26 ;  /* 0x000000010808b824 */ /* 0x000fe400078e0a1a */
[----:B------:R-:W-:Y:S02]  /*21b0*/  IMAD.MOV R9, RZ, RZ, -R9 ;  /* 0x000000ffff097224 */ /* 0x000fe400078e0a09 */
[----:B------:R-:W-:Y:S01]  /*21c0*/  @!P5 IMAD.MOV R6, RZ, RZ, -R6 ;  /* 0x000000ffff06d224 */ /* 0x000fe200078e0a06 */
[----:B------:R-:W-:Y:S01]  /*21d0*/  ISETP.GE.AND P5, PT, R11, RZ, PT ;  /* 0x000000ff0b00720c */ /* 0x000fe20003fa6270 */
[C---:B------:R-:W-:Y:S01]  /*21e0*/  IMAD R4, R26.reuse, R9, R4 ;  /* 0x000000091a047224 */ /* 0x040fe200078e0204 */
[----:B------:R-:W-:Y:S01]  /*21f0*/  IABS R11, R11 ;  /* 0x0000000b000b7213 */ /* 0x000fe20000000000 */
[----:B------:R-:W-:Y:S01]  /*2200*/  @!P1 IMAD.IADD R7, R7, 0x1, -R26 ;  /* 0x0000000107079824 */ /* 0x000fe200078e0a1a */
[----:B------:R-:W-:Y:S01]  /*2210*/  ISETP.GT.U32.AND P3, PT, R26, R8, PT ;  /* 0x000000081a00720c */ /* 0x000fe20003f64070 */
[----:B------:R-:W-:Y:S01]  /*2220*/  IMAD.MOV.U32 R12, RZ, RZ, R3 ;  /* 0x000000ffff0c7224 */ /* 0x000fe200078e0003 */
[----:B------:R1:W-:Y:S01]  /*2230*/  STL [R1+0x4c], R6 ;  /* 0x00004c0601007387 */ /* 0x0003e20000100800 */
[----:B0-----:R-:W-:Y:S01]  /*2240*/  IMAD.HI.U32 R10, R2, R11, RZ ;  /* 0x0000000b020a7227 */ /* 0x001fe200078e00ff */
[----:B------:R-:W-:-:S03]  /*2250*/  ISETP.GT.U32.AND P1, PT, R26, R7, PT ;  /* 0x000000071a00720c */ /* 0x000fc60003f24070 */
[----:B------:R-:W-:Y:S01]  /*2260*/  @!P2 IMAD.MOV R12, RZ, RZ, -R12 ;  /* 0x000000ffff0ca224 */ /* 0x000fe200078e0a0c */
[----:B------:R-:W-:Y:S01]  /*2270*/  ISETP.GT.U32.AND P2, PT, R26, R4, PT ;  /* 0x000000041a00720c */ /* 0x000fe20003f44070 */
[----:B------:R-:W-:Y:S01]  /*2280*/  IMAD.HI.U32 R3, R2, R16, RZ ;  /* 0x0000001002037227 */ /* 0x000fe200078e00ff */
[----:B-1----:R-:W-:-:S03]  /*2290*/  IABS R6, R0 ;  /* 0x0000000000067213 */ /* 0x002fc60000000000 */
[----:B------:R-:W-:Y:S01]  /*22a0*/  IMAD.MOV R10, RZ, RZ, -R10 ;  /* 0x000000ffff0a7224 */ /* 0x000fe200078e0a0a */
[----:B------:R0:W-:Y:S01]  /*22b0*/  STL [R1+0x48], R12 ;  /* 0x0000480c01007387 */ /* 0x0001e20000100800 */
[----:B------:R-:W-:Y:S02]  /*22c0*/  IMAD.MOV R3, RZ, RZ, -R3 ;  /* 0x000000ffff037224 */ /* 0x000fe400078e0a03 */
[----:B------:R-:W-:Y:S01]  /*22d0*/  @!P3 IMAD.IADD R8, R8, 0x1, -R26 ;  /* 0x000000010808b824 */ /* 0x000fe200078e0a1a */
[----:B------:R-:W-:Y:S01]  /*22e0*/  ISETP.GE.AND P3, PT, R5, RZ, PT ;  /* 0x000000ff0500720c */ /* 0x000fe20003f66270 */
[C---:B------:R-:W-:Y:S01]  /*22f0*/  IMAD R11, R26.reuse, R10, R11 ;  /* 0x0000000a1a0b7224 */ /* 0x040fe200078e020b */
[C---:B------:R-:W-:Y:S01]  /*2300*/  IADD3 R5, R27.reuse, 0x84, RZ ;  /* 0x000000841b057810 */ /* 0x040fe20007ffe0ff */
[C---:B------:R-:W-:Y:S01]  /*2310*/  IMAD R16, R26.reuse, R3, R16 ;  /* 0x000000031a107224 */ /* 0x040fe200078e0210 */
[----:B------:R-:W-:Y:S01]  /*2320*/  IADD3 R3, R27, 0x80, RZ ;  /* 0x000000801b037810 */ /* 0x000fe20007ffe0ff */
[----:B------:R-:W-:Y:S01]  /*2330*/  @!P1 IMAD.IADD R7, R7, 0x1, -R26 ;  /* 0x0000000107079824 */ /* 0x000fe200078e0a1a */
[----:B------:R-:W-:Y:S01]  /*2340*/  ISETP.GT.U32.AND P1, PT, R26, R11, PT ;  /* 0x0000000b1a00720c */ /* 0x000fe20003f24070 */
[----:B------:R-:W-:Y:S01]  /*2350*/  IMAD.MOV.U32 R13, RZ, RZ, R8 ;  /* 0x000000ffff0d7224 */ /* 0x000fe200078e0008 */
[----:B------:R-:W-:Y:S01]  /*2360*/  IABS R15, R5 ;  /* 0x00000005000f7213 */ /* 0x000fe20000000000 */
[----:B------:R-:W-:Y:S01]  /*2370*/  @!P2 IMAD.IADD R4, R4, 0x1, -R26 ;  /* 0x000000010404a824 */ /* 0x000fe200078e0a1a */
[----:B------:R-:W-:Y:S01]  /*2380*/  IABS R14, R3 ;  /* 0x00000003000e7213 */ /* 0x000fe20000000000 */
[----:B------:R-:W-:Y:S01]  /*2390*/  @!P6 IMAD.MOV R13, RZ, RZ, -R13 ;  /* 0x000000ffff0de224 */ /* 0x000fe200078e0a0d */
[----:B------:R-:W-:Y:S01]  /*23a0*/  ISETP.GT.U32.AND P6, PT, R26, R16, PT ;  /* 0x000000101a00720c */ /* 0x000fe20003fc4070 */
[----:B------:R-:W-:Y:S01]  /*23b0*/  IMAD.HI.U32 R9, R2, R6, RZ ;  /* 0x0000000602097227 */ /* 0x000fe200078e00ff */
[----:B------:R-:W-:-:S02]  /*23c0*/  ISETP.GT.U32.AND P2, PT, R26, R4, PT ;  /* 0x000000041a00720c */ /* 0x000fc40003f44070 */
[----:B------:R1:W-:Y:S01]  /*23d0*/  STL [R1+0x3c], R13 ;  /* 0x00003c0d01007387 */ /* 0x0003e20000100800 */
[----:B------:R-:W-:Y:S01]  /*23e0*/  IMAD.MOV R9, RZ, RZ, -R9 ;  /* 0x000000ffff097224 */ /* 0x000fe200078e0a09 */
[----:B------:R-:W-:Y:S01]  /*23f0*/  IADD3 R10, R27, 0x78, RZ ;  /* 0x000000781b0a7810 */ /* 0x000fe20007ffe0ff */
[----:B------:R-:W-:Y:S01]  /*2400*/  @!P1 IMAD.IADD R11, R11, 0x1, -R26 ;  /* 0x000000010b0b9824 */ /* 0x000fe200078e0a1a */
[----:B------:R-:W-:Y:S01]  /*2410*/  ISETP.GE.AND P1, PT, R5, RZ, PT ;  /* 0x000000ff0500720c */ /* 0x000fe20003f26270 */
[----:B0-----:R-:W-:Y:S01]  /*2420*/  IMAD.MOV.U32 R12, RZ, RZ, R7 ;  /* 0x000000ffff0c7224 */ /* 0x001fe200078e0007 */
[----:B------:R-:W-:Y:S01]  /*2430*/  IADD3 R5, R27, 0x70, RZ ;  /* 0x000000701b057810 */ /* 0x000fe20007ffe0ff */
[----:B------:R-:W-:Y:S01]  /*2440*/  IMAD R6, R26, R9, R6 ;  /* 0x000000091a067224 */ /* 0x000fe200078e0206 */
[----:B------:R-:W-:Y:S01]  /*2450*/  IABS R9, R10 ;  /* 0x0000000a00097213 */ /* 0x000fe20000000000 */
[----:B------:R-:W-:Y:S01]  /*2460*/  @!P6 IMAD.IADD R16, R16, 0x1, -R26 ;  /* 0x000000011010e824 */ /* 0x000fe200078e0a1a */
[----:B------:R-:W-:Y:S01]  /*2470*/  ISETP.GT.U32.AND P6, PT, R26, R11, PT ;  /* 0x0000000b1a00720c */ /* 0x000fe20003fc4070 */
[----:B------:R-:W-:-:S04]  /*2480*/  IMAD.HI.U32 R7, R2, R15, RZ ;  /* 0x0000000f02077227 */ /* 0x000fc800078e00ff */
[----:B------:R-:W-:Y:S01]  /*2490*/  @!P2 IMAD.IADD R4, R4, 0x1, -R26 ;  /* 0x000000010404a824 */ /* 0x000fe200078e0a1a */
[----:B------:R-:W-:Y:S01]  /*24a0*/  ISETP.GT.U32.AND P2, PT, R26, R6, PT ;  /* 0x000000061a00720c */ /* 0x000fe20003f44070 */
[----:B------:R-:W-:Y:S02]  /*24b0*/  IMAD.MOV R7, RZ, RZ, -R7 ;  /* 0x000000ffff077224 */ /* 0x000fe400078e0a07 */
[----:B------:R-:W-:Y:S01]  /*24c0*/  IMAD.MOV.U32 R8, RZ, RZ, R4 ;  /* 0x000000ffff087224 */ /* 0x000fe200078e0004 */
[----:B------:R-:W-:Y:S01]  /*24d0*/  IADD3 R4, R27, 0x7c, RZ ;  /* 0x0000007c1b047810 */ /* 0x000fe20007ffe0ff */
[----:B------:R-:W-:Y:S01]  /*24e0*/  @!P0 IMAD.MOV R12, RZ, RZ, -R12 ;  /* 0x000000ffff0c8224 */ /* 0x000fe200078e0a0c */
[----:B------:R-:W-:Y:S01]  /*24f0*/  ISETP.GE.AND P0, PT, R0, RZ, PT ;  /* 0x000000ff0000720c */ /* 0x000fe20003f06270 */
[C---:B------:R-:W-:Y:S01]  /*2500*/  IMAD R15, R26.reuse, R7, R15 ;  /* 0x000000071a0f7224 */ /* 0x040fe200078e020f */
[----:B-1----:R-:W-:Y:S01]  /*2510*/  IABS R13, R4 ;  /* 0x00000004000d7213 */ /* 0x002fe20000000000 */
[----:B------:R-:W-:Y:S01]  /*2520*/  @!P4 IMAD.MOV R8, RZ, RZ, -R8 ;  /* 0x000000ffff08c224 */ /* 0x000fe200078e0a08 */
[----:B------:R-:W-:Y:S01]  /*2530*/  ISETP.GT.U32.AND P4, PT, R26, R16, PT ;  /* 0x000000101a00720c */ /* 0x000fe20003f84070 */
[----:B------:R-:W-:Y:S01]  /*2540*/  IMAD.HI.U32 R0, R2, R14, RZ ;  /* 0x0000000e02007227 */ /* 0x000fe200078e00ff */
[----:B------:R-:W-:Y:S03]  /*2550*/  STL [R1+0x38], R12 ;  /* 0x0000380c01007387 */ /* 0x000fe60000100800 */
[----:B------:R-:W-:Y:S01]  /*2560*/  @!P6 IMAD.IADD R11, R11, 0x1, -R26 ;  /* 0x000000010b0be824 */ /* 0x000fe200078e0a1a */
[----:B------:R0:W-:Y:S01]  /*2570*/  STL [R1+0x34], R8 ;  /* 0x0000340801007387 */ /* 0x0001e20000100800 */
[----:B------:R-:W-:Y:S01]  /*2580*/  ISETP.GT.U32.AND P6, PT, R26, R15, PT ;  /* 0x0000000f1a00720c */ /* 0x000fe20003fc4070 */
[----:B------:R-:W-:-:S02]  /*2590*/  IMAD.MOV R0, RZ, RZ, -R0 ;  /* 0x000000ffff007224 */ /* 0x000fc400078e0a00 */
[----:B------:R-:W-:Y:S02]  /*25a0*/  @!P2 IMAD.IADD R6, R6, 0x1, -R26 ;  /* 0x000000010606a824 */ /* 0x000fe400078e0a1a */
[----:B------:R-:W-:Y:S01]  /*25b0*/  IMAD R14, R26, R0, R14 ;  /* 0x000000001a0e7224 */ /* 0x000fe200078e020e */
[----:B------:R-:W-:Y:S01]  /*25c0*/  IADD3 R0, R27, 0x74, RZ ;  /* 0x000000741b007810 */ /* 0x000fe20007ffe0ff */
[----:B------:R-:W-:Y:S01]  /*25d0*/  @!P4 IMAD.IADD R16, R16, 0x1, -R26 ;  /* 0x000000011010c824 */ /* 0x000fe200078e0a1a */
[----:B------:R-:W-:Y:S01]  /*25e0*/  ISETP.GT.U32.AND P2, PT, R26, R6, PT ;  /* 0x000000061a00720c */ /* 0x000fe20003f44070 */
[----:B0-----:R-:W-:Y:S01]  /*25f0*/  IMAD.HI.U32 R8, R2, R13, RZ ;  /* 0x0000000d02087227 */ /* 0x001fe200078e00ff */
[----:B------:R-:W-:Y:S02]  /*2600*/  ISETP.GT.U32.AND P4, PT, R26, R14, PT ;  /* 0x0000000e1a00720c */ /* 0x000fe40003f84070 */
[----:B------:R-:W-:Y:S01]  /*2610*/  IABS R7, R0 ;  /* 0x0000000000077213 */ /* 0x000fe20000000000 */
[----:B------:R-:W-:-:S02]  /*2620*/  IMAD.MOV R8, RZ, RZ, -R8 ;  /* 0x000000ffff087224 */ /* 0x000fc400078e0a08 */
[--C-:B------:R-:W-:Y:S02]  /*2630*/  @!P6 IMAD.IADD R15, R15, 0x1, -R26.reuse ;  /* 0x000000010f0fe824 */ /* 0x100fe400078e0a1a */
[----:B------:R-:W-:Y:S01]  /*2640*/  IMAD R13, R26, R8, R13 ;  /* 0x000000081a0d7224 */ /* 0x000fe200078e020d */
[----:B------:R-:W-:Y:S01]  /*2650*/  IABS R8, R5 ;  /* 0x0000000500087213 */ /* 0x000fe20000000000 */
[----:B------:R-:W-:Y:S02]  /*2660*/  IMAD.MOV.U32 R18, RZ, RZ, R11 ;  /* 0x000000ffff127224 */ /* 0x000fe400078e000b */
[--C-:B------:R-:W-:Y:S01]  /*2670*/  @!P2 IMAD.IADD R6, R6, 0x1, -R26.reuse ;  /* 0x000000010606a824 */ /* 0x100fe200078e0a1a */
[----:B------:R-:W-:Y:S01]  /*2680*/  ISETP.GT.U32.AND P6, PT, R26, R13, PT ;  /* 0x0000000d1a00720c */ /* 0x000fe20003fc4070 */
[----:B------:R-:W-:Y:S01]  /*2690*/  @!P4 IMAD.IADD R14, R14, 0x1, -R26 ;  /* 0x000000010e0ec824 */ /* 0x000fe200078e0a1a */
[----:B------:R-:W-:Y:S01]  /*26a0*/  ISETP.GE.AND P2, PT, R3, RZ, PT ;  /* 0x000000ff0300720c */ /* 0x000fe20003f46270 */
[----:B------:R-:W-:Y:S01]  /*26b0*/  @!P5 IMAD.MOV R18, RZ, RZ, -R18 ;  /* 0x000000ffff12d224 */ /* 0x000fe200078e0a12 */
[----:B------:R-:W-:Y:S01]  /*26c0*/  ISETP.GT.U32.AND P5, PT, R26, R15, PT ;  /* 0x0000000f1a00720c */ /* 0x000fe20003fa4070 */
[----:B------:R-:W-:Y:S01]  /*26d0*/  IMAD.HI.U32 R3, R2, R7, RZ ;  /* 0x0000000702037227 */ /* 0x000fe200078e00ff */
[----:B------:R-:W-:-:S02]  /*26e0*/  ISETP.GE.AND P4, PT, R4, RZ, PT ;  /* 0x000000ff0400720c */ /* 0x000fc40003f86270 */
[----:B------:R-:W-:Y:S01]  /*26f0*/  IADD3 R4, R27, 0x6c, RZ ;  /* 0x0000006c1b047810 */ /* 0x000fe20007ffe0ff */
[----:B------:R-:W-:Y:S01]  /*2700*/  IMAD.MOV R3, RZ, RZ, -R3 ;  /* 0x000000ffff037224 */ /* 0x000fe200078e0a03 */
[----:B------:R-:W-:Y:S01]  /*2710*/  STL [R1+0x30], R18 ;  /* 0x0000301201007387 */ /* 0x000fe20000100800 */
[----:B------:R-:W-:-:S04]  /*2720*/  IMAD.HI.U32 R11, R2, R8, RZ ;  /* 0x00000008020b7227 */ /* 0x000fc800078e00ff */
[----:B------:R-:W-:Y:S01]  /*2730*/  @!P6 IMAD.IADD R13, R13, 0x1, -R26 ;  /* 0x000000010d0de824 */ /* 0x000fe200078e0a1a */
[----:B------:R-:W-:Y:S01]  /*2740*/  ISETP.GT.U32.AND P6, PT, R26, R14, PT ;  /* 0x0000000e1a00720c */ /* 0x000fe20003fc4070 */
[----:B------:R-:W-:-:S04]  /*2750*/  IMAD.HI.U32 R12, R2, R9, RZ ;  /* 0x00000009020c7227 */ /* 0x000fc800078e00ff */
[C---:B------:R-:W-:Y:S01]  /*2760*/  IMAD R7, R26.reuse, R3, R7 ;  /* 0x000000031a077224 */ /* 0x040fe200078e0207 */
[----:B------:R-:W-:Y:S01]  /*2770*/  IADD3 R3, R27, 0x68, RZ ;  /* 0x000000681b037810 */ /* 0x000fe20007ffe0ff */
[----:B------:R-:W-:Y:S02]  /*2780*/  IMAD.MOV R11, RZ, RZ, -R11 ;  /* 0x000000ffff0b7224 */ /* 0x000fe400078e0a0b */
[----:B------:R-:W-:Y:S02]  /*2790*/  IMAD.MOV R12, RZ, RZ, -R12 ;  /* 0x000000ffff0c7224 */ /* 0x000fe400078e0a0c */
[C---:B------:R-:W-:Y:S02]  /*27a0*/  IMAD R8, R26.reuse, R11, R8 ;  /* 0x0000000b1a087224 */ /* 0x040fe400078e0208 */
[----:B------:R-:W-:Y:S01]  /*27b0*/  @!P5 IMAD.IADD R15, R15, 0x1, -R26 ;  /* 0x000000010f0fd824 */ /* 0x000fe200078e0a1a */
[----:B------:R-:W-:Y:S01]  /*27c0*/  ISETP.GT.U32.AND P5, PT, R26, R7, PT ;  /* 0x000000071a00720c */ /* 0x000fe20003fa4070 */
[----:B------:R-:W-:-:S02]  /*27d0*/  IMAD.MOV.U32 R17, RZ, RZ, R16 ;  /* 0x000000ffff117224 */ /* 0x000fc400078e0010 */
[----:B------:R-:W-:Y:S01]  /*27e0*/  IMAD R9, R26, R12, R9 ;  /* 0x0000000c1a097224 */ /* 0x000fe200078e0209 */
[----:B------:R-:W-:Y:S01]  /*27f0*/  IABS R12, R4 ;  /* 0x00000004000c7213 */ /* 0x000fe20000000000 */
[----:B------:R-:W-:Y:S01]  /*2800*/  IMAD.MOV.U32 R16, RZ, RZ, R6 ;  /* 0x000000ffff107224 */ /* 0x000fe200078e0006 */
[----:B------:R-:W-:Y:S01]  /*2810*/  IABS R6, R3 ;  /* 0x0000000300067213 */ /* 0x000fe20000000000 */
[----:B------:R-:W-:Y:S01]  /*2820*/  @!P6 IMAD.IADD R14, R14, 0x1, -R26 ;  /* 0x000000010e0ee824 */ /* 0x000fe200078e0a1a */
[C---:B------:R-:W-:Y:S01]  /*2830*/  ISETP.GT.U32.AND P6, PT, R26.reuse, R8, PT ;  /* 0x000000081a00720c */ /* 0x040fe20003fc4070 */
[----:B------:R-:W-:Y:S01]  /*2840*/  @!P0 IMAD.MOV R16, RZ, RZ, -R16 ;  /* 0x000000ffff108224 */ /* 0x000fe200078e0a10 */
[C---:B------:R-:W-:Y:S01]  /*2850*/  ISETP.GT.U32.AND P0, PT, R26.reuse, R9, PT ;  /* 0x000000091a00720c */ /* 0x040fe20003f04070 */
[----:B------:R-:W-:Y:S01]  /*2860*/  @!P3 IMAD.MOV R17, RZ, RZ, -R17 ;  /* 0x000000ffff11b224 */ /* 0x000fe200078e0a11 */
[----:B------:R-:W-:Y:S01]  /*2870*/  ISETP.GT.U32.AND P3, PT, R26, R13, PT ;  /* 0x0000000d1a00720c */ /* 0x000fe20003f64070 */
[----:B------:R-:W-:-:S02]  /*2880*/  @!P5 IMAD.IADD R7, R7, 0x1, -R26 ;  /* 0x000000010707d824 */ /* 0x000fc400078e0a1a */
[----:B------:R-:W-:Y:S01]  /*2890*/  IMAD.HI.U32 R11, R2, R6, RZ ;  /* 0x00000006020b7227 */ /* 0x000fe200078e00ff */
[----:B------:R0:W-:Y:S03]  /*28a0*/  STL [R1+0x2c], R17 ;  /* 0x00002c1101007387 */ /* 0x0001e60000100800 */
[----:B------:R-:W-:Y:S01]  /*28b0*/  IMAD.MOV R11, RZ, RZ, -R11 ;  /* 0x000000ffff0b7224 */ /* 0x000fe200078e0a0b */
[----:B------:R1:W-:Y:S01]  /*28c0*/  STL [R1+0x28], R16 ;  /* 0x0000281001007387 */ /* 0x0003e20000100800 */
[--C-:B------:R-:W-:Y:S01]  /*28d0*/  @!P6 IMAD.IADD R8, R8, 0x1, -R26.reuse ;  /* 0x000000010808e824 */ /* 0x100fe200078e0a1a */
[----:B------:R-:W-:Y:S01]  /*28e0*/  ISETP.GT.U32.AND P6, PT, R26, R7, PT ;  /* 0x000000071a00720c */ /* 0x000fe20003fc4070 */
[--C-:B------:R-:W-:Y:S01]  /*28f0*/  @!P0 IMAD.IADD R9, R9, 0x1, -R26.reuse ;  /* 0x0000000109098824 */ /* 0x100fe200078e0a1a */
[----:B------:R-:W-:Y:S01]  /*2900*/  ISETP.GE.AND P0, PT, R0, RZ, PT ;  /* 0x000000ff0000720c */ /* 0x000fe20003f06270 */
[----:B------:R-:W-:Y:S01]  /*2910*/  @!P3 IMAD.IADD R13, R13, 0x1, -R26 ;  /* 0x000000010d0db824 */ /* 0x000fe200078e0a1a */
[----:B------:R-:W-:Y:S01]  /*2920*/  ISETP.GE.AND P3, PT, R10, RZ, PT ;  /* 0x000000ff0a00720c */ /* 0x000fe20003f66270 */
[----:B0-----:R-:W-:Y:S01]  /*2930*/  IMAD.MOV.U32 R17, RZ, RZ, R14 ;  /* 0x000000ffff117224 */ /* 0x001fe200078e000e */
[----:B------:R-:W-:Y:S01]  /*2940*/  ISETP.GT.U32.AND P5, PT, R26, R9, PT ;  /* 0x000000091a00720c */ /* 0x000fe20003fa4070 */
[----:B------:R-:W-:Y:S01]  /*2950*/  @!P4 IMAD.MOV R13, RZ, RZ, -R13 ;  /* 0x000000ffff0dc224 */ /* 0x000fe200078e0a0d */
[----:B------:R-:W-:Y:S01]  /*2960*/  IADD3 R10, R27, 0x64, RZ ;  /* 0x000000641b0a7810 */ /* 0x000fe20007ffe0ff */
[----:B-1----:R-:W-:-:S04]  /*2970*/  IMAD.HI.U32 R16, R2, R12, RZ ;  /* 0x0000000c02107227 */ /* 0x002fc800078e00ff */
[----:B------:R-:W-:Y:S02]  /*2980*/  IMAD.MOV R16, RZ, RZ, -R16 ;  /* 0x000000ffff107224 */ /* 0x000fe400078e0a10 */
[----:B------:R-:W-:Y:S01]  /*2990*/  @!P2 IMAD.MOV R17, RZ, RZ, -R17 ;  /* 0x000000ffff11a224 */ /* 0x000fe200078e0a11 */
[----:B------:R-:W-:Y:S01]  /*29a0*/  ISETP.GE.AND P2, PT, R5, RZ, PT ;  /* 0x000000ff0500720c */ /* 0x000fe20003f46270 */
[C---:B------:R-:W-:Y:S01]  /*29b0*/  IMAD R0, R26.reuse, R16, R12 ;  /* 0x000000101a007224 */ /* 0x040fe200078e020c */
[----:B------:R-:W-:Y:S01]  /*29c0*/  IABS R12, R10 ;  /* 0x0000000a000c7213 */ /* 0x000fe20000000000 */
[C---:B------:R-:W-:Y:S01]  /*29d0*/  IMAD R5, R26.reuse, R11, R6 ;  /* 0x0000000b1a057224 */ /* 0x040fe200078e0206 */
[----:B------:R-:W-:Y:S01]  /*29e0*/  IADD3 R6, R27, 0x60, RZ ;  /* 0x000000601b067810 */ /* 0x000fe20007ffe0ff */
[--C-:B------:R-:W-:Y:S01]  /*29f0*/  @!P6 IMAD.IADD R7, R7, 0x1, -R26.reuse ;  /* 0x000000010707e824 */ /* 0x100fe200078e0a1a */
[C---:B------:R-:W-:Y:S01]  /*2a00*/  ISETP.GT.U32.AND P4, PT, R26.reuse, R0, PT ;  /* 0x000000001a00720c */ /* 0x040fe20003f84070 */
[----:B------:R-:W-:Y:S01]  /*2a10*/  IMAD.MOV.U32 R18, RZ, RZ, R15 ;  /* 0x000000ffff127224 */ /* 0x000fe200078e000f */
[----:B------:R-:W-:Y:S01]  /*2a20*/  ISETP.GT.U32.AND P6, PT, R26, R5, PT ;  /* 0x000000051a00720c */ /* 0x000fe20003fc4070 */
[----:B------:R-:W-:Y:S01]  /*2a30*/  @!P5 IMAD.IADD R9, R9, 0x1, -R26 ;  /* 0x000000010909d824 */ /* 0x000fe200078e0a1a */
[----:B------:R-:W-:Y:S01]  /*2a40*/  ISETP.GE.AND P5, PT, R4, RZ, PT ;  /* 0x000000ff0400720c */ /* 0x000fe20003fa6270 */
[----:B------:R-:W-:Y:S01]  /*2a50*/  @!P1 IMAD.MOV R18, RZ, RZ, -R18 ;  /* 0x000000ffff129224 */ /* 0x000fe200078e0a12 */
[----:B------:R-:W-:Y:S01]  /*2a60*/  ISETP.GT.U32.AND P1, PT, R26, R8, PT ;  /* 0x000000081a00720c */ /* 0x000fe20003f24070 */
[----:B------:R-:W-:Y:S01]  /*2a70*/  IMAD.HI.U32 R11, R2, R12, RZ ;  /* 0x0000000c020b7227 */ /* 0x000fe200078e00ff */
[----:B------:R-:W-:-:S02]  /*2a80*/  IABS R4, R6 ;  /* 0x0000000600047213 */ /* 0x000fc40000000000 */
[----:B------:R-:W-:Y:S01]  /*2a90*/  STL [R1+0x24], R18 ;  /* 0x0000241201007387 */ /* 0x000fe20000100800 */
[----:B------:R-:W-:Y:S01]  /*2aa0*/  IMAD.MOV R11, RZ, RZ, -R11 ;  /* 0x000000ffff0b7224 */ /* 0x000fe200078e0a0b */
[----:B------:R-:W-:Y:S01]  /*2ab0*/  IADD3 R16, R27, 0x38, RZ ;  /* 0x000000381b107810 */ /* 0x000fe20007ffe0ff */
[--C-:B------:R-:W-:Y:S01]  /*2ac0*/  @!P4 IMAD.IADD R0, R0, 0x1, -R26.reuse ;  /* 0x000000010000c824 */ /* 0x100fe200078e0a1a */
[----:B------:R-:W-:Y:S01]  /*2ad0*/  STL [R1+0x20], R17 ;  /* 0x0000201101007387 */ /* 0x000fe20000100800 */
[----:B------:R-:W-:Y:S01]  /*2ae0*/  @!P6 IMAD.IADD R5, R5, 0x1, -R26 ;  /* 0x000000010505e824 */ /* 0x000fe200078e0a1a */
[----:B------:R-:W-:Y:S01]  /*2af0*/  ISETP.GE.AND P4, PT, R10, RZ, PT ;  /* 0x000000ff0a00720c */ /* 0x000fe20003f86270 */
[----:B------:R-:W-:Y:S01]  /*2b00*/  IMAD.MOV.U32 R10, RZ, RZ, R7 ;  /* 0x000000ffff0a7224 */ /* 0x000fe200078e0007 */
[----:B------:R0:W-:Y:S01]  /*2b10*/  STL [R1+0x1c], R13 ;  /* 0x00001c0d01007387 */ /* 0x0001e20000100800 */
[C---:B------:R-:W-:Y:S01]  /*2b20*/  ISETP.GT.U32.AND P6, PT, R26.reuse, R0, PT ;  /* 0x000000001a00720c */ /* 0x040fe20003fc4070 */
[----:B------:R-:W-:-:S02]  /*2b30*/  IMAD R12, R26, R11, R12 ;  /* 0x0000000b1a0c7224 */ /* 0x000fc400078e020c */
[----:B------:R-:W-:Y:S01]  /*2b40*/  @!P1 IMAD.IADD R8, R8, 0x1, -R26 ;  /* 0x0000000108089824 */ /* 0x000fe200078e0a1a */
[----:B------:R-:W-:Y:S01]  /*2b50*/  ISETP.GE.AND P1, PT, R3, RZ, PT ;  /* 0x000000ff0300720c */ /* 0x000fe20003f26270 */
[----:B------:R-:W-:Y:S01]  /*2b60*/  @!P0 IMAD.MOV R10, RZ, RZ, -R10 ;  /* 0x000000ffff0a8224 */ /* 0x000fe200078e0a0a */
[----:B------:R-:W-:Y:S01]  /*2b70*/  IADD3 R3, R27, 0x5c, RZ ;  /* 0x0000005c1b037810 */ /* 0x000fe20007ffe0ff */
[----:B------:R-:W-:Y:S01]  /*2b80*/  @!P2 IMAD.MOV R8, RZ, RZ, -R8 ;  /* 0x000000ffff08a224 */ /* 0x000fe200078e0a08 */
[----:B------:R-:W-:Y:S01]  /*2b90*/  ISETP.GT.U32.AND P0, PT, R26, R12, PT ;  /* 0x0000000c1a00720c */ /* 0x000fe20003f04070 */
[----:B0-----:R-:W-:Y:S01]  /*2ba0*/  IMAD.MOV.U32 R13, RZ, RZ, R9 ;  /* 0x000000ffff0d7224 */ /* 0x001fe200078e0009 */
[----:B------:R-:W-:Y:S01]  /*2bb0*/  IABS R11, R3 ;  /* 0x00000003000b7213 */ /* 0x000fe20000000000 */
[----:B------:R-:W-:Y:S01]  /*2bc0*/  IMAD.HI.U32 R9, R2, R4, RZ ;  /* 0x0000000402097227 */ /* 0x000fe200078e00ff */
[----:B------:R-:W-:-:S03]  /*2bd0*/  ISETP.GE.AND P2, PT, R6, RZ, PT ;  /* 0x000000ff0600720c */ /* 0x000fc60003f46270 */
[----:B------:R-:W-:Y:S01]  /*2be0*/  IMAD.MOV R7, RZ, RZ, -R9 ;  /* 0x000000ffff077224 */ /* 0x000fe200078e0a09 */
[C---:B------:R-:W-:Y:S01]  /*2bf0*/  IADD3 R9, R27.reuse, 0x54, RZ ;  /* 0x000000541b097810 */ /* 0x040fe20007ffe0ff */
[----:B------:R-:W-:Y:S01]  /*2c00*/  @!P3 IMAD.MOV R13, RZ, RZ, -R13 ;  /* 0x000000ffff0db224 */ /* 0x000fe200078e0a0d */
[C---:B------:R-:W-:Y:S01]  /*2c10*/  ISETP.GT.U32.AND P3, PT, R26.reuse, R5, PT ;  /* 0x000000051a00720c */ /* 0x040fe20003f64070 */
[----:B------:R-:W-:Y:S01]  /*2c20*/  IMAD R4, R26, R7, R4 ;  /* 0x000000071a047224 */ /* 0x000fe200078e0204 */
[----:B------:R-:W-:Y:S01]  /*2c30*/  IADD3 R7, R27, 0x58, RZ ;  /* 0x000000581b077810 */ /* 0x000fe20007ffe0ff */
[--C-:B------:R-:W-:Y:S01]  /*2c40*/  @!P6 IMAD.IADD R0, R0, 0x1, -R26.reuse ;  /* 0x000000010000e824 */ /* 0x100fe200078e0a1a */
[----:B------:R-:W-:Y:S01]  /*2c50*/  STL [R1+0x18], R13 ;  /* 0x0000180d01007387 */ /* 0x000fe20000100800 */
[----:B------:R-:W-:Y:S01]  /*2c60*/  @!P0 IMAD.IADD R12, R12, 0x1, -R26 ;  /* 0x000000010c0c8824 */ /* 0x000fe200078e0a1a */
[----:B------:R-:W-:Y:S02]  /*2c70*/  ISETP.GT.U32.AND P6, PT, R26, R4, PT ;  /* 0x000000041a00720c */ /* 0x000fe40003fc4070 */
[----:B------:R0:W-:Y:S01]  /*2c80*/  STL [R1+0x14], R10 ;  /* 0x0000140a01007387 */ /* 0x0001e20000100800 */
[----:B------:R-:W-:-:S02]  /*2c90*/  IABS R6, R7 ;  /* 0x0000000700067213 */ /* 0x000fc40000000000 */
[----:B------:R-:W-:Y:S01]  /*2ca0*/  ISETP.GE.AND P0, PT, R7, RZ, PT ;  /* 0x000000ff0700720c */ /* 0x000fe20003f06270 */
[----:B------:R1:W-:Y:S01]  /*2cb0*/  STL [R1+0x10], R8 ;  /* 0x0000100801007387 */ /* 0x0003e20000100800 */
[--C-:B------:R-:W-:Y:S01]  /*2cc0*/  @!P3 IMAD.IADD R5, R5, 0x1, -R26.reuse ;  /* 0x000000010505b824 */ /* 0x100fe200078e0a1a */
[----:B------:R-:W-:Y:S02]  /*2cd0*/  ISETP.GE.AND P3, PT, R3, RZ, PT ;  /* 0x000000ff0300720c */ /* 0x000fe40003f66270 */
[----:B------:R-:W-:Y:S01]  /*2ce0*/  IABS R7, R9 ;  /* 0x0000000900077213 */ /* 0x000fe20000000000 */
[----:B------:R-:W-:Y:S02]  /*2cf0*/  @!P1 IMAD.MOV R5, RZ, RZ, -R5 ;  /* 0x000000ffff059224 */ /* 0x000fe400078e0a05 */
[----:B------:R-:W-:Y:S01]  /*2d00*/  @!P6 IMAD.IADD R4, R4, 0x1, -R26 ;  /* 0x000000010404e824 */ /* 0x000fe200078e0a1a */
[----:B------:R-:W-:Y:S01]  /*2d10*/  ISETP.GT.U32.AND P6, PT, R26, R12, PT ;  /* 0x0000000c1a00720c */ /* 0x000fe20003fc4070 */
[----:B0-----:R-:W-:-:S02]  /*2d20*/  IMAD.MOV.U32 R10, RZ, RZ, R0 ;  /* 0x000000ffff0a7224 */ /* 0x001fc400078e0000 */
[----:B-1----:R-:W-:-:S04]  /*2d30*/  IMAD.HI.U32 R8, R2, R11, RZ ;  /* 0x0000000b02087227 */ /* 0x002fc800078e00ff */
[----:B------:R-:W-:Y:S02]  /*2d40*/  IMAD.MOV R3, RZ, RZ, -R8 ;  /* 0x000000ffff037224 */ /* 0x000fe400078e0a08 */
[----:B------:R-:W-:-:S04]  /*2d50*/  IMAD.HI.U32 R0, R2, R6, RZ ;  /* 0x0000000602007227 */ /* 0x000fc800078e00ff */
[C---:B------:R-:W-:Y:S01]  /*2d60*/  IMAD R11, R26.reuse, R3, R11 ;  /* 0x000000031a0b7224 */ /* 0x040fe200078e020b */
[----:B------:R-:W-:Y:S01]  /*2d70*/  IADD3 R3, R27, 0x50, RZ ;  /* 0x000000501b037810 */ /* 0x000fe20007ffe0ff */
[----:B------:R-:W-:Y:S02]  /*2d80*/  IMAD.MOV R0, RZ, RZ, -R0 ;  /* 0x000000ffff007224 */ /* 0x000fe400078e0a00 */
[----:B------:R-:W-:Y:S01]  /*2d90*/  @!P5 IMAD.MOV R10, RZ, RZ, -R10 ;  /* 0x000000ffff0ad224 */ /* 0x000fe200078e0a0a */
[C---:B------:R-:W-:Y:S01]  /*2da0*/  ISETP.GT.U32.AND P1, PT, R26.reuse, R11, PT ;  /* 0x0000000b1a00720c */ /* 0x040fe20003f24070 */
[C---:B------:R-:W-:Y:S01]  /*2db0*/  IMAD R6, R26.reuse, R0, R6 ;  /* 0x000000001a067224 */ /* 0x040fe200078e0206 */
[----:B------:R-:W-:Y:S01]  /*2dc0*/  ISETP.GT.U32.AND P5, PT, R26, R4, PT ;  /* 0x000000041a00720c */ /* 0x000fe20003fa4070 */
[----:B------:R-:W-:Y:S01]  /*2dd0*/  @!P6 IMAD.IADD R12, R12, 0x1, -R26 ;  /* 0x000000010c0ce824 */ /* 0x000fe200078e0a1a */
[----:B------:R-:W-:Y:S01]  /*2de0*/  IABS R8, R3 ;  /* 0x0000000300087213 */ /* 0x000fe20000000000 */
[----:B------:R0:W-:Y:S01]  /*2df0*/  STL [R1+0x8], R10 ;  /* 0x0000080a01007387 */ /* 0x0001e20000100800 */
[----:B------:R-:W-:Y:S01]  /*2e00*/  ISETP.GT.U32.AND P6, PT, R26, R6, PT ;  /* 0x000000061a00720c */ /* 0x000fe20003fc4070 */
[----:B------:R-:W-:-:S02]  /*2e10*/  IMAD.MOV.U32 R13, RZ, RZ, R12 ;  /* 0x000000ffff0d7224 */ /* 0x000fc400078e000c */
[C---:B------:R-:W-:Y:S01]  /*2e20*/  IMAD.HI.U32 R0, R2.reuse, R8, RZ ;  /* 0x0000000802007227 */ /* 0x040fe200078e00ff */
[----:B------:R1:W-:Y:S03]  /*2e30*/  STL [R1+0x4], R5 ;  /* 0x0000040501007387 */ /* 0x0003e60000100800 */
[----:B------:R-:W-:Y:S01]  /*2e40*/  @!P1 IMAD.IADD R11, R11, 0x1, -R26 ;  /* 0x000000010b0b9824 */ /* 0x000fe200078e0a1a */
[----:B------:R-:W-:Y:S01]  /*2e50*/  ISETP.GE.AND P1, PT, R3, RZ, PT ;  /* 0x000000ff0300720c */ /* 0x000fe20003f26270 */
[----:B0-----:R-:W-:-:S04]  /*2e60*/  IMAD.HI.U32 R10, R2, R7, RZ ;  /* 0x00000007020a7227 */ /* 0x001fc800078e00ff */
[----:B------:R-:W-:Y:S01]  /*2e70*/  @!P4 IMAD.MOV R13, RZ, RZ, -R13 ;  /* 0x000000ffff0dc224 */ /* 0x000fe200078e0a0d */
[----:B------:R-:W-:Y:S01]  /*2e80*/  ISETP.GT.U32.AND P4, PT, R26, R11, PT ;  /* 0x0000000b1a00720c */ /* 0x000fe20003f84070 */
[----:B------:R-:W-:Y:S01]  /*2e90*/  IMAD.MOV R10, RZ, RZ, -R10 ;  /* 0x000000ffff0a7224 */ /* 0x000fe200078e0a0a */
[----:B-1----:R-:W-:Y:S01]  /*2ea0*/  IADD3 R5, R27, 0x4c, RZ ;  /* 0x0000004c1b057810 */ /* 0x002fe20007ffe0ff */
[----:B------:R-:W-:Y:S01]  /*2eb0*/  @!P5 IMAD.IADD R4, R4, 0x1, -R26 ;  /* 0x000000010404d824 */ /* 0x000fe200078e0a1a */
[----:B------:R-:W-:Y:S01]  /*2ec0*/  ISETP.GE.AND P5, PT, R9, RZ, PT ;  /* 0x000000ff0900720c */ /* 0x000fe20003fa6270 */
[----:B------:R-:W-:Y:S01]  /*2ed0*/  IMAD.MOV R0, RZ, RZ, -R0 ;  /* 0x000000ffff007224 */ /* 0x000fe200078e0a00 */
[----:B------:R-:W-:Y:S01]  /*2ee0*/  IABS R9, R5 ;  /* 0x0000000500097213 */ /* 0x000fe20000000000 */
[----:B------:R-:W-:Y:S01]  /*2ef0*/  IMAD R7, R26, R10, R7 ;  /* 0x0000000a1a077224 */ /* 0x000fe200078e0207 */
[----:B------:R-:W-:Y:S01]  /*2f00*/  IABS R10, c[0x0][0x178] ;  /* 0x00005e00000a7a13 */ /* 0x000fe20000000000 */
[----:B------:R-:W-:Y:S01]  /*2f10*/  @!P6 IMAD.IADD R6, R6, 0x1, -R26 ;  /* 0x000000010606e824 */ /* 0x000fe200078e0a1a */
[----:B------:R0:W-:Y:S01]  /*2f20*/  STL [R1], R13 ;  /* 0x0000000d01007387 */ /* 0x0001e20000100800 */
[C---:B------:R-:W-:Y:S01]  /*2f30*/  IMAD R8, R26.reuse, R0, R8 ;  /* 0x000000001a087224 */ /* 0x040fe200078e0208 */
[----:B------:R-:W-:Y:S01]  /*2f40*/  IADD3 R0, R27, 0x48, RZ ;  /* 0x000000481b007810 */ /* 0x000fe20007ffe0ff */
[----:B------:R-:W-:Y:S01]  /*2f50*/  @!P2 IMAD.MOV R4, RZ, RZ, -R4 ;  /* 0x000000ffff04a224 */ /* 0x000fe200078e0a04 */
[C---:B------:R-:W-:Y:S01]  /*2f60*/  ISETP.GT.U32.AND P2, PT, R26.reuse, R7, PT ;  /* 0x000000071a00720c */ /* 0x040fe20003f44070 */
[----:B------:R-:W-:Y:S01]  /*2f70*/  @!P4 IMAD.IADD R11, R11, 0x1, -R26 ;  /* 0x000000010b0bc824 */ /* 0x000fe200078e0a1a */
[----:B------:R-:W-:Y:S01]  /*2f80*/  ISETP.GT.U32.AND P6, PT, R26, R6, PT ;  /* 0x000000061a00720c */ /* 0x000fe20003fc4070 */
[----:B------:R-:W-:Y:S01]  /*2f90*/  IMAD.HI.U32 R3, R2, R9, RZ ;  /* 0x0000000902037227 */ /* 0x000fe200078e00ff */
[----:B------:R-:W-:Y:S01]  /*2fa0*/  ISETP.GT.U32.AND P4, PT, R26, R8, PT ;  /* 0x000000081a00720c */ /* 0x000fe20003f84070 */
[----:B------:R-:W-:Y:S02]  /*2fb0*/  STL [R1+0x7b0], R4 ;  /* 0x0007b00401007387 */ /* 0x000fe40000100800 */
[----:B------:R-:W-:-:S02]  /*2fc0*/  IMAD.MOV R3, RZ, RZ, -R3 ;  /* 0x000000ffff037224 */ /* 0x000fc400078e0a03 */
[----:B------:R-:W-:Y:S01]  /*2fd0*/  IMAD.MOV.U32 R17, RZ, RZ, R10 ;  /* 0x000000ffff117224 */ /* 0x000fe200078e000a */
[----:B------:R-:W-:Y:S01]  /*2fe0*/  IABS R10, R0 ;  /* 0x00000000000a7213 */ /* 0x000fe20000000000 */
[----:B------:R-:W-:Y:S01]  /*2ff0*/  IMAD R9, R26, R3, R9 ;  /* 0x000000031a097224 */ /* 0x000fe200078e0209 */
[----:B------:R-:W-:Y:S01]  /*3000*/  IADD3 R3, R27, 0x44, RZ ;  /* 0x000000441b037810 */ /* 0x000fe20007ffe0ff */
[--C-:B------:R-:W-:Y:S01]  /*3010*/  @!P2 IMAD.IADD R7, R7, 0x1, -R26.reuse ;  /* 0x000000010707a824 */ /* 0x100fe200078e0a1a */
[----:B------:R-:W-:Y:S01]  /*3020*/  ISETP.GE.AND P2, PT, R5, RZ, PT ;  /* 0x000000ff0500720c */ /* 0x000fe20003f46270 */
[--C-:B------:R-:W-:Y:S01]  /*3030*/  @!P6 IMAD.IADD R6, R6, 0x1, -R26.reuse ;  /* 0x000000010606e824 */ /* 0x100fe200078e0a1a */
[----:B------:R-:W-:Y:S01]  /*3040*/  ISETP.GT.U32.AND P6, PT, R26, R9, PT ;  /* 0x000000091a00720c */ /* 0x000fe20003fc4070 */
[----:B------:R-:W-:Y:S01]  /*3050*/  @!P4 IMAD.IADD R8, R8, 0x1, -R26 ;  /* 0x000000010808c824 */ /* 0x000fe200078e0a1a */
[----:B------:R-:W-:Y:S01]  /*3060*/  ISETP.GT.U32.AND P4, PT, R26, R7, PT ;  /* 0x000000071a00720c */ /* 0x000fe20003f84070 */
[----:B0-----:R-:W-:Y:S01]  /*3070*/  IMAD.HI.U32 R13, R2, R10, RZ ;  /* 0x0000000a020d7227 */ /* 0x001fe200078e00ff */
[----:B------:R-:W0:Y:S03]  /*3080*/  I2F.RP R14, R17 ;  /* 0x00000011000e7306 */ /* 0x000e260000209400 */
[----:B------:R-:W-:-:S02]  /*3090*/  IMAD.MOV R13, RZ, RZ, -R13 ;  /* 0x000000ffff0d7224 */ /* 0x000fc400078e0a0d */
[----:B------:R-:W-:Y:S01]  /*30a0*/  IMAD.MOV.U32 R5, RZ, RZ, R11 ;  /* 0x000000ffff057224 */ /* 0x000fe200078e000b */
[----:B------:R-:W-:Y:S01]  /*30b0*/  IABS R11, R3 ;  /* 0x00000003000b7213 */ /* 0x000fe20000000000 */
[C---:B------:R-:W-:Y:S01]  /*30c0*/  IMAD R10, R26.reuse, R13, R10 ;  /* 0x0000000d1a0a7224 */ /* 0x040fe200078e020a */
[----:B------:R-:W-:Y:S01]  /*30d0*/  IADD3 R13, R27, 0x3c, RZ ;  /* 0x0000003c1b0d7810 */ /* 0x000fe20007ffe0ff */
[--C-:B------:R-:W-:Y:S02]  /*30e0*/  @!P6 IMAD.IADD R9, R9, 0x1, -R26.reuse ;  /* 0x000000010909e824 */ /* 0x100fe400078e0a1a */
[----:B------:R-:W-:Y:S01]  /*30f0*/  @!P4 IMAD.IADD R7, R7, 0x1, -R26 ;  /* 0x000000010707c824 */ /* 0x000fe200078e0a1a */
[----:B------:R-:W-:Y:S01]  /*3100*/  ISETP.GT.U32.AND P4, PT, R26, R10, PT ;  /* 0x0000000a1a00720c */ /* 0x000fe20003f84070 */
[----:B------:R-:W-:Y:S01]  /*3110*/  IMAD.HI.U32 R12, R2, R11, RZ ;  /* 0x0000000b020c7227 */ /* 0x000fe200078e00ff */
[C---:B------:R-:W-:Y:S01]  /*3120*/  ISETP.GT.U32.AND P6, PT, R26.reuse, R9, PT ;  /* 0x000000091a00720c */ /* 0x040fe20003fc4070 */
[----:B0-----:R-:W0:Y:S02]  /*3130*/  MUFU.RCP R14, R14 ;  /* 0x0000000e000e7308 */ /* 0x001e240000001000 */
[----:B------:R-:W-:Y:S01]  /*3140*/  @!P3 IMAD.MOV R5, RZ, RZ, -R5 ;  /* 0x000000ffff05b224 */ /* 0x000fe200078e0a05 */
[----:B------:R-:W-:Y:S01]  /*3150*/  ISETP.GT.U32.AND P3, PT, R26, R8, PT ;  /* 0x000000081a00720c */ /* 0x000fe20003f64070 */
[----:B------:R-:W-:-:S02]  /*3160*/  IMAD.MOV R12, RZ, RZ, -R12 ;  /* 0x000000ffff0c7224 */ /* 0x000fc400078e0a0c */
[----:B------:R-:W-:Y:S01]  /*3170*/  @!P0 IMAD.MOV R6, RZ, RZ, -R6 ;  /* 0x000000ffff068224 */ /* 0x000fe200078e0a06 */
[----:B------:R-:W-:Y:S01]  /*3180*/  ISETP.GE.AND P0, PT, R0, RZ, PT ;  /* 0x000000ff0000720c */ /* 0x000fe20003f06270 */
[----:B------:R-:W-:Y:S01]  /*3190*/  IMAD R11, R26, R12, R11 ;  /* 0x0000000c1a0b7224 */ /* 0x000fe200078e020b */
[----:B------:R-:W-:Y:S01]  /*31a0*/  IADD3 R12, R27, 0x40, RZ ;  /* 0x000000401b0c7810 */ /* 0x000fe20007ffe0ff */
[--C-:B------:R-:W-:Y:S01]  /*31b0*/  @!P4 IMAD.IADD R10, R10, 0x1, -R26.reuse ;  /* 0x000000010a0ac824 */ /* 0x100fe200078e0a1a */
[----:B------:R1:W-:Y:S01]  /*31c0*/  STL [R1+0x7b4], R5 ;  /* 0x0007b40501007387 */ /* 0x0003e20000100800 */
[--C-:B------:R-:W-:Y:S01]  /*31d0*/  @!P6 IMAD.IADD R9, R9, 0x1, -R26.reuse ;  /* 0x000000010909e824 */ /* 0x100fe200078e0a1a */
[----:B------:R-:W-:Y:S01]  /*31e0*/  ISETP.GE.AND P6, PT, R12, RZ, PT ;  /* 0x000000ff0c00720c */ /* 0x000fe20003fc6270 */
[----:B------:R-:W-:Y:S01]  /*31f0*/  @!P5 IMAD.MOV R7, RZ, RZ, -R7 ;  /* 0x000000ffff07d224 */ /* 0x000fe200078e0a07 */
[----:B------:R-:W-:Y:S01]  /*3200*/  IABS R12, R12 ;  /* 0x0000000c000c7213 */ /* 0x000fe20000000000 */
[----:B------:R-:W-:Y:S01]  /*3210*/  @!P3 IMAD.IADD R8, R8, 0x1, -R26 ;  /* 0x000000010808b824 */ /* 0x000fe200078e0a1a */
[----:B------:R-:W-:Y:S01]  /*3220*/  ISETP.GT.U32.AND P4, PT, R26, R10, PT ;  /* 0x0000000a1a00720c */ /* 0x000fe20003f84070 */
[----:B------:R-:W-:Y:S01]  /*3230*/  @!P2 IMAD.MOV R9, RZ, RZ, -R9 ;  /* 0x000000ffff09a224 */ /* 0x000fe200078e0a09 */
[----:B------:R-:W-:Y:S01]  /*3240*/  ISETP.GE.AND P3, PT, R3, RZ, PT ;  /* 0x000000ff0300720c */ /* 0x000fe20003f66270 */
[----:B------:R-:W-:Y:S01]  /*3250*/  IMAD.HI.U32 R3, R2, R12, RZ ;  /* 0x0000000c02037227 */ /* 0x000fe200078e00ff */
[----:B0-----:R-:W-:Y:S01]  /*3260*/  IADD3 R14, R14, 0xffffffe, RZ ;  /* 0x0ffffffe0e0e7810 */ /* 0x001fe20007ffe0ff */
[----:B------:R0:W-:Y:S01]  /*3270*/  STL [R1+0x7b8], R6 ;  /* 0x0007b80601007387 */ /* 0x0001e20000100800 */
[----:B------:R-:W-:Y:S01]  /*3280*/  ISETP.GE.AND P5, PT, R13, RZ, PT ;  /* 0x000000ff0d00720c */ /* 0x000fe20003fa6270 */
[----:B------:R-:W-:Y:S01]  /*3290*/  IMAD.MOV R3, RZ, RZ, -R3 ;  /* 0x000000ffff037224 */ /* 0x000fe200078e0a03 */
[----:B------:R2:W3:Y:S01]  /*32a0*/  F2I.FTZ.U32.TRUNC.NTZ R15, R14 ;  /* 0x0000000e000f7305 */ /* 0x0004e2000021f000 */
[----:B------:R-:W-:Y:S01]  /*32b0*/  @!P1 IMAD.MOV R8, RZ, RZ, -R8 ;  /* 0x000000ffff089224 */ /* 0x000fe200078e0a08 */
[----:B------:R-:W-:Y:S01]  /*32c0*/  STL [R1+0x7bc], R7 ;  /* 0x0007bc0701007387 */ /* 0x000fe20000100800 */
[----:B------:R-:W-:Y:S01]  /*32d0*/  IMAD R12, R26, R3, R12 ;  /* 0x000000031a0c7224 */ /* 0x000fe200078e020c */
[----:B------:R-:W-:Y:S01]  /*32e0*/  IABS R13, R13 ;  /* 0x0000000d000d7213 */ /* 0x000fe20000000000 */
[----:B------:R-:W-:Y:S01]  /*32f0*/  @!P4 IMAD.IADD R10, R10, 0x1, -R26 ;  /* 0x000000010a0ac824 */ /* 0x000fe200078e0a1a */
[----:B------:R-:W-:Y:S01]  /*3300*/  ISETP.GT.U32.AND P4, PT, R26, R11, PT ;  /* 0x0000000b1a00720c */ /* 0x000fe20003f84070 */
[----:B------:R-:W-:Y:S01]  /*3310*/  STL [R1+0x7c0], R8 ;  /* 0x0007c00801007387 */ /* 0x000fe20000100800 */
[----:B------:R-:W-:Y:S01]  /*3320*/  ISETP.GE.AND P1, PT, R16, RZ, PT ;  /* 0x000000ff1000720c */ /* 0x000fe20003f26270 */
[----:B------:R-:W-:Y:S01]  /*3330*/  @!P0 IMAD.MOV R10, RZ, RZ, -R10 ;  /* 0x000000ffff0a8224 */ /* 0x000fe200078e0a0a */
[----:B------:R-:W-:Y:S01]  /*3340*/  ISETP.GT.U32.AND P0, PT, R26, R12, PT ;  /* 0x0000000c1a00720c */ /* 0x000fe20003f04070 */
[----:B--2---:R-:W-:Y:S01]  /*3350*/  IMAD.MOV.U32 R14, RZ, RZ, RZ ;  /* 0x000000ffff0e7224 */ /* 0x004fe200078e00ff */
[----:B------:R-:W-:Y:S01]  /*3360*/  STL [R1+0x7c4], R9 ;  /* 0x0007c40901007387 */ /* 0x000fe20000100800 */
[----:B------:R-:W-:Y:S01]  /*3370*/  IMAD.HI.U32 R19, R2, R13, RZ ;  /* 0x0000000d02137227 */ /* 0x000fe200078e00ff */
[----:B------:R-:W-:-:S02]  /*3380*/  IABS R16, R16 ;  /* 0x0000001000107213 */ /* 0x000fc40000000000 */
[----:B------:R2:W-:Y:S01]  /*3390*/  STL [R1+0x7c8], R10 ;  /* 0x0007c80a01007387 */ /* 0x0005e20000100800 */
[--C-:B---3--:R-:W-:Y:S01]  /*33a0*/  IMAD.MOV R18, RZ, RZ, -R15.reuse ;  /* 0x000000ffff127224 */ /* 0x108fe200078e0a0f */
[----:B------:R-:W-:Y:S01]  /*33b0*/  IADD3 R0, R27, 0x34, RZ ;  /* 0x000000341b007810 */ /* 0x000fe20007ffe0ff */
[--C-:B------:R-:W-:Y:S01]  /*33c0*/  @!P4 IMAD.IADD R11, R11, 0x1, -R26.reuse ;  /* 0x000000010b0bc824 */ /* 0x100fe200078e0a1a */
[----:B-1----:R-:W-:Y:S01]  /*33d0*/  IADD3 R5, R27, 0x28, RZ ;  /* 0x000000281b057810 */ /* 0x002fe20007ffe0ff */
[----:B------:R-:W-:Y:S01]  /*33e0*/  IMAD R18, R18, R17, RZ ;  /* 0x0000001112127224 */ /* 0x000fe200078e02ff */
[----:B------:R-:W-:Y:S01]  /*33f0*/  ISETP.GE.AND P2, PT, R0, RZ, PT ;  /* 0x000000ff0000720c */ /* 0x000fe20003f46270 */
[----:B------:R-:W-:Y:S01]  /*3400*/  @!P0 IMAD.IADD R12, R12, 0x1, -R26 ;  /* 0x000000010c0c8824 */ /* 0x000fe200078e0a1a */
[----:B------:R-:W-:Y:S01]  /*3410*/  ISETP.GT.U32.AND P4, PT, R26, R11, PT ;  /* 0x0000000b1a00720c */ /* 0x000fe20003f84070 */
[----:B------:R-:W-:Y:S01]  /*3420*/  IMAD.HI.U32 R4, R15, R18, R14 ;  /* 0x000000120f047227 */ /* 0x000fe200078e000e */
[----:B------:R-:W-:-:S02]  /*3430*/  IABS R0, R0 ;  /* 0x0000000000007213 */ /* 0x000fc40000000000 */
[----:B------:R-:W-:Y:S01]  /*3440*/  ISETP.GT.U32.AND P0, PT, R26, R12, PT ;  /* 0x0000000c1a00720c */ /* 0x000fe20003f04070 */
[----:B------:R-:W-:Y:S01]  /*3450*/  IMAD.MOV R19, RZ, RZ, -R19 ;  /* 0x000000ffff137224 */ /* 0x000fe200078e0a13 */
[----:B------:R1:W-:Y:S01]  /*3460*/  STL [R1+0x60], R4 ;  /* 0x0000600401007387 */ /* 0x0003e20000100800 */
[----:B------:R-:W-:Y:S01]  /*3470*/  IMAD.HI.U32 R17, R2, R16, RZ ;  /* 0x0000001002117227 */ /* 0x000fe200078e00ff */
[C---:B0-----:R-:W-:Y:S02]  /*3480*/  IADD3 R6, R27.reuse, 0x2c, RZ ;  /* 0x0000002c1b067810 */ /* 0x041fe40007ffe0ff */
[----:B------:R-:W-:Y:S01]  /*3490*/  IABS R18, R5 ;  /* 0x0000000500127213 */ /* 0x000fe20000000000 */
[----:B------:R-:W-:Y:S01]  /*34a0*/  IMAD R13, R26, R19, R13 ;  /* 0x000000131a0d7224 */ /* 0x000fe200078e020d */
[----:B--2---:R-:W-:Y:S01]  /*34b0*/  IADD3 R10, R27, 0x20, RZ ;  /* 0x000000201b0a7810 */ /* 0x004fe20007ffe0ff */
[--C-:B------:R-:W-:Y:S01]  /*34c0*/  @!P4 IMAD.IADD R11, R11, 0x1, -R26.reuse ;  /* 0x000000010b0bc824 */ /* 0x100fe200078e0a1a */
[C---:B------:R-:W-:Y:S01]  /*34d0*/  IADD3 R7, R27.reuse, 0x14, RZ ;  /* 0x000000141b077810 */ /* 0x040fe20007ffe0ff */
[----:B------:R-:W-:Y:S01]  /*34e0*/  IMAD.MOV R17, RZ, RZ, -R17 ;  /* 0x000000ffff117224 */ /* 0x000fe200078e0a11 */
[C---:B-1----:R-:W-:Y:S01]  /*34f0*/  IADD3 R4, R27.reuse, 0x24, RZ ;  /* 0x000000241b047810 */ /* 0x042fe20007ffe0ff */
[----:B------:R-:W-:Y:S01]  /*3500*/  @!P0 IMAD.IADD R12, R12, 0x1, -R26 ;  /* 0x000000010c0c8824 */ /* 0x000fe200078e0a1a */
[C---:B------:R-:W-:Y:S01]  /*3510*/  ISETP.GT.U32.AND P0, PT, R26.reuse, R13, PT ;  /* 0x0000000d1a00720c */ /* 0x040fe20003f04070 */
[----:B------:R-:W-:Y:S01]  /*3520*/  @!P3 IMAD.MOV R11, RZ, RZ, -R11 ;  /* 0x000000ffff0bb224 */ /* 0x000fe200078e0a0b */
[----:B------:R-:W-:Y:S01]  /*3530*/  IABS R19, R4 ;  /* 0x0000000400137213 */ /* 0x000fe20000000000 */
[----:B------:R-:W-:Y:S01]  /*3540*/  @!P6 IMAD.MOV R12, RZ, RZ, -R12 ;  /* 0x000000ffff0ce224 */ /* 0x000fe200078e0a0c */
[----:B------:R-:W-:Y:S01]  /*3550*/  IABS R20, R10 ;  /* 0x0000000a00147213 */ /* 0x000fe20000000000 */
[----:B------:R-:W-:Y:S01]  /*3560*/  IMAD R14, R26, R17, R16 ;  /* 0x000000111a0e7224 */ /* 0x000fe200078e0210 */
[----:B------:R0:W-:Y:S01]  /*3570*/  STL [R1+0x7cc], R11 ;  /* 0x0007cc0b01007387 */ /* 0x0001e20000100800 */
[----:B------:R-:W-:Y:S01]  /*3580*/  IADD3 R16, R27, 0x30, RZ ;  /* 0x000000301b107810 */ /* 0x000fe20007ffe0ff */
[----:B------:R-:W-:Y:S01]  /*3590*/  IMAD.HI.U32 R3, R2, R0, RZ ;  /* 0x0000000002037227 */ /* 0x000fe200078e00ff */
[----:B------:R-:W-:-:S02]  /*35a0*/  IABS R17, R6 ;  /* 0x0000000600117213 */ /* 0x000fc40000000000 */
[----:B------:R-:W-:Y:S01]  /*35b0*/  ISETP.GE.AND P4, PT, R16, RZ, PT ;  /* 0x000000ff1000720c */ /* 0x000fe20003f86270 */
[----:B------:R-:W-:Y:S01]  /*35c0*/  IMAD.MOV R3, RZ, RZ, -R3 ;  /* 0x000000ffff037224 */ /* 0x000fe200078e0a03 */
[----:B------:R-:W-:Y:S01]  /*35d0*/  IABS R16, R16 ;  /* 0x0000001000107213 */ /* 0x000fe20000000000 */
[----:B------:R-:W-:Y:S01]  /*35e0*/  @!P0 IMAD.IADD R13, R13, 0x1, -R26 ;  /* 0x000000010d0d8824 */ /* 0x000fe200078e0a1a */
[C---:B------:R-:W-:Y:S01]  /*35f0*/  IADD3 R4, R27.reuse, 0x1c, RZ ;  /* 0x0000001c1b047810 */ /* 0x040fe20007ffe0ff */
[----:B0-----:R-:W2:Y:S01]  /*3600*/  LDL.LU R11, [R1+0x60] ;  /* 0x00006000010b7983 */ /* 0x001ea20000300800 */
[----:B------:R-:W-:Y:S01]  /*3610*/  IMAD R15, R26, R3, R0 ;  /* 0x000000031a0f7224 */ /* 0x000fe200078e0200 */
[----:B------:R-:W-:Y:S01]  /*3620*/  IADD3 R5, R27, 0xc, RZ ;  /* 0x0000000c1b057810 */ /* 0x000fe20007ffe0ff */
[----:B------:R-:W-:Y:S01]  /*3630*/  IMAD.HI.U32 R23, R2, R16, RZ ;  /* 0x0000001002177227 */ /* 0x000fe200078e00ff */
[----:B------:R0:W-:Y:S01]  /*3640*/  STL [R1+0x7d0], R12 ;  /* 0x0007d00c01007387 */ /* 0x0001e20000100800 */
[----:B------:R-:W-:-:S02]  /*3650*/  ISETP.GT.U32.AND P0, PT, R26, R13, PT ;  /* 0x0000000d1a00720c */ /* 0x000fc40003f04070 */
[C---:B------:R-:W-:Y:S01]  /*3660*/  IMAD.HI.U32 R21, R2.reuse, R18, RZ ;  /* 0x0000001202157227 */ /* 0x040fe200078e00ff */
[----:B------:R-:W-:Y:S02]  /*3670*/  IABS R29, R5 ;  /* 0x00000005001d7213 */ /* 0x000fe40000000000 */
[C---:B------:R-:W-:Y:S01]  /*3680*/  IADD3 R6, R27.reuse, 0x10, RZ ;  /* 0x000000101b067810 */ /* 0x040fe20007ffe0ff */
[----:B------:R-:W-:Y:S01]  /*3690*/  IMAD.HI.U32 R22, R2, R17, RZ ;  /* 0x0000001102167227 */ /* 0x000fe200078e00ff */
[C---:B------:R-:W-:Y:S01]  /*36a0*/  IADD3 R9, R27.reuse, 0x18, RZ ;  /* 0x000000181b097810 */ /* 0x040fe20007ffe0ff */
[----:B0-----:R-:W3:Y:S02]  /*36b0*/  LDL R12, [R1+0x6ac] ;  /* 0x0006ac00010c7983 */ /* 0x001ee40000100800 */
[----:B------:R-:W-:Y:S01]  /*36c0*/  IMAD.MOV R23, RZ, RZ, -R23 ;  /* 0x000000ffff177224 */ /* 0x000fe200078e0a17 */
[----:B------:R-:W-:Y:S01]  /*36d0*/  IABS R24, R6 ;  /* 0x0000000600187213 */ /* 0x000fe20000000000 */
[----:B------:R-:W-:Y:S01]  /*36e0*/  IMAD.MOV R21, RZ, RZ, -R21 ;  /* 0x000000ffff157224 */ /* 0x000fe200078e0a15 */
[----:B------:R-:W-:Y:S01]  /*36f0*/  IADD3 R8, R27, 0x4, RZ ;  /* 0x000000041b087810 */ /* 0x000fe20007ffe0ff */
[----:B------:R-:W-:Y:S01]  /*3700*/  @!P0 IMAD.IADD R13, R13, 0x1, -R26 ;  /* 0x000000010d0d8824 */ /* 0x000fe200078e0a1a */
[----:B------:R-:W-:Y:S01]  /*3710*/  ISETP.GT.U32.AND P0, PT, R26, R14, PT ;  /* 0x0000000e1a00720c */ /* 0x000fe20003f04070 */
[----:B------:R-:W-:-:S02]  /*3720*/  IMAD.MOV R22, RZ, RZ, -R22 ;  /* 0x000000ffff167224 */ /* 0x000fc400078e0a16 */
[C---:B------:R-:W-:Y:S01]  /*3730*/  IMAD R16, R26.reuse, R23, R16 ;  /* 0x000000171a107224 */ /* 0x040fe200078e0210 */
[----:B------:R-:W-:Y:S01]  /*3740*/  IABS R23, R7 ;  /* 0x0000000700177213 */ /* 0x000fe20000000000 */
[----:B------:R-:W-:Y:S01]  /*3750*/  IMAD R18, R26, R21, R18 ;  /* 0x000000151a127224 */ /* 0x000fe200078e0212 */
[----:B------:R-:W-:Y:S01]  /*3760*/  IABS R21, R4 ;  /* 0x0000000400157213 */ /* 0x000fe20000000000 */
[----:B------:R-:W-:-:S04]  /*3770*/  IMAD.HI.U32 R0, R2, R20, RZ ;  /* 0x0000001402007227 */ /* 0x000fc800078e00ff */
[----:B------:R-:W-:-:S04]  /*3780*/  IMAD.HI.U32 R3, R2, R19, RZ ;  /* 0x0000001302037227 */ /* 0x000fc800078e00ff */
[----:B------:R-:W-:Y:S01]  /*3790*/  @!P0 IMAD.IADD R14, R14, 0x1, -R26 ;  /* 0x000000010e0e8824 */ /* 0x000fe200078e0a1a */
[C---:B------:R-:W-:Y:S01]  /*37a0*/  ISETP.GT.U32.AND P0, PT, R26.reuse, R15, PT ;  /* 0x0000000f1a00720c */ /* 0x040fe20003f04070 */
[C---:B------:R-:W-:Y:S01]  /*37b0*/  IMAD R17, R26.reuse, R22, R17 ;  /* 0x000000161a117224 */ /* 0x040fe200078e0211 */
[----:B------:R-:W-:Y:S01]  /*37c0*/  ISETP.GT.U32.AND P6, PT, R26, R16, PT ;  /* 0x000000101a00720c */ /* 0x000fe20003fc4070 */
[----:B------:R-:W-:Y:S02]  /*37d0*/  IMAD.MOV R0, RZ, RZ, -R0 ;  /* 0x000000ffff007224 */ /* 0x000fe400078e0a00 */
[----:B------:R-:W-:Y:S01]  /*37e0*/  IMAD.HI.U32 R25, R2, R21, RZ ;  /* 0x0000001502197227 */ /* 0x000fe200078e00ff */
[C---:B------:R-:W-:Y:S02]  /*37f0*/  ISETP.GT.U32.AND P3, PT, R26.reuse, R14, PT ;  /* 0x0000000e1a00720c */ /* 0x040fe40003f64070 */
[----:B------:R-:W-:Y:S01]  /*3800*/  IABS R22, R9 ;  /* 0x0000000900167213 */ /* 0x000fe20000000000 */
[----:B------:R-:W-:Y:S01]  /*3810*/  @!P5 IMAD.MOV R13, RZ, RZ, -R13 ;  /* 0x000000ffff0dd224 */ /* 0x000fe200078e0a0d */
[C---:B------:R-:W-:Y:S01]  /*3820*/  ISETP.GT.U32.AND P5, PT, R26.reuse, R17, PT ;  /* 0x000000111a00720c */ /* 0x040fe20003fa4070 */
[----:B------:R-:W-:-:S02]  /*3830*/  IMAD R20, R26, R0, R20 ;  /* 0x000000001a147224 */ /* 0x000fc400078e0214 */
[----:B------:R-:W-:Y:S02]  /*3840*/  @!P0 IMAD.IADD R15, R15, 0x1, -R26 ;  /* 0x000000010f0f8824 */ /* 0x000fe400078e0a1a */
[----:B------:R-:W-:Y:S02]  /*3850*/  IMAD.MOV R25, RZ, RZ, -R25 ;  /* 0x000000ffff197224 */ /* 0x000fe400078e0a19 */
[----:B------:R-:W-:Y:S01]  /*3860*/  IMAD.HI.U32 R0, R2, R23, RZ ;  /* 0x0000001702007227 */ /* 0x000fe200078e00ff */
[----:B------:R-:W-:-:S03]  /*3870*/  ISETP.GT.U32.AND P0, PT, R26, R15, PT ;  /* 0x0000000f1a00720c */ /* 0x000fc60003f04070 */
[----:B------:R-:W-:-:S04]  /*3880*/  IMAD.HI.U32 R4, R2, R29, RZ ;  /* 0x0000001d02047227 */ /* 0x000fc800078e00ff */
[----:B------:R-:W-:Y:S02]  /*3890*/  IMAD.MOV R3, RZ, RZ, -R3 ;  /* 0x000000ffff037224 */ /* 0x000fe400078e0a03 */
[C---:B------:R-:W-:Y:S02]  /*38a0*/  IMAD R21, R26.reuse, R25, R21 ;  /* 0x000000191a157224 */ /* 0x040fe400078e0215 */
[----:B------:R-:W-:Y:S02]  /*38b0*/  IMAD.MOV R0, RZ, RZ, -R0 ;  /* 0x000000ffff007224 */ /* 0x000fe400078e0a00 */
[----:B------:R-:W-:Y:S01]  /*38c0*/  IMAD.MOV R25, RZ, RZ, -R4 ;  /* 0x000000ffff197224 */ /* 0x000fe200078e0a04 */
[----:B------:R-:W-:Y:S01]  /*38d0*/  IADD3 R4, R27, 0x8, RZ ;  /* 0x000000081b047810 */ /* 0x000fe20007ffe0ff */
[----:B------:R-:W-:Y:S02]  /*38e0*/  IMAD R19, R26, R3, R19 ;  /* 0x000000031a137224 */ /* 0x000fe400078e0213 */
[----:B------:R-:W-:-:S04]  /*38f0*/  IMAD.HI.U32 R28, R2, R24, RZ ;  /* 0x00000018021c7227 */ /* 0x000fc800078e00ff */
[----:B------:R-:W-:Y:S01]  /*3900*/  @!P6 IMAD.IADD R16, R16, 0x1, -R26 ;  /* 0x000000011010e824 */ /* 0x000fe200078e0a1a */
[----:B------:R-:W-:Y:S01]  /*3910*/  ISETP.GT.U32.AND P6, PT, R26, R20, PT ;  /* 0x000000141a00720c */ /* 0x000fe20003fc4070 */
[----:B------:R-:W-:-:S04]  /*3920*/  IMAD.HI.U32 R3, R2, R22, RZ ;  /* 0x0000001602037227 */ /* 0x000fc800078e00ff */
[C---:B------:R-:W-:Y:S01]  /*3930*/  IMAD R23, R26.reuse, R0, R23 ;  /* 0x000000001a177224 */ /* 0x040fe200078e0217 */
[----:B------:R-:W-:Y:S01]  /*3940*/  IABS R0, R4 ;  /* 0x0000000400007213 */ /* 0x000fe20000000000 */
[----:B------:R-:W-:Y:S02]  /*3950*/  IMAD.MOV R28, RZ, RZ, -R28 ;  /* 0x000000ffff1c7224 */ /* 0x000fe400078e0a1c */
[--C-:B------:R-:W-:Y:S01]  /*3960*/  @!P5 IMAD.IADD R17, R17, 0x1, -R26.reuse ;  /* 0x000000011111d824 */ /* 0x100fe200078e0a1a */
[----:B------:R-:W-:Y:S01]  /*3970*/  ISETP.GT.U32.AND P5, PT, R26, R21, PT ;  /* 0x000000151a00720c */ /* 0x000fe20003fa4070 */
[----:B------:R-:W-:Y:S02]  /*3980*/  IMAD.MOV R3, RZ, RZ, -R3 ;  /* 0x000000ffff037224 */ /* 0x000fe400078e0a03 */
[----:B------:R-:W-:Y:S01]  /*3990*/  @!P3 IMAD.IADD R14, R14, 0x1, -R26 ;  /* 0x000000010e0eb824 */ /* 0x000fe200078e0a1a */
[C---:B------:R-:W-:Y:S01]  /*39a0*/  ISETP.GT.U32.AND P3, PT, R26.reuse, R18, PT ;  /* 0x000000121a00720c */ /* 0x040fe20003f64070 */
[----:B------:R-:W-:-:S02]  /*39b0*/  IMAD R24, R26, R28, R24 ;  /* 0x0000001c1a187224 */ /* 0x000fc400078e0218 */
[C---:B------:R-:W-:Y:S01]  /*39c0*/  IMAD R25, R26.reuse, R25, R29 ;  /* 0x000000191a197224 */ /* 0x040fe200078e021d */
[----:B------:R-:W-:Y:S01]  /*39d0*/  IABS R29, R27 ;  /* 0x0000001b001d7213 */ /* 0x000fe20000000000 */
[----:B------:R-:W-:Y:S01]  /*39e0*/  IMAD R22, R26, R3, R22 ;  /* 0x000000031a167224 */ /* 0x000fe200078e0216 */
[----:B------:R-:W-:Y:S01]  /*39f0*/  IABS R3, R8 ;  /* 0x0000000800037213 */ /* 0x000fe20000000000 */
[----:B------:R-:W-:Y:S01]  /*3a00*/  IMAD.HI.U32 R28, R2, R0, RZ ;  /* 0x00000000021c7227 */ /* 0x000fe200078e00ff */
[----:B------:R0:W-:Y:S03]  /*3a10*/  STL [R1+0x7d4], R13 ;  /* 0x0007d40d01007387 */ /* 0x0001e60000100800 */
[----:B------:R-:W-:Y:S01]  /*3a20*/  @!P0 IMAD.IADD R15, R15, 0x1, -R26 ;  /* 0x000000010f0f8824 */ /* 0x000fe200078e0a1a */
[----:B------:R-:W-:Y:S01]  /*3a30*/  ISETP.GT.U32.AND P0, PT, R26, R19, PT ;  /* 0x000000131a00720c */ /* 0x000fe20003f04070 */
[----:B------:R-:W-:-:S02]  /*3a40*/  IMAD.MOV R28, RZ, RZ, -R28 ;  /* 0x000000ffff1c7224 */ /* 0x000fc400078e0a1c */
[----:B------:R-:W-:Y:S02]  /*3a50*/  @!P6 IMAD.IADD R20, R20, 0x1, -R26 ;  /* 0x000000011414e824 */ /* 0x000fe400078e0a1a */
[----:B0-----:R-:W-:Y:S02]  /*3a60*/  IMAD.MOV.U32 R13, RZ, RZ, R29 ;  /* 0x000000ffff0d7224 */ /* 0x001fe400078e001d */
[----:B------:R-:W-:-:S04]  /*3a70*/  IMAD.HI.U32 R29, R2, R3, RZ ;  /* 0x00000003021d7227 */ /* 0x000fc800078e00ff */
[----:B------:R-:W-:Y:S02]  /*3a80*/  IMAD R0, R26, R28, R0 ;  /* 0x0000001c1a007224 */ /* 0x000fe400078e0200 */
[----:B------:R-:W-:-:S04]  /*3a90*/  IMAD.HI.U32 R28, R2, R13, RZ ;  /* 0x0000000d021c7227 */ /* 0x000fc800078e00ff */
[--C-:B------:R-:W-:Y:S01]  /*3aa0*/  @!P5 IMAD.IADD R21, R21, 0x1, -R26.reuse ;  /* 0x000000011515d824 */ /* 0x100fe200078e0a1a */
[----:B------:R-:W-:Y:S01]  /*3ab0*/  ISETP.GT.U32.AND P5, PT, R26, R20, PT ;  /* 0x000000141a00720c */ /* 0x000fe20003fa4070 */
[----:B------:R-:W-:Y:S02]  /*3ac0*/  IMAD.MOV R2, RZ, RZ, -R29 ;  /* 0x000000ffff027224 */ /* 0x000fe400078e0a1d */
[----:B------:R-:W-:Y:S01]  /*3ad0*/  @!P3 IMAD.IADD R18, R18, 0x1, -R26 ;  /* 0x000000011212b824 */ /* 0x000fe200078e0a1a */
[C---:B------:R-:W-:Y:S01]  /*3ae0*/  ISETP.GT.U32.AND P3, PT, R26.reuse, R16, PT ;  /* 0x000000101a00720c */ /* 0x040fe20003f64070 */
[C---:B------:R-:W-:Y:S02]  /*3af0*/  IMAD R2, R26.reuse, R2, R3 ;  /* 0x000000021a027224 */ /* 0x040fe400078e0203 */
[----:B------:R-:W-:Y:S02]  /*3b00*/  IMAD.MOV R3, RZ, RZ, -R28 ;  /* 0x000000ffff037224 */ /* 0x000fe400078e0a1c */
[----:B------:R-:W-:Y:S01]  /*3b10*/  @!P1 IMAD.MOV R14, RZ, RZ, -R14 ;  /* 0x000000ffff0e9224 */ /* 0x000fe200078e0a0e */
[----:B------:R-:W-:Y:S01]  /*3b20*/  ISETP.GT.U32.AND P1, PT, R26, R18, PT ;  /* 0x000000121a00720c */ /* 0x000fe20003f24070 */
[----:B------:R-:W-:-:S02]  /*3b30*/  @!P0 IMAD.IADD R19, R19, 0x1, -R26 ;  /* 0x0000000113138824 */ /* 0x000fc400078e0a1a */
[----:B------:R-:W-:-:S03]  /*3b40*/  IMAD R3, R26, R3, R13 ;  /* 0x000000031a037224 */ /* 0x000fc600078e020d */
[----:B------:R-:W-:Y:S01]  /*3b50*/  ISETP.GT.U32.AND P6, PT, R26, R19, PT ;  /* 0x000000131a00720c */ /* 0x000fe20003fc4070 */
[--C-:B------:R-:W-:Y:S01]  /*3b60*/  @!P5 IMAD.IADD R20, R20, 0x1, -R26.reuse ;  /* 0x000000011414d824 */ /* 0x100fe200078e0a1a */
[----:B------:R-:W-:Y:S01]  /*3b70*/  ISETP.GT.U32.AND P5, PT, R26, R3, PT ;  /* 0x000000031a00720c */ /* 0x000fe20003fa4070 */
[--C-:B------:R-:W-:Y:S01]  /*3b80*/  @!P3 IMAD.IADD R16, R16, 0x1, -R26.reuse ;  /* 0x000000011010b824 */ /* 0x100fe200078e0a1a */
[C---:B------:R-:W-:Y:S02]  /*3b90*/  ISETP.GT.U32.AND P3, PT, R26.reuse, R22, PT ;  /* 0x000000161a00720c */ /* 0x040fe40003f64070 */
[----:B------:R-:W-:Y:S01]  /*3ba0*/  ISETP.GT.U32.AND P0, PT, R26, R17, PT ;  /* 0x000000111a00720c */ /* 0x000fe20003f04070 */
[----:B------:R-:W-:Y:S01]  /*3bb0*/  @!P1 IMAD.IADD R18, R18, 0x1, -R26 ;  /* 0x0000000112129824 */ /* 0x000fe200078e0a1a */
[----:B------:R-:W-:-:S05]  /*3bc0*/  ISETP.GT.U32.AND P1, PT, R26, R24, PT ;  /* 0x000000181a00720c */ /* 0x000fca0003f24070 */
[--C-:B------:R-:W-:Y:S01]  /*3bd0*/  @!P6 IMAD.IADD R19, R19, 0x1, -R26.reuse ;  /* 0x000000011313e824 */ /* 0x100fe200078e0a1a */
[----:B------:R-:W-:Y:S01]  /*3be0*/  ISETP.GT.U32.AND P6, PT, R26, R25, PT ;  /* 0x000000191a00720c */ /* 0x000fe20003fc4070 */
[--C-:B------:R-:W-:Y:S01]  /*3bf0*/  @!P5 IMAD.IADD R3, R3, 0x1, -R26.reuse ;  /* 0x000000010303d824 */ /* 0x100fe200078e0a1a */
[----:B------:R-:W-:Y:S01]  /*3c00*/  ISETP.GE.AND P5, PT, R10, RZ, PT ;  /* 0x000000ff0a00720c */ /* 0x000fe20003fa6270 */
[--C-:B------:R-:W-:Y:S02]  /*3c10*/  @!P3 IMAD.IADD R22, R22, 0x1, -R26.reuse ;  /* 0x000000011616b824 */ /* 0x100fe400078e0a1a */
[----:B------:R-:W-:Y:S01]  /*3c20*/  @!P2 IMAD.MOV R15, RZ, RZ, -R15 ;  /* 0x000000ffff0fa224 */ /* 0x000fe200078e0a0f */
[C---:B------:R-:W-:Y:S01]  /*3c30*/  ISETP.GT.U32.AND P2, PT, R26.reuse, R21, PT ;  /* 0x000000151a00720c */ /* 0x040fe20003f44070 */
[--C-:B------:R-:W-:Y:S01]  /*3c40*/  @!P0 IMAD.IADD R17, R17, 0x1, -R26.reuse ;  /* 0x0000000111118824 */ /* 0x100fe200078e0a1a */
[----:B------:R-:W-:Y:S01]  /*3c50*/  ISETP.GT.U32.AND P0, PT, R26, R23, PT ;  /* 0x000000171a00720c */ /* 0x000fe20003f04070 */
[----:B------:R-:W-:-:S04]  /*3c60*/  @!P1 IMAD.IADD R24, R24, 0x1, -R26 ;  /* 0x0000000118189824 */ /* 0x000fc800078e0a1a */
[----:B------:R-:W-:Y:S02]  /*3c70*/  @!P6 IMAD.IADD R25, R25, 0x1, -R26 ;  /* 0x000000011919e824 */ /* 0x000fe400078e0a1a */
[----:B------:R-:W-:Y:S01]  /*3c80*/  @!P5 IMAD.MOV R20, RZ, RZ, -R20 ;  /* 0x000000ffff14d224 */ /* 0x000fe200078e0a14 */
[C---:B------:R-:W-:Y:S01]  /*3c90*/  ISETP.GT.U32.AND P5, PT, R26.reuse, R3, PT ;  /* 0x000000031a00720c */ /* 0x040fe20003fa4070 */
[----:B------:R-:W-:Y:S01]  /*3ca0*/  @!P4 IMAD.MOV R16, RZ, RZ, -R16 ;  /* 0x000000ffff10c224 */ /* 0x000fe200078e0a10 */
[C---:B------:R-:W-:Y:S01]  /*3cb0*/  ISETP.GT.U32.AND P4, PT, R26.reuse, R25, PT ;  /* 0x000000191a00720c */ /* 0x040fe20003f84070 */
[--C-:B------:R-:W-:Y:S01]  /*3cc0*/  @!P2 IMAD.IADD R21, R21, 0x1, -R26.reuse ;  /* 0x000000011515a824 */ /* 0x100fe200078e0a1a */
[C---:B------:R-:W-:Y:S01]  /*3cd0*/  ISETP.GT.U32.AND P2, PT, R26.reuse, R0, PT ;  /* 0x000000001a00720c */ /* 0x040fe20003f44070 */
[----:B------:R-:W-:Y:S01]  /*3ce0*/  @!P0 IMAD.IADD R23, R23, 0x1, -R26 ;  /* 0x0000000117178824 */ /* 0x000fe200078e0a1a */
[----:B------:R-:W-:-:S07]  /*3cf0*/  ISETP.GT.U32.AND P0, PT, R26, R2, PT ;  /* 0x000000021a00720c */ /* 0x000fce0003f04070 */
[--C-:B------:R-:W-:Y:S01]  /*3d00*/  @!P5 IMAD.IADD R3, R3, 0x1, -R26.reuse ;  /* 0x000000010303d824 */ /* 0x100fe200078e0a1a */
[----:B------:R-:W-:Y:S01]  /*3d10*/  ISETP.GE.AND P5, PT, R6, RZ, PT ;  /* 0x000000ff0600720c */ /* 0x000fe20003fa6270 */
[--C-:B------:R-:W-:Y:S01]  /*3d20*/  @!P4 IMAD.IADD R25, R25, 0x1, -R26.reuse ;  /* 0x000000011919c824 */ /* 0x100fe200078e0a1a */
[----:B------:R-:W-:Y:S01]  /*3d30*/  ISETP.GE.AND P4, PT, R7, RZ, PT ;  /* 0x000000ff0700720c */ /* 0x000fe20003f86270 */
[--C-:B------:R-:W-:Y:S01]  /*3d40*/  @!P2 IMAD.IADD R0, R0, 0x1, -R26.reuse ;  /* 0x000000010000a824 */ /* 0x100fe200078e0a1a */
[----:B------:R-:W0:Y:S01]  /*3d50*/  S2R R6, SR_TID.X ;  /* 0x0000000000067919 */ /* 0x000e220000002100 */
[----:B------:R-:W-:Y:S01]  /*3d60*/  @!P0 IMAD.IADD R2, R2, 0x1, -R26 ;  /* 0x0000000102028824 */ /* 0x000fe200078e0a1a */
[----:B------:R-:W-:Y:S02]  /*3d70*/  ISETP.GT.U32.AND P0, PT, R26, R22, PT ;  /* 0x000000161a00720c */ /* 0x000fe40003f04070 */
[----:B------:R-:W1:Y:S01]  /*3d80*/  S2R R7, SR_TID.X ;  /* 0x0000000000077919 */ /* 0x000e620000002100 */
[----:B------:R-:W-:-:S05]  /*3d90*/  IMAD.MOV.U32 R10, RZ, RZ, c[0x0][0x180] ;  /* 0x00006000ff0a7624 */ /* 0x000fca00078e00ff */
[----:B------:R-:W-:Y:S01]  /*3da0*/  IADD3 R10, R10, 0x1f, RZ ;  /* 0x0000001f0a0a7810 */ /* 0x000fe20007ffe0ff */
[----:B------:R-:W-:Y:S04]  /*3db0*/  STL [R1+0x7d8], R14 ;  /* 0x0007d80e01007387 */ /* 0x000fe80000100800 */
[----:B------:R-:W-:Y:S01]  /*3dc0*/  @!P0 IMAD.IADD R22, R22, 0x1, -R26 ;  /* 0x0000000116168824 */ /* 0x000fe200078e0a1a */
[----:B------:R-:W-:Y:S04]  /*3dd0*/  STL [R1+0x7dc], R15 ;  /* 0x0007dc0f01007387 */ /* 0x000fe80000100800 */
[----:B------:R-:W-:Y:S01]  /*3de0*/  STL [R1+0x7e0], R16 ;  /* 0x0007e01001007387 */ /* 0x000fe20000100800 */
[----:B------:R-:W-:-:S02]  /*3df0*/  ISETP.GE.AND P0, PT, R27, RZ, PT ;  /* 0x000000ff1b00720c */ /* 0x000fc40003f06270 */
[----:B-1----:R-:W-:Y:S01]  /*3e00*/  LOP3.LUT R7, R7, 0x60, RZ, 0xc0, !PT ;  /* 0x0000006007077812 */ /* 0x002fe200078ec0ff */
[----:B0-----:R-:W-:Y:S01]  /*3e10*/  IMAD.SHL.U32 R13, R6, 0x80, RZ ;  /* 0x00000080060d7824 */ /* 0x001fe200078e00ff */
[----:B---3--:R-:W-:Y:S02]  /*3e20*/  IABS R28, R12 ;  /* 0x0000000c001c7213 */ /* 0x008fe40000000000 */
[----:B------:R-:W-:-:S04]  /*3e30*/  IADD3 R12, R27, 0x2c, RZ ;  /* 0x0000002c1b0c7810 */ /* 0x000fc80007ffe0ff */
[----:B------:R-:W-:Y:S02]  /*3e40*/  ISETP.GE.AND P3, PT, R12, RZ, PT ;  /* 0x000000ff0c00720c */ /* 0x000fe40003f66270 */
[----:B------:R-:W-:-:S04]  /*3e50*/  IADD3 R12, R27, 0x28, RZ ;  /* 0x000000281b0c7810 */ /* 0x000fc80007ffe0ff */
[----:B------:R-:W-:Y:S01]  /*3e60*/  ISETP.GE.AND P1, PT, R12, RZ, PT ;  /* 0x000000ff0c00720c */ /* 0x000fe20003f26270 */
[----:B--2---:R-:W-:Y:S01]  /*3e70*/  IMAD.HI.U32 R29, R11, R28, RZ ;  /* 0x0000001c0b1d7227 */ /* 0x004fe200078e00ff */
[----:B------:R-:W-:-:S04]  /*3e80*/  IADD3 R11, R27, 0x24, RZ ;  /* 0x000000241b0b7810 */ /* 0x000fc80007ffe0ff */
[----:B------:R-:W-:-:S07]  /*3e90*/  ISETP.GE.AND P6, PT, R11, RZ, PT ;  /* 0x000000ff0b00720c */ /* 0x000fce0003fc6270 */
[----:B------:R-:W-:Y:S01]  /*3ea0*/  @!P1 IMAD.MOV R18, RZ, RZ, -R18 ;  /* 0x000000ffff129224 */ /* 0x000fe200078e0a12 */
[----:B------:R-:W-:Y:S02]  /*3eb0*/  ISETP.GT.U32.AND P1, PT, R26, R24, PT ;  /* 0x000000181a00720c */ /* 0x000fe40003f24070 */
[----:B------:R-:W-:-:S04]  /*3ec0*/  IADD3 R11, R27, 0x1c, RZ ;  /* 0x0000001c1b0b7810 */ /* 0x000fc80007ffe0ff */
[----:B------:R-:W-:Y:S01]  /*3ed0*/  ISETP.GE.AND P2, PT, R11, RZ, PT ;  /* 0x000000ff0b00720c */ /* 0x000fe20003f46270 */
[----:B------:R-:W-:Y:S01]  /*3ee0*/  IMAD.MOV R29, RZ, RZ, -R29 ;  /* 0x000000ffff1d7224 */ /* 0x000fe200078e0a1d */
[----:B------:R-:W-:-:S05]  /*3ef0*/  IABS R12, c[0x0][0x178] ;  /* 0x00005e00000c7a13 */ /* 0x000fca0000000000 */
[----:B------:R-:W-:Y:S01]  /*3f00*/  @!P1 IMAD.IADD R24, R24, 0x1, -R26 ;  /* 0x0000000118189824 */ /* 0x000fe200078e0a1a */
[----:B------:R-:W-:Y:S01]  /*3f10*/  ISETP.GE.AND P1, PT, R9, RZ, PT ;  /* 0x000000ff0900720c */ /* 0x000fe20003f26270 */
[----:B------:R-:W-:Y:S01]  /*3f20*/  @!P3 IMAD.MOV R17, RZ, RZ, -R17 ;  /* 0x000000ffff11b224 */ /* 0x000fe200078e0a11 */
[----:B------:R-:W-:Y:S01]  /*3f30*/  ISETP.GT.U32.AND P3, PT, R26, R23, PT ;  /* 0x000000171a00720c */ /* 0x000fe20003f64070 */
[----:B------:R-:W-:Y:S01]  /*3f40*/  IMAD R28, R12, R29, R28 ;  /* 0x0000001d0c1c7224 */ /* 0x000fe200078e021c */
[----:B------:R-:W-:Y:S01]  /*3f50*/  SHF.R.S32.HI R29, RZ, 0x1f, R10 ;  /* 0x0000001fff1d7819 */ /* 0x000fe2000001140a */
[----:B------:R-:W-:Y:S01]  /*3f60*/  @!P6 IMAD.MOV R19, RZ, RZ, -R19 ;  /* 0x000000ffff13e224 */ /* 0x000fe200078e0a13 */
[C---:B------:R-:W-:Y:S01]  /*3f70*/  ISETP.GT.U32.AND P6, PT, R26.reuse, R2, PT ;  /* 0x000000021a00720c */ /* 0x040fe20003fc4070 */
[----:B------:R-:W-:Y:S01]  /*3f80*/  @!P2 IMAD.MOV R21, RZ, RZ, -R21 ;  /* 0x000000ffff15a224 */ /* 0x000fe200078e0a15 */
[----:B------:R-:W-:Y:S01]  /*3f90*/  ISETP.GT.U32.AND P2, PT, R26, R0, PT ;  /* 0x000000001a00720c */ /* 0x000fe20003f44070 */
[----:B------:R-:W-:Y:S01]  /*3fa0*/  STL [R1+0x7e4], R17 ;  /* 0x0007e41101007387 */ /* 0x000fe20000100800 */
[----:B------:R-:W-:-:S03]  /*3fb0*/  LEA.HI R10, R29, R10, RZ, 0x5 ;  /* 0x0000000a1d0a7211 */ /* 0x000fc600078f28ff */
[----:B------:R-:W-:Y:S01]  /*3fc0*/  @!P1 IMAD.MOV R22, RZ, RZ, -R22 ;  /* 0x000000ffff169224 */ /* 0x000fe200078e0a16 */
[----:B------:R-:W-:Y:S04]  /*3fd0*/  STL [R1+0x7e8], R18 ;  /* 0x0007e81201007387 */ /* 0x000fe80000100800 */
[----:B------:R-:W-:Y:S01]  /*3fe0*/  STL [R1+0x7ec], R19 ;  /* 0x0007ec1301007387 */ /* 0x000fe20000100800 */
[----:B------:R-:W-:-:S03]  /*3ff0*/  LOP3.LUT R27, R6, 0x7, RZ, 0xc0, !PT ;  /* 0x00000007061b7812 */ /* 0x000fc600078ec0ff */
[----:B------:R-:W-:Y:S04]  /*4000*/  STL [R1+0x7f0], R20 ;  /* 0x0007f01401007387 */ /* 0x000fe80000100800 */
[----:B------:R-:W-:Y:S04]  /*4010*/  STL [R1+0x7f4], R21 ;  /* 0x0007f41501007387 */ /* 0x000fe80000100800 */
[----:B------:R-:W-:Y:S04]  /*4020*/  STL [R1+0x7f8], R22 ;  /* 0x0007f81601007387 */ /* 0x000fe80000100800 */
[----:B------:R-:W2:Y:S01]  /*4030*/  LDL.LU R11, [R1+0xcc] ;  /* 0x0000cc00010b7983 */ /* 0x000ea20000300800 */
[----:B------:R-:W-:-:S03]  /*4040*/  @!P3 IMAD.IADD R23, R23, 0x1, -R26 ;  /* 0x000000011717b824 */ /* 0x000fc600078e0a1a */
[----:B------:R-:W3:Y:S01]  /*4050*/  LDL.LU R10, [R1+0xc8] ;  /* 0x0000c800010a7983 */ /* 0x000ee20000300800 */
[----:B------:R-:W-:-:S03]  /*4060*/  @!P2 IMAD.IADD R0, R0, 0x1, -R26 ;  /* 0x000000010000a824 */ /* 0x000fc600078e0a1a */
[----:B------:R-:W4:Y:S01]  /*4070*/  LDL.LU R9, [R1+0xc4] ;  /* 0x0000c40001097983 */ /* 0x000f220000300800 */
[----:B------:R-:W-:Y:S01]  /*4080*/  @!P6 IMAD.IADD R2, R2, 0x1, -R26 ;  /* 0x000000010202e824 */ /* 0x000fe200078e0a1a */
[----:B------:R-:W-:Y:S01]  /*4090*/  ISETP.GE.AND P1, PT, R8, RZ, PT ;  /* 0x000000ff0800720c */ /* 0x000fe20003f26270 */
[----:B------:R-:W-:Y:S01]  /*40a0*/  IMAD R26, R27, 0x110, RZ ;  /* 0x000001101b1a7824 */ /* 0x000fe200078e02ff */
[----:B------:R-:W-:Y:S01]  /*40b0*/  ISETP.GE.AND P2, PT, R5, RZ, PT ;  /* 0x000000ff0500720c */ /* 0x000fe20003f46270 */
[----:B------:R-:W-:Y:S01]  /*40c0*/  IMAD R27, R27, 0x4, R7 ;  /* 0x000000041b1b7824 */ /* 0x000fe200078e0207 */
[----:B------:R-:W-:Y:S01]  /*40d0*/  ISETP.GE.AND P6, PT, R4, RZ, PT ;  /* 0x000000ff0400720c */ /* 0x000fe20003fc6270 */
[----:B------:R-:W4:Y:S01]  /*40e0*/  LDL.LU R8, [R1+0xc0] ;  /* 0x0000c00001087983 */ /* 0x000f220000300800 */
[----:B------:R-:W-:Y:S01]  /*40f0*/  SHF.R.S32.HI R29, RZ, 0x6, R6 ;  /* 0x00000006ff1d7819 */ /* 0x000fe20000011406 */
[C---:B------:R-:W-:Y:S02]  /*4100*/  IMAD.SHL.U32 R4, R6.reuse, 0x2, RZ ;  /* 0x0000000206047824 */ /* 0x040fe400078e00ff */
[----:B------:R-:W-:Y:S01]  /*4110*/  IMAD.SHL.U32 R5, R6, 0x8, RZ ;  /* 0x0000000806057824 */ /* 0x000fe200078e00ff */
[----:B------:R-:W4:Y:S04]  /*4120*/  LDL.LU R7, [R1+0xac] ;  /* 0x0000ac0001077983 */ /* 0x000f280000300800 */
[----:B------:R-:W4:Y:S01]  /*4130*/  LDL.LU R6, [R1+0xa8] ;  /* 0x0000a80001067983 */ /* 0x000f220000300800 */
[----:B------:R-:W-:-:S02]  /*4140*/  ISETP.GT.U32.AND P3, PT, R12, R28, PT ;  /* 0x0000001c0c00720c */ /* 0x000fc40003f64070 */
[----:B------:R-:W-:Y:S02]  /*4150*/  SGXT R29, R29, 0x1 ;  /* 0x000000011d1d781a */ /* 0x000fe40000000200 */
[----:B------:R-:W-:-:S09]  /*4160*/  LOP3.LUT R5, R5, 0x30, R4, 0x48, !PT ;  /* 0x0000003005057812 */ /* 0x000fd200078e4804 */
[----:B------:R-:W-:-:S05]  /*4170*/  @!P3 IMAD.IADD R28, R28, 0x1, -R12 ;  /* 0x000000011c1cb824 */ /* 0x000fca00078e0a0c */
[----:B------:R-:W-:Y:S01]  /*4180*/  ISETP.GT.U32.AND P3, PT, R12, R28, PT ;  /* 0x0000001c0c00720c */ /* 0x000fe20003f64070 */
[----:B------:R-:W-:Y:S01]  /*4190*/  IMAD.U32 R5, R27, 0x10, R5 ;  /* 0x000000101b057824 */ /* 0x000fe200078e0005 */
[----:B------:R-:W-:Y:S01]  /*41a0*/  LOP3.LUT R29, R29, 0x90, RZ, 0xc0, !PT ;  /* 0x000000901d1d7812 */ /* 0x000fe200078ec0ff */
[----:B------:R-:W-:Y:S01]  /*41b0*/  @!P4 IMAD.MOV R23, RZ, RZ, -R23 ;  /* 0x000000ffff17c224 */ /* 0x000fe200078e0a17 */
[--C-:B------:R-:W-:Y:S02]  /*41c0*/  LOP3.LUT R26, R26, 0x10, R4.reuse, 0x78, !PT ;  /* 0x000000101a1a7812 */ /* 0x100fe400078e7804 */
[----:B------:R-:W-:Y:S01]  /*41d0*/  LOP3.LUT R29, R29, 0x7e, R4, 0x78, !PT ;  /* 0x0000007e1d1d7812 */ /* 0x000fe200078e7804 */
[----:B------:R-:W4:Y:S01]  /*41e0*/  LDL.LU R5, [R1+0xa4] ;  /* 0x0000a40001057983 */ /* 0x000f220000300800 */
[----:B------:R-:W-:Y:S02]  /*41f0*/  @!P5 IMAD.MOV R24, RZ, RZ, -R24 ;  /* 0x000000ffff18d224 */ /* 0x000fe400078e0a18 */
[----:B------:R-:W-:Y:S01]  /*4200*/  @!P2 IMAD.MOV R25, RZ, RZ, -R25 ;  /* 0x000000ffff19a224 */ /* 0x000fe200078e0a19 */
[----:B------:R-:W4:Y:S02]  /*4210*/  LDL.LU R4, [R1+0xa0] ;  /* 0x0000a00001047983 */ /* 0x000f240000300800 */
[----:B------:R-:W-:Y:S01]  /*4220*/  @!P3 IMAD.IADD R28, R28, 0x1, -R12 ;  /* 0x000000011c1cb824 */ /* 0x000fe200078e0a0c */
[----:B------:R-:W-:Y:S01]  /*4230*/  LOP3.LUT R13, R26, 0x800, R13, 0xf8, !PT ;  /* 0x000008001a0d7812 */ /* 0x000fe200078ef80d */
[----:B------:R-:W-:Y:S01]  /*4240*/  STL [R1+0x6d8], R29 ;  /* 0x0006d81d01007387 */ /* 0x000fe20000100800 */
[----:B------:R-:W-:Y:S01]  /*4250*/  @!P0 IMAD.MOV R3, RZ, RZ, -R3 ;  /* 0x000000ffff038224 */ /* 0x000fe200078e0a03 */
[----:B------:R-:W-:Y:S01]  /*4260*/  ISETP.NE.AND P3, PT, RZ, c[0x0][0x17c], PT ;  /* 0x00005f00ff007a0c */ /* 0x000fe20003f65270 */
[----:B------:R-:W-:Y:S01]  /*4270*/  @!P6 IMAD.MOV R0, RZ, RZ, -R0 ;  /* 0x000000ffff00e224 */ /* 0x000fe200078e0a00 */
[----:B------:R-:W-:Y:S01]  /*4280*/  STL [R1+0x7fc], R28 ;  /* 0x0007fc1c01007387 */ /* 0x000fe20000100800 */
[----:B------:R-:W-:Y:S01]  /*4290*/  LOP3.LUT R26, RZ, c[0x0][0x17c], RZ, 0x33, !PT ;  /* 0x00005f00ff1a7a12 */ /* 0x000fe200078e33ff */
[----:B------:R-:W-:-:S02]  /*42a0*/  @!P1 IMAD.MOV R2, RZ, RZ, -R2 ;  /* 0x000000ffff029224 */ /* 0x000fc400078e0a02 */
[----:B------:R-:W-:Y:S04]  /*42b0*/  STL [R1+0x800], R23 ;  /* 0x0008001701007387 */ /* 0x000fe80000100800 */
[----:B------:R-:W-:Y:S04]  /*42c0*/  STL [R1+0x804], R24 ;  /* 0x0008041801007387 */ /* 0x000fe80000100800 */
[----:B------:R-:W-:Y:S04]  /*42d0*/  STL [R1+0x808], R25 ;  /* 0x0008081901007387 */ /* 0x000fe80000100800 */
[----:B------:R2:W-:Y:S04]  /*42e0*/  STL [R1+0x80c], R3 ;  /* 0x00080c0301007387 */ /* 0x0005e80000100800 */
[----:B------:R3:W-:Y:S04]  /*42f0*/  STL [R1+0x810], R0 ;  /* 0x0008100001007387 */ /* 0x0007e80000100800 */
[----:B------:R4:W-:Y:S01]  /*4300*/  STL [R1+0x814], R2 ;  /* 0x0008140201007387 */ /* 0x0009e20000100800 */
[----:B--2---:R-:W-:-:S02]  /*4310*/  SEL R3, R26, R11, !P3 ;  /* 0x0000000b1a037207 */ /* 0x004fc40005800000 */
[----:B---3--:R-:W-:-:S03]  /*4320*/  SEL R0, R26, R10, !P3 ;  /* 0x0000000a1a007207 */ /* 0x008fc60005800000 */
[----:B------:R0:W-:Y:S01]  /*4330*/  STL [R1+0x464], R3 ;  /* 0x0004640301007387 */ /* 0x0001e20000100800 */
[----:B----4-:R-:W-:-:S03]  /*4340*/  SEL R2, R26, R9, !P3 ;  /* 0x000000091a027207 */ /* 0x010fc60005800000 */
[----:B------:R1:W-:Y:S04]  /*4350*/  STL [R1+0xfc], R0 ;  /* 0x0000fc0001007387 */ /* 0x0003e80000100800 */
[----:B------:R2:W-:Y:S01]  /*4360*/  STL [R1+0xf8], R2 ;  /* 0x0000f80201007387 */ /* 0x0005e20000100800 */
[C---:B0-----:R-:W-:Y:S02]  /*4370*/  SEL R3, R26.reuse, R8, !P3 ;  /* 0x000000081a037207 */ /* 0x041fe40005800000 */
[----:B-1----:R-:W-:-:S03]  /*4380*/  SEL R0, R26, R7, !P3 ;  /* 0x000000071a007207 */ /* 0x002fc60005800000 */
[----:B------:R-:W-:Y:S01]  /*4390*/  STL [R1+0xf4], R3 ;  /* 0x0000f40301007387 */ /* 0x000fe20000100800 */
[----:B--2---:R-:W-:-:S03]  /*43a0*/  SEL R2, R26, R6, !P3 ;  /* 0x000000061a027207 */ /* 0x004fc60005800000 */
[----:B------:R-:W-:Y:S04]  /*43b0*/  STL [R1+0xf0], R0 ;  /* 0x0000f00001007387 */ /* 0x000fe80000100800 */
[----:B------:R0:W-:Y:S04]  /*43c0*/  STL [R1+0xbc], R2 ;  /* 0x0000bc0201007387 */ /* 0x0001e80000100800 */
[----:B0-----:R-:W2:Y:S01]  /*43d0*/  LDL.LU R2, [R1+0x90] ;  /* 0x0000900001027983 */ /* 0x001ea20000300800 */
[C---:B------:R-:W-:Y:S02]  /*43e0*/  SEL R3, R26.reuse, R5, !P3 ;  /* 0x000000051a037207 */ /* 0x040fe40005800000 */
[----:B------:R-:W-:-:S03]  /*43f0*/  SEL R0, R26, R4, !P3 ;  /* 0x000000041a007207 */ /* 0x000fc60005800000 */
[----:B------:R-:W-:Y:S04]  /*4400*/  STL [R1+0xb8], R3 ;  /* 0x0000b80301007387 */ /* 0x000fe80000100800 */
[----:B--2---:R0:W-:Y:S04]  /*4410*/  STL [R1+0x818], R2 ;  /* 0x0008180201007387 */ /* 0x0041e80000100800 */
[----:B------:R-:W-:Y:S04]  /*4420*/  STL [R1+0xac], R0 ;  /* 0x0000ac0001007387 */ /* 0x000fe80000100800 */
[----:B0-----:R-:W2:Y:S04]  /*4430*/  LDL.LU R2, [R1+0x94] ;  /* 0x0000940001027983 */ /* 0x001ea80000300800 */
[----:B--2---:R0:W-:Y:S04]  /*4440*/  STL [R1+0x81c], R2 ;  /* 0x00081c0201007387 */ /* 0x0041e80000100800 */
[----:B0-----:R-:W2:Y:S04]  /*4450*/  LDL.LU R2, [R1+0x98] ;  /* 0x0000980001027983 */ /* 0x001ea80000300800 */
[----:B--2---:R0:W-:Y:S04]  /*4460*/  STL [R1+0x820], R2 ;  /* 0x0008200201007387 */ /* 0x0041e80000100800 */
[----:B0-----:R-:W2:Y:S04]  /*4470*/  LDL.LU R2, [R1+0x9c] ;  /* 0x00009c0001027983 */ /* 0x001ea80000300800 */
[----:B------:R-:W3:Y:S04]  /*4480*/  LDL.LU R0, [R1+0x88] ;  /* 0x0000880001007983 */ /* 0x000ee80000300800 */
[----:B------:R-:W4:Y:S04]  /*4490*/  LDL.LU R3, [R1+0x84] ;  /* 0x0000840001037983 */ /* 0x000f280000300800 */
[----:B------:R-:W3:Y:S04]  /*44a0*/  LDL.LU R25, [R1+0x80] ;  /* 0x0000800001197983 */ /* 0x000ee80000300800 */
        /* <DEDUP_REMOVED lines=23> */
[----:B------:R-:W3:Y:S01]  /*4620*/  LDL.LU R27, [R1] ;  /* 0x00000000011b7983 */ /* 0x000ee20000300800 */
[----:B--2---:R-:W-:-:S05]  /*4630*/  SEL R2, R26, R2, !P3 ;  /* 0x000000021a027207 */ /* 0x004fca0005800000 */
[----:B------:R0:W-:Y:S04]  /*4640*/  STL [R1+0xa8], R2 ;  /* 0x0000a80201007387 */ /* 0x0001e80000100800 */
[----:B0-----:R-:W2:Y:S02]  /*4650*/  LDL.LU R2, [R1+0x820] ;  /* 0x0008200001027983 */ /* 0x001ea40000300800 */
[----:B--2---:R-:W-:-:S05]  /*4660*/  SEL R2, R26, R2, !P3 ;  /* 0x000000021a027207 */ /* 0x004fca0005800000 */
[----:B------:R0:W-:Y:S04]  /*4670*/  STL [R1+0xa4], R2 ;  /* 0x0000a40201007387 */ /* 0x0001e80000100800 */
[----:B0-----:R-:W2:Y:S02]  /*4680*/  LDL.LU R2, [R1+0x81c] ;  /* 0x00081c0001027983 */ /* 0x001ea40000300800 */
[----:B--2---:R-:W-:-:S05]  /*4690*/  SEL R2, R26, R2, !P3 ;  /* 0x000000021a027207 */ /* 0x004fca0005800000 */
[----:B------:R0:W-:Y:S04]  /*46a0*/  STL [R1+0xa0], R2 ;  /* 0x0000a00201007387 */ /* 0x0001e80000100800 */
[----:B0-----:R-:W2:Y:S01]  /*46b0*/  LDL.LU R2, [R1+0x818] ;  /* 0x0008180001027983 */ /* 0x001ea20000300800 */
[C---:B---3--:R-:W-:Y:S02]  /*46c0*/  SEL R0, R26.reuse, R0, !P3 ;  /* 0x000000001a007207 */ /* 0x048fe40005800000 */
[C---:B----4-:R-:W-:Y:S02]  /*46d0*/  SEL R3, R26.reuse, R3, !P3 ;  /* 0x000000031a037207 */ /* 0x050fe40005800000 */
[C---:B------:R-:W-:Y:S02]  /*46e0*/  SEL R25, R26.reuse, R25, !P3 ;  /* 0x000000191a197207 */ /* 0x040fe40005800000 */
[----:B------:R-:W-:-:S02]  /*46f0*/  SEL R24, R26, R24, !P3 ;  /* 0x000000181a187207 */ /* 0x000fc40005800000 */
[C---:B------:R-:W-:Y:S02]  /*4700*/  SEL R23, R26.reuse, R23, !P3 ;  /* 0x000000171a177207 */ /* 0x040fe40005800000 */
[C---:B------:R-:W-:Y:S02]  /*4710*/  SEL R28, R26.reuse, R28, !P3 ;  /* 0x0000001c1a1c7207 */ /* 0x040fe40005800000 */
[C---:B------:R-:W-:Y:S02]  /*4720*/  SEL R22, R26.reuse, R22, !P3 ;  /* 0x000000161a167207 */ /* 0x040fe40005800000 */
[C---:B------:R-:W-:Y:S02]  /*4730*/  SEL R21, R26.reuse, R21, !P3 ;  /* 0x000000151a157207 */ /* 0x040fe40005800000 */
        /* <DEDUP_REMOVED lines=17> */
[----:B--2---:R-:W-:-:S05]  /*4850*/  SEL R2, R26, R2, !P3 ;  /* 0x000000021a027207 */ /* 0x004fca0005800000 */
[----:B------:R0:W-:Y:S04]  /*4860*/  STL [R1+0x9c], R2 ;  /* 0x00009c0201007387 */ /* 0x0001e80000100800 */
[----:B0-----:R-:W2:Y:S04]  /*4870*/  LDL.LU R2, [R1+0x814] ;  /* 0x0008140001027983 */ /* 0x001ea80000300800 */
[----:B------:R0:W-:Y:S04]  /*4880*/  STL [R1+0x98], R0 ;  /* 0x0000980001007387 */ /* 0x0001e80000100800 */
[----:B0-----:R-:W3:Y:S04]  /*4890*/  LDL.LU R0, [R1+0x810] ;  /* 0x0008100001007983 */ /* 0x001ee80000300800 */
[----:B------:R0:W-:Y:S04]  /*48a0*/  STL [R1+0x94], R3 ;  /* 0x0000940301007387 */ /* 0x0001e80000100800 */
[----:B0-----:R-:W4:Y:S04]  /*48b0*/  LDL.LU R3, [R1+0x80c] ;  /* 0x00080c0001037983 */ /* 0x001f280000300800 */
[----:B------:R0:W-:Y:S04]  /*48c0*/  STL [R1+0x90], R25 ;  /* 0x0000901901007387 */ /* 0x0001e80000100800 */
[----:B0-----:R-:W2:Y:S04]  /*48d0*/  LDL.LU R25, [R1+0x808] ;  /* 0x0008080001197983 */ /* 0x001ea80000300800 */
[----:B------:R0:W-:Y:S04]  /*48e0*/  STL [R1+0x8c], R24 ;  /* 0x00008c1801007387 */ /* 0x0001e80000100800 */
[----:B0-----:R-:W2:Y:S04]  /*48f0*/  LDL.LU R24, [R1+0x804] ;  /* 0x0008040001187983 */ /* 0x001ea80000300800 */
[----:B------:R0:W-:Y:S04]  /*4900*/  STL [R1+0x88], R23 ;  /* 0x0000881701007387 */ /* 0x0001e80000100800 */
[----:B0-----:R-:W3:Y:S04]  /*4910*/  LDL.LU R23, [R1+0x800] ;  /* 0x0008000001177983 */ /* 0x001ee80000300800 */
        /* <DEDUP_REMOVED lines=39> */
[----:B0-----:R-:W3:Y:S01]  /*4b90*/  LDL.LU R4, [R1+0x7b0] ;  /* 0x0007b00001047983 */ /* 0x001ee20000300800 */
[----:B------:R-:W-:-:S02]  /*4ba0*/  SEL R29, R26, R29, !P3 ;  /* 0x0000001d1a1d7207 */ /* 0x000fc40005800000 */
[----:B------:R-:W-:-:S03]  /*4bb0*/  SEL R27, R26, R27, !P3 ;  /* 0x0000001b1a1b7207 */ /* 0x000fc60005800000 */
[----:B------:R0:W-:Y:S01]  /*4bc0*/  STL [R1+0x8], R29 ;  /* 0x0000081d01007387 */ /* 0x0001e20000100800 */
[C---:B--2---:R-:W-:Y:S02]  /*4bd0*/  SEL R24, R26.reuse, R24, !P3 ;  /* 0x000000181a187207 */ /* 0x044fe40005800000 */
[C---:B------:R-:W-:Y:S02]  /*4be0*/  SEL R25, R26.reuse, R25, !P3 ;  /* 0x000000191a197207 */ /* 0x040fe40005800000 */
[C---:B----4-:R-:W-:Y:S02]  /*4bf0*/  SEL R3, R26.reuse, R3, !P3 ;  /* 0x000000031a037207 */ /* 0x050fe40005800000 */
[C---:B---3--:R-:W-:Y:S02]  /*4c00*/  SEL R23, R26.reuse, R23, !P3 ;  /* 0x000000171a177207 */ /* 0x048fe40005800000 */
        /* <DEDUP_REMOVED lines=17> */
[----:B0-----:R-:W-:-:S05]  /*4d20*/  SEL R29, R26, R4, !P3 ;  /* 0x000000041a1d7207 */ /* 0x001fca0005800000 */
[----:B------:R-:W-:Y:S04]  /*4d30*/  STL [R1+0x73c], R29 ;  /* 0x00073c1d01007387 */ /* 0x000fe80000100800 */
[----:B------:R0:W-:Y:S02]  /*4d40*/  STL [R1+0x4], R27 ;  /* 0x0000041b01007387 */ /* 0x0001e40000100800 */
[----:B0-----:R-:W-:-:S05]  /*4d50*/  SEL R27, R26, R5, !P3 ;  /* 0x000000051a1b7207 */ /* 0x001fca0005800000 */
[----:B------:R0:W-:Y:S04]  /*4d60*/  STL [R1+0x740], R27 ;  /* 0x0007401b01007387 */ /* 0x0001e80000100800 */
[----:B0-----:R-:W2:Y:S04]  /*4d70*/  LDL R27, [R1+0x6ac] ;  /* 0x0006ac00011b7983 */ /* 0x001ea80000100800 */
[----:B------:R-:W-:Y:S04]  /*4d80*/  STL [R1+0x744], R6 ;  /* 0x0007440601007387 */ /* 0x000fe80000100800 */
[----:B------:R-:W-:Y:S04]  /*4d90*/  STL [R1+0x748], R7 ;  /* 0x0007480701007387 */ /* 0x000fe80000100800 */
[----:B------:R-:W-:Y:S04]  /*4da0*/  STL [R1+0x74c], R8 ;  /* 0x00074c0801007387 */ /* 0x000fe80000100800 */
[----:B------:R-:W-:Y:S04]  /*4db0*/  STL [R1+0x750], R9 ;  /* 0x0007500901007387 */ /* 0x000fe80000100800 */
[----:B------:R-:W-:Y:S04]  /*4dc0*/  STL [R1+0x754], R10 ;  /* 0x0007540a01007387 */ /* 0x000fe80000100800 */
[----:B------:R0:W-:Y:S04]  /*4dd0*/  STL [R1+0x758], R11 ;  /* 0x0007580b01007387 */ /* 0x0001e80000100800 */
[----:B------:R-:W-:Y:S04]  /*4de0*/  STL [R1+0x75c], R12 ;  /* 0x00075c0c01007387 */ /* 0x000fe80000100800 */
[----:B------:R1:W-:Y:S04]  /*4df0*/  STL [R1+0x760], R13 ;  /* 0x0007600d01007387 */ /* 0x0003e80000100800 */
[----:B------:R-:W-:Y:S04]  /*4e00*/  STL [R1+0x764], R14 ;  /* 0x0007640e01007387 */ /* 0x000fe80000100800 */
[----:B------:R-:W-:Y:S04]  /*4e10*/  STL [R1+0x768], R15 ;  /* 0x0007680f01007387 */ /* 0x000fe80000100800 */
[----:B------:R-:W-:Y:S04]  /*4e20*/  STL [R1+0x76c], R16 ;  /* 0x00076c1001007387 */ /* 0x000fe80000100800 */
[----:B------:R-:W-:Y:S01]  /*4e30*/  STL [R1+0x770], R17 ;  /* 0x0007701101007387 */ /* 0x000fe20000100800 */
[----:B------:R-:W-:-:S03]  /*4e40*/  SEL R5, R26, R0, !P3 ;  /* 0x000000001a057207 */ /* 0x000fc60005800000 */
[----:B------:R-:W-:Y:S01]  /*4e50*/  STL [R1+0x774], R18 ;  /* 0x0007741201007387 */ /* 0x000fe20000100800 */
[----:B------:R-:W-:-:S03]  /*4e60*/  SEL R4, R26, R2, !P3 ;  /* 0x000000021a047207 */ /* 0x000fc60005800000 */
[----:B------:R-:W-:Y:S04]  /*4e70*/  STL [R1+0x778], R19 ;  /* 0x0007781301007387 */ /* 0x000fe80000100800 */
[----:B------:R-:W-:Y:S04]  /*4e80*/  STL [R1+0x77c], R20 ;  /* 0x00077c1401007387 */ /* 0x000fe80000100800 */
[----:B------:R-:W-:Y:S01]  /*4e90*/  STL [R1+0x780], R21 ;  /* 0x0007801501007387 */ /* 0x000fe20000100800 */
[----:B------:R-:W-:-:S03]  /*4ea0*/  IMAD.MOV.U32 R0, RZ, RZ, c[0x0][0x180] ;  /* 0x00006000ff007624 */ /* 0x000fc600078e00ff */
[----:B------:R-:W-:Y:S04]  /*4eb0*/  STL [R1+0x784], R22 ;  /* 0x0007841601007387 */ /* 0x000fe80000100800 */
[----:B------:R-:W-:Y:S04]  /*4ec0*/  STL [R1+0x788], R23 ;  /* 0x0007881701007387 */ /* 0x000fe80000100800 */
[----:B------:R-:W-:Y:S04]  /*4ed0*/  STL [R1+0x78c], R24 ;  /* 0x00078c1801007387 */ /* 0x000fe80000100800 */
[----:B------:R-:W-:Y:S04]  /*4ee0*/  STL [R1+0x790], R25 ;  /* 0x0007901901007387 */ /* 0x000fe80000100800 */
[----:B------:R-:W-:Y:S04]  /*4ef0*/  STL [R1+0x794], R5 ;  /* 0x0007940501007387 */ /* 0x000fe80000100800 */
[----:B------:R-:W-:Y:S04]  /*4f00*/  STL [R1+0x798], R4 ;  /* 0x0007980401007387 */ /* 0x000fe80000100800 */
[----:B------:R3:W-:Y:S04]  /*4f10*/  STL [R1+0x79c], R3 ;  /* 0x00079c0301007387 */ /* 0x0007e80000100800 */
[----:B------:R-:W-:Y:S04]  /*4f20*/  STL [R1+0x370], RZ ;  /* 0x000370ff01007387 */ /* 0x000fe80000100800 */
[----:B------:R2:W-:Y:S04]  /*4f30*/  STL [R1+0x50], R0 ;  /* 0x0000500001007387 */ /* 0x0005e80000100800 */
[----:B------:R-:W-:Y:S04]  /*4f40*/  STL [R1+0x374], RZ ;  /* 0x000374ff01007387 */ /* 0x000fe80000100800 */
        /* <DEDUP_REMOVED lines=236> */
[----:B0-----:R-:W4:Y:S04]  /*5e10*/  LDL.LU R11, [R1+0x464] ;  /* 0x00046400010b7983 */ /* 0x001f280000300800 */
[----:B------:R-:W4:Y:S04]  /*5e20*/  LDL.LU R10, [R1+0xfc] ;  /* 0x0000fc00010a7983 */ /* 0x000f280000300800 */
[----:B------:R-:W4:Y:S04]  /*5e30*/  LDL.LU R9, [R1+0xf8] ;  /* 0x0000f80001097983 */ /* 0x000f280000300800 */
[----:B------:R-:W4:Y:S04]  /*5e40*/  LDL.LU R8, [R1+0xf4] ;  /* 0x0000f40001087983 */ /* 0x000f280000300800 */
[----:B------:R-:W4:Y:S04]  /*5e50*/  LDL.LU R7, [R1+0xf0] ;  /* 0x0000f00001077983 */ /* 0x000f280000300800 */
[----:B------:R-:W4:Y:S04]  /*5e60*/  LDL.LU R6, [R1+0xbc] ;  /* 0x0000bc0001067983 */ /* 0x000f280000300800 */
[----:B------:R-:W3:Y:S01]  /*5e70*/  S2R R29, SR_TID.X ;  /* 0x00000000001d7919 */ /* 0x000ee20000002100 */
[----:B-1----:R-:W-:Y:S01]  /*5e80*/  IMAD.MOV.U32 R13, RZ, RZ, c[0x0][0x180] ;  /* 0x00006000ff0d7624 */ /* 0x002fe200078e00ff */
[----:B--2---:R-:W-:-:S02]  /*5e90*/  ISETP.GE.AND P1, PT, R27, RZ, PT ;  /* 0x000000ff1b00720c */ /* 0x004fc40003f26270 */
[----:B------:R-:W-:Y:S01]  /*5ea0*/  ISETP.NE.AND P0, PT, RZ, c[0x0][0x178], PT ;  /* 0x00005e00ff007a0c */ /* 0x000fe20003f05270 */
[----:B------:R-:W-:Y:S01]  /*5eb0*/  IMAD.MOV.U32 R2, RZ, RZ, R28 ;  /* 0x000000ffff027224 */ /* 0x000fe200078e001c */
[----:B------:R-:W-:Y:S01]  /*5ec0*/  IADD3 R13, R13, 0x1f, RZ ;  /* 0x0000001f0d0d7810 */ /* 0x000fe20007ffe0ff */
[----:B------:R-:W2:Y:S03]  /*5ed0*/  LDL.LU R27, [R1+0xb8] ;  /* 0x0000b800011b7983 */ /* 0x000ea60000300800 */
[----:B------:R-:W-:Y:S02]  /*5ee0*/  SHF.R.S32.HI R12, RZ, 0x1f, R13 ;  /* 0x0000001fff0c7819 */ /* 0x000fe4000001140d */
[----:B---3--:R-:W-:Y:S02]  /*5ef0*/  LOP3.LUT R3, R29, 0x1f, RZ, 0xc0, !PT ;  /* 0x0000001f1d037812 */ /* 0x008fe400078ec0ff */
[----:B------:R-:W-:Y:S01]  /*5f00*/  LEA.HI R12, R12, R13, RZ, 0x5 ;  /* 0x0000000d0c0c7211 */ /* 0x000fe200078f28ff */
[----:B------:R-:W-:Y:S01]  /*5f10*/  @!P1 IMAD.MOV R2, RZ, RZ, -R2 ;  /* 0x000000ffff029224 */ /* 0x000fe200078e0a02 */
[----:B------:R-:W3:Y:S01]  /*5f20*/  LDL.LU R29, [R1+0xac] ;  /* 0x0000ac00011d7983 */ /* 0x000ee20000300800 */
[----:B------:R-:W-:-:S05]  /*5f30*/  IMAD R3, R3, c[0x0][0x18c], RZ ;  /* 0x0000630003037a24 */ /* 0x000fca00078e02ff */
[----:B------:R-:W-:Y:S01]  /*5f40*/  SHF.R.S32.HI R26, RZ, 0x1f, R3 ;  /* 0x0000001fff1a7819 */ /* 0x000fe20000011403 */
[C---:B------:R-:W-:Y:S01]  /*5f50*/  IMAD.SHL.U32 R28, R3.reuse, 0x2, RZ ;  /* 0x00000002031c7824 */ /* 0x040fe200078e00ff */
[----:B------:R-:W-:Y:S02]  /*5f60*/  SHF.R.S32.HI R4, RZ, 0x5, R12 ;  /* 0x00000005ff047819 */ /* 0x000fe4000001140c */
[----:B------:R-:W-:Y:S02]  /*5f70*/  SHF.L.U64.HI R0, R3, 0x1, R26 ;  /* 0x0000000103007819 */ /* 0x000fe4000001021a */
[----:B------:R-:W-:-:S03]  /*5f80*/  @!P0 LOP3.LUT R2, RZ, c[0x0][0x178], RZ, 0x33, !PT ;  /* 0x00005e00ff028a12 */ /* 0x000fc600078e33ff */
[----:B------:R0:W-:Y:S04]  /*5f90*/  STL [R1+0x6dc], R0 ;  /* 0x0006dc0001007387 */ /* 0x0001e80000100800 */
[----:B------:R-:W-:Y:S04]  /*5fa0*/  STL [R1+0x4a4], R4 ;  /* 0x0004a40401007387 */ /* 0x000fe80000100800 */
[----:B------:R-:W-:Y:S04]  /*5fb0*/  STL [R1+0x6e0], R28 ;  /* 0x0006e01c01007387 */ /* 0x000fe80000100800 */
[----:B------:R1:W-:Y:S01]  /*5fc0*/  STL [R1+0x7a0], R2 ;  /* 0x0007a00201007387 */ /* 0x0003e20000100800 */
[----:B----4-:R-:W-:-:S02]  /*5fd0*/  IMAD R26, R11, c[0x0][0x190], RZ ;  /* 0x000064000b1a7a24 */ /* 0x010fc400078e02ff */
[----:B0-----:R-:W-:-:S03]  /*5fe0*/  IMAD R0, R10, c[0x0][0x190], RZ ;  /* 0x000064000a007a24 */ /* 0x001fc600078e02ff */
[----:B------:R-:W-:Y:S01]  /*5ff0*/  STL [R1+0x7a4], R26 ;  /* 0x0007a41a01007387 */ /* 0x000fe20000100800 */
[----:B------:R-:W-:-:S03]  /*6000*/  IMAD R3, R9, c[0x0][0x190], RZ ;  /* 0x0000640009037a24 */ /* 0x000fc600078e02ff */
[----:B------:R0:W-:Y:S01]  /*6010*/  STL [R1+0x48], R0 ;  /* 0x0000480001007387 */ /* 0x0001e20000100800 */
[----:B-1----:R-:W-:-:S03]  /*6020*/  IMAD R2, R8, c[0x0][0x190], RZ ;  /* 0x0000640008027a24 */ /* 0x002fc600078e02ff */
[----:B------:R1:W-:Y:S01]  /*6030*/  STL [R1+0x4c], R3 ;  /* 0x00004c0301007387 */ /* 0x0003e20000100800 */
[----:B0-----:R-:W-:-:S03]  /*6040*/  IMAD R0, R7, c[0x0][0x190], RZ ;  /* 0x0000640007007a24 */ /* 0x001fc600078e02ff */
[----:B------:R2:W-:Y:S01]  /*6050*/  STL [R1+0xf4], R2 ;  /* 0x0000f40201007387 */ /* 0x0005e20000100800 */
[----:B-1----:R-:W-:-:S03]  /*6060*/  IMAD R3, R6, c[0x0][0x190], RZ ;  /* 0x0000640006037a24 */ /* 0x002fc600078e02ff */
[----:B------:R3:W-:Y:S04]  /*6070*/  STL [R1+0xf0], R0 ;  /* 0x0000f00001007387 */ /* 0x0007e80000100800 */
[----:B------:R-:W-:Y:S04]  /*6080*/  STL [R1+0xbc], R3 ;  /* 0x0000bc0301007387 */ /* 0x000fe80000100800 */
[----:B------:R-:W4:Y:S01]  /*6090*/  LDL.LU R26, [R1+0xa0] ;  /* 0x0000a000011a7983 */ /* 0x000f220000300800 */
[----:B--2---:R-:W-:-:S05]  /*60a0*/  IMAD R2, R27, c[0x0][0x190], RZ ;  /* 0x000064001b027a24 */ /* 0x004fca00078e02ff */
[----:B------:R-:W-:Y:S01]  /*60b0*/  STL [R1+0xb8], R2 ;  /* 0x0000b80201007387 */ /* 0x000fe20000100800 */
[----:B---3--:R-:W-:-:S03]  /*60c0*/  IMAD R0, R29, c[0x0][0x190], RZ ;  /* 0x000064001d007a24 */ /* 0x008fc600078e02ff */
[----:B----4-:R0:W-:Y:S04]  /*60d0*/  STL [R1+0x7a8], R26 ;  /* 0x0007a81a01007387 */ /* 0x0101e80000100800 */
[----:B------:R-:W-:Y:S04]  /*60e0*/  STL [R1+0xac], R0 ;  /* 0x0000ac0001007387 */ /* 0x000fe80000100800 */
        /* <DEDUP_REMOVED lines=30> */
[----:B------:R-:W3:Y:S01]  /*62d0*/  LDL.LU R0, [R1+0x4] ;  /* 0x0000040001007983 */ /* 0x000ee20000300800 */
[----:B--2---:R-:W-:-:S05]  /*62e0*/  IMAD R26, R26, c[0x0][0x190], RZ ;  /* 0x000064001a1a7a24 */ /* 0x004fca00078e02ff */
[----:B------:R0:W-:Y:S04]  /*62f0*/  STL [R1+0xa8], R26 ;  /* 0x0000a81a01007387 */ /* 0x0001e80000100800 */
[----:B0-----:R-:W2:Y:S02]  /*6300*/  LDL.LU R26, [R1+0x7ac] ;  /* 0x0007ac00011a7983 */ /* 0x001ea40000300800 */
[----:B--2---:R-:W-:-:S05]  /*6310*/  IMAD R26, R26, c[0x0][0x190], RZ ;  /* 0x000064001a1a7a24 */ /* 0x004fca00078e02ff */
[----:B------:R0:W-:Y:S04]  /*6320*/  STL [R1+0xa4], R26 ;  /* 0x0000a41a01007387 */ /* 0x0001e80000100800 */
[----:B0-----:R-:W2:Y:S01]  /*6330*/  LDL.LU R26, [R1+0x7a8] ;  /* 0x0007a800011a7983 */ /* 0x001ea20000300800 */
[----:B---3--:R-:W-:Y:S02]  /*6340*/  IMAD R2, R2, c[0x0][0x190], RZ ;  /* 0x0000640002027a24 */ /* 0x008fe400078e02ff */
[----:B----4-:R-:W-:Y:S02]  /*6350*/  IMAD R3, R3, c[0x0][0x190], RZ ;  /* 0x0000640003037a24 */ /* 0x010fe400078e02ff */
[----:B------:R-:W-:Y:S02]  /*6360*/  IMAD R4, R4, c[0x0][0x190], RZ ;  /* 0x0000640004047a24 */ /* 0x000fe400078e02ff */
[----:B------:R-:W-:-:S02]  /*6370*/  IMAD R5, R5, c[0x0][0x190], RZ ;  /* 0x0000640005057a24 */ /* 0x000fc400078e02ff */
[----:B------:R-:W-:Y:S02]  /*6380*/  IMAD R25, R25, c[0x0][0x190], RZ ;  /* 0x0000640019197a24 */ /* 0x000fe400078e02ff */
[----:B------:R-:W-:Y:S02]  /*6390*/  IMAD R24, R24, c[0x0][0x190], RZ ;  /* 0x0000640018187a24 */ /* 0x000fe400078e02ff */
[----:B------:R-:W-:Y:S02]  /*63a0*/  IMAD R23, R23, c[0x0][0x190], RZ ;  /* 0x0000640017177a24 */ /* 0x000fe400078e02ff */
[----:B------:R-:W-:Y:S02]  /*63b0*/  IMAD R22, R22, c[0x0][0x190], RZ ;  /* 0x0000640016167a24 */ /* 0x000fe400078e02ff */
        /* <DEDUP_REMOVED lines=18> */
[----:B--2---:R-:W-:-:S05]  /*64e0*/  IMAD R26, R26, c[0x0][0x190], RZ ;  /* 0x000064001a1a7a24 */ /* 0x004fca00078e02ff */
        /* <DEDUP_REMOVED lines=31> */
[----:B0-----:R-:W3:Y:S04]  /*66e0*/  LDL.LU R15, [R1+0x768] ;  /* 0x00076800010f7983 */ /* 0x001ee80000300800 */
[----:B------:R0:W-:Y:S04]  /*66f0*/  STL [R1+0x34], R14 ;  /* 0x0000340e01007387 */ /* 0x0001e80000100800 */
[----:B0-----:R-:W4:Y:S04]  /*6700*/  LDL.LU R14, [R1+0x764] ;  /* 0x00076400010e7983 */ /* 0x001f280000300800 */
        /* <DEDUP_REMOVED lines=19> */
[----:B0-----:R-:W4:Y:S01]  /*6840*/  LDL.LU R29, [R1+0x73c] ;  /* 0x00073c00011d7983 */ /* 0x001f220000300800 */
[----:B------:R-:W-:-:S05]  /*6850*/  IMAD R28, R28, c[0x0][0x190], RZ ;  /* 0x000064001c1c7a24 */ /* 0x000fca00078e02ff */
[----:B------:R0:W-:Y:S02]  /*6860*/  STL [R1+0x8], R28 ;  /* 0x0000081c01007387 */ /* 0x0001e40000100800 */
[----:B0-----:R-:W-:-:S05]  /*6870*/  IMAD R28, R0, c[0x0][0x190], RZ ;  /* 0x00006400001c7a24 */ /* 0x001fca00078e02ff */
[----:B------:R0:W-:Y:S04]  /*6880*/  STL [R1+0x6fc], R28 ;  /* 0x0006fc1c01007387 */ /* 0x0001e80000100800 */
[----:B0-----:R-:W4:Y:S01]  /*6890*/  LDL.LU R28, [R1+0x9c] ;  /* 0x00009c00011c7983 */ /* 0x001f220000300800 */
[----:B--2---:R-:W-:Y:S02]  /*68a0*/  IMAD R16, R16, c[0x0][0x190], RZ ;  /* 0x0000640010107a24 */ /* 0x004fe400078e02ff */
[----:B---3--:R-:W-:Y:S02]  /*68b0*/  IMAD R15, R15, c[0x0][0x190], RZ ;  /* 0x000064000f0f7a24 */ /* 0x008fe400078e02ff */
[----:B----4-:R-:W-:Y:S02]  /*68c0*/  IMAD R14, R14, c[0x0][0x190], RZ ;  /* 0x000064000e0e7a24 */ /* 0x010fe400078e02ff */
        /* <DEDUP_REMOVED lines=9> */
[----:B------:R-:W-:-:S05]  /*6960*/  IMAD R0, R29, c[0x0][0x190], RZ ;  /* 0x000064001d007a24 */ /* 0x000fca00078e02ff */
        /* <DEDUP_REMOVED lines=25> */
[----:B0-----:R-:W4:Y:S01]  /*6b00*/  LDL.LU R16, [R1+0x48] ;  /* 0x0000480001107983 */ /* 0x001f220000300800 */
[----:B------:R-:W-:-:S02]  /*6b10*/  IMAD R17, R17, c[0x0][0x190], RZ ;  /* 0x0000640011117a24 */ /* 0x000fc400078e02ff */
[----:B------:R-:W-:Y:S02]  /*6b20*/  IMAD R18, R18, c[0x0][0x190], RZ ;  /* 0x0000640012127a24 */ /* 0x000fe400078e02ff */
[----:B------:R-:W-:Y:S02]  /*6b30*/  IMAD R19, R19, c[0x0][0x190], RZ ;  /* 0x0000640013137a24 */ /* 0x000fe400078e02ff */
[----:B------:R-:W-:Y:S01]  /*6b40*/  IMAD R20, R20, c[0x0][0x190], RZ ;  /* 0x0000640014147a24 */ /* 0x000fe200078e02ff */
[----:B------:R-:W-:Y:S01]  /*6b50*/  STL [R1+0x71c], R17 ;  /* 0x00071c1101007387 */ /* 0x000fe20000100800 */
[----:B------:R-:W-:Y:S02]  /*6b60*/  IMAD R29, R21, c[0x0][0x190], RZ ;  /* 0x00006400151d7a24 */ /* 0x000fe400078e02ff */
[----:B------:R-:W-:Y:S01]  /*6b70*/  IMAD R22, R22, c[0x0][0x190], RZ ;  /* 0x0000640016167a24 */ /* 0x000fe200078e02ff */
[----:B------:R-:W-:Y:S01]  /*6b80*/  STL [R1+0x720], R18 ;  /* 0x0007201201007387 */ /* 0x000fe20000100800 */
[----:B------:R-:W-:-:S02]  /*6b90*/  IMAD R23, R23, c[0x0][0x190], RZ ;  /* 0x0000640017177a24 */ /* 0x000fc400078e02ff */
[----:B------:R-:W-:Y:S01]  /*6ba0*/  IMAD R24, R24, c[0x0][0x190], RZ ;  /* 0x0000640018187a24 */ /* 0x000fe200078e02ff */
[----:B------:R0:W-:Y:S04]  /*6bb0*/  STL [R1+0x724], R19 ;  /* 0x0007241301007387 */ /* 0x0001e80000100800 */
[----:B------:R-:W-:Y:S04]  /*6bc0*/  STL [R1+0x728], R20 ;  /* 0x0007281401007387 */ /* 0x000fe80000100800 */
[----:B------:R-:W-:Y:S01]  /*6bd0*/  STL [R1+0x72c], R29 ;  /* 0x00072c1d01007387 */ /* 0x000fe20000100800 */
[----:B0-----:R-:W-:-:S03]  /*6be0*/  LEA R19, P0, R26, c[0x0][0x168], 0x1 ;  /* 0x00005a001a137a11 */ /* 0x001fc600078008ff */
[----:B------:R-:W-:Y:S04]  /*6bf0*/  STL [R1+0x730], R22 ;  /* 0x0007301601007387 */ /* 0x000fe80000100800 */
[----:B------:R-:W-:Y:S04]  /*6c00*/  STL [R1+0x734], R23 ;  /* 0x0007341701007387 */ /* 0x000fe80000100800 */
[----:B------:R0:W-:Y:S04]  /*6c10*/  STL [R1+0x738], R24 ;  /* 0x0007381801007387 */ /* 0x0001e80000100800 */
[----:B------:R2:W-:Y:S04]  /*6c20*/  STL [R1+0x5a4], R19 ;  /* 0x0005a41301007387 */ /* 0x0005e80000100800 */
[----:B0-----:R-:W4:Y:S01]  /*6c30*/  LDL.LU R24, [R1+0x8c] ;  /* 0x00008c0001187983 */ /* 0x001f220000300800 */
[----:B------:R-:W-:-:S02]  /*6c40*/  IMAD R2, R2, c[0x0][0x184], RZ ;  /* 0x0000610002027a24 */ /* 0x000fc400078e02ff */
[----:B------:R-:W-:Y:S02]  /*6c50*/  IMAD R21, R5, c[0x0][0x190], RZ ;  /* 0x0000640005157a24 */ /* 0x000fe400078e02ff */
[----:B------:R-:W-:Y:S01]  /*6c60*/  IMAD R5, R4, c[0x0][0x190], RZ ;  /* 0x0000640004057a24 */ /* 0x000fe200078e02ff */
[----:B------:R-:W-:-:S04]  /*6c70*/  LEA R4, P6, R2, c[0x0][0x160], 0x1 ;  /* 0x0000580002047a11 */ /* 0x000fc800078c08ff */
[----:B------:R-:W-:Y:S02]  /*6c80*/  LEA.HI.X.SX32 R2, R2, c[0x0][0x164], 0x1, P6 ;  /* 0x0000590002027a11 */ /* 0x000fe400030f0eff */
[----:B--2---:R-:W-:Y:S02]  /*6c90*/  LEA R19, P3, R14, c[0x0][0x168], 0x1 ;  /* 0x00005a000e137a11 */ /* 0x004fe400078608ff */
[----:B---3--:R-:W-:Y:S02]  /*6ca0*/  LEA R17, P2, R15, c[0x0][0x168], 0x1 ;  /* 0x00005a000f117a11 */ /* 0x008fe400078408ff */
[----:B----4-:R-:W-:-:S05]  /*6cb0*/  LEA R18, P1, R16, c[0x0][0x168], 0x1 ;  /* 0x00005a0010127a11 */ /* 0x010fca00078208ff */
[----:B------:R0:W-:Y:S04]  /*6cc0*/  STL [R1+0x654], R18 ;  /* 0x0006541201007387 */ /* 0x0001e80000100800 */
[----:B------:R1:W-:Y:S04]  /*6cd0*/  STL [R1+0x4fc], R17 ;  /* 0x0004fc1101007387 */ /* 0x0003e80000100800 */
[----:B------:R-:W-:Y:S04]  /*6ce0*/  STL [R1+0x5ac], R19 ;  /* 0x0005ac1301007387 */ /* 0x000fe80000100800 */
[----:B------:R-:W2:Y:S01]  /*6cf0*/  LDL.LU R23, [R1+0x88] ;  /* 0x0000880001177983 */ /* 0x000ea20000300800 */
[----:B0-----:R-:W-:-:S02]  /*6d00*/  LEA R18, P4, R13, c[0x0][0x168], 0x1 ;  /* 0x00005a000d127a11 */ /* 0x001fc400078808ff */
[----:B-1----:R-:W-:-:S03]  /*6d10*/  LEA R17, P5, R12, c[0x0][0x168], 0x1 ;  /* 0x00005a000c117a11 */ /* 0x002fc600078a08ff */
[----:B------:R0:W-:Y:S04]  /*6d20*/  STL [R1+0x658], R18 ;  /* 0x0006581201007387 */ /* 0x0001e80000100800 */
[----:B------:R1:W-:Y:S04]  /*6d30*/  STL [R1+0x504], R17 ;  /* 0x0005041101007387 */ /* 0x0003e80000100800 */
[----:B------:R-:W3:Y:S01]  /*6d40*/  LDL.LU R22, [R1+0x84] ;  /* 0x0000840001167983 */ /* 0x000ee20000300800 */
[----:B0-----:R-:W-:Y:S02]  /*6d50*/  LEA R18, P6, R11, c[0x0][0x168], 0x1 ;  /* 0x00005a000b127a11 */ /* 0x001fe400078c08ff */
[----:B-1----:R-:W-:-:S03]  /*6d60*/  LEA.HI.X.SX32 R17, R26, c[0x0][0x16c], 0x1, P0 ;  /* 0x00005b001a117a11 */ /* 0x002fc600000f0eff */
[----:B------:R0:W-:Y:S04]  /*6d70*/  STL [R1+0x5b4], R18 ;  /* 0x0005b41201007387 */ /* 0x0001e80000100800 */
[----:B------:R1:W-:Y:S01]  /*6d80*/  STL [R1+0x4f8], R17 ;  /* 0x0004f81101007387 */ /* 0x0003e20000100800 */
[----:B0-----:R-:W-:-:S05]  /*6d90*/  LEA R18, P0, R10, c[0x0][0x168], 0x1 ;  /* 0x00005a000a127a11 */ /* 0x001fca00078008ff */
[----:B------:R-:W-:Y:S04]  /*6da0*/  STL [R1+0x65c], R18 ;  /* 0x00065c1201007387 */ /* 0x000fe80000100800 */
[----:B------:R-:W4:Y:S01]  /*6db0*/  LDL.LU R29, [R1+0x80] ;  /* 0x00008000011d7983 */ /* 0x000f220000300800 */
[----:B------:R-:W-:Y:S02]  /*6dc0*/  LEA.HI.X.SX32 R16, R16, c[0x0][0x16c], 0x1, P1 ;  /* 0x00005b0010107a11 */ /* 0x000fe400008f0eff */
[----:B-1----:R-:W-:-:S03]  /*6dd0*/  LEA R17, P1, R9, c[0x0][0x168], 0x1 ;  /* 0x00005a0009117a11 */ /* 0x002fc600078208ff */
[----:B------:R0:W-:Y:S04]  /*6de0*/  STL [R1+0x5a8], R16 ;  /* 0x0005a81001007387 */ /* 0x0001e80000100800 */
[----:B------:R-:W-:Y:S01]  /*6df0*/  STL [R1+0x50c], R17 ;  /* 0x00050c1101007387 */ /* 0x000fe20000100800 */
[----:B0-----:R-:W-:-:S05]  /*6e00*/  LEA.HI.X.SX32 R16, R15, c[0x0][0x16c], 0x1, P2 ;  /* 0x00005b000f107a11 */ /* 0x001fca00010f0eff */
[----:B------:R-:W-:Y:S04]  /*6e10*/  STL [R1+0x4a8], R16 ;  /* 0x0004a81001007387 */ /* 0x000fe80000100800 */
[----:B------:R-:W4:Y:S01]  /*6e20*/  LDL.LU R20, [R1+0x5c] ;  /* 0x00005c0001147983 */ /* 0x000f220000300800 */
[----:B------:R-:W-:Y:S02]  /*6e30*/  LEA R15, P2, R7, c[0x0][0x168], 0x1 ;  /* 0x00005a00070f7a11 */ /* 0x000fe400078408ff */
[----:B------:R-:W-:-:S03]  /*6e40*/  LEA.HI.X.SX32 R14, R14, c[0x0][0x16c], 0x1, P3 ;  /* 0x00005b000e0e7a11 */ /* 0x000fc600018f0eff */
        /* <DEDUP_REMOVED lines=14> */
[----:B------:R0:W-:Y:S01]  /*6f30*/  STL [R1+0x5c4], R12 ;  /* 0x0005c40c01007387 */ /* 0x0001e20000100800 */
[----:B------:R-:W-:-:S03]  /*6f40*/  LEA.HI.X.SX32 R10, R10, c[0x0][0x16c], 0x1, P0 ;  /* 0x00005b000a0a7a11 */ /* 0x000fc600000f0eff */
[----:B------:R1:W-:Y:S01]  /*6f50*/  STL [R1+0x508], R11 ;  /* 0x0005080b01007387 */ /* 0x0003e20000100800 */
[----:B0-----:R-:W-:-:S05]  /*6f60*/  LEA R12, P6, R6, c[0x0][0x168], 0x1 ;  /* 0x00005a00060c7a11 */ /* 0x001fca00078c08ff */
[----:B------:R-:W-:Y:S01]  /*6f70*/  STL [R1+0x664], R12 ;  /* 0x0006640c01007387 */ /* 0x000fe20000100800 */
[----:B-1----:R-:W-:-:S03]  /*6f80*/  LEA R11, P0, R8, c[0x0][0x168], 0x1 ;  /* 0x00005a00080b7a11 */ /* 0x002fc600078008ff */
[----:B------:R-:W4:Y:S04]  /*6f90*/  LDL.LU R17, [R1+0x44] ;  /* 0x0000440001117983 */ /* 0x000f280000300800 */
[----:B------:R0:W-:Y:S04]  /*6fa0*/  STL [R1+0x5b8], R10 ;  /* 0x0005b80a01007387 */ /* 0x0001e80000100800 */
[----:B------:R-:W-:Y:S04]  /*6fb0*/  STL [R1+0x51c], R11 ;  /* 0x00051c0b01007387 */ /* 0x000fe80000100800 */
[----:B------:R-:W4:Y:S01]  /*6fc0*/  LDL.LU R16, [R1+0x40] ;  /* 0x0000400001107983 */ /* 0x000f220000300800 */
[----:B0-----:R-:W-:-:S02]  /*6fd0*/  LEA.HI.X.SX32 R10, R9, c[0x0][0x16c], 0x1, P1 ;  /* 0x00005b00090a7a11 */ /* 0x001fc400008f0eff */
[----:B------:R-:W-:-:S03]  /*6fe0*/  LEA R9, P1, R24, c[0x0][0x168], 0x1 ;  /* 0x00005a0018097a11 */ /* 0x000fc600078208ff */
[----:B------:R-:W-:Y:S04]  /*6ff0*/  STL [R1+0x4b0], R10 ;  /* 0x0004b00a01007387 */ /* 0x000fe80000100800 */
[----:B------:R-:W4:Y:S01]  /*7000*/  LDL.LU R15, [R1+0x3c] ;  /* 0x00003c00010f7983 */ /* 0x000f220000300800 */
[----:B------:R-:W-:-:S03]  /*7010*/  LEA.HI.X.SX32 R7, R7, c[0x0][0x16c], 0x1, P2 ;  /* 0x00005b0007077a11 */ /* 0x000fc600010f0eff */
[----:B------:R-:W-:Y:S04]  /*7020*/  STL [R1+0x5cc], R9 ;  /* 0x0005cc0901007387 */ /* 0x000fe80000100800 */
[----:B------:R-:W4:Y:S04]  /*7030*/  LDL.LU R14, [R1+0x38] ;  /* 0x00003800010e7983 */ /* 0x000f280000300800 */
[----:B------:R0:W-:Y:S04]  /*7040*/  STL [R1+0x510], R7 ;  /* 0x0005100701007387 */ /* 0x0001e80000100800 */
[----:B------:R-:W4:Y:S01]  /*7050*/  LDL.LU R13, [R1+0x34] ;  /* 0x00003400010d7983 */ /* 0x000f220000300800 */
[----:B0-----:R-:W-:-:S02]  /*7060*/  LEA.HI.X.SX32 R7, R27, c[0x0][0x16c], 0x1, P3 ;  /* 0x00005b001b077a11 */ /* 0x001fc400018f0eff */
[----:B--2---:R-:W-:-:S05]  /*7070*/  LEA R9, P2, R23, c[0x0][0x168], 0x1 ;  /* 0x00005a0017097a11 */ /* 0x004fca00078408ff */
[----:B------:R3:W-:Y:S04]  /*7080*/  STL [R1+0x668], R9 ;  /* 0x0006680901007387 */ /* 0x0007e80000100800 */
[----:B------:R-:W2:Y:S04]  /*7090*/  LDL.LU R12, [R1+0x30] ;  /* 0x00003000010c7983 */ /* 0x000ea80000300800 */
[----:B------:R0:W-:Y:S01]  /*70a0*/  STL [R1+0x5c0], R7 ;  /* 0x0005c00701007387 */ /* 0x0001e20000100800 */
[----:B---3--:R-:W-:-:S03]  /*70b0*/  LEA R9, P3, R22, c[0x0][0x168], 0x1 ;  /* 0x00005a0016097a11 */ /* 0x008fc600078608ff */
[----:B------:R-:W3:Y:S04]  /*70c0*/  LDL.LU R11, [R1+0x2c] ;  /* 0x00002c00010b7983 */ /* 0x000ee80000300800 */
[----:B------:R4:W-:Y:S01]  /*70d0*/  STL [R1+0x524], R9 ;  /* 0x0005240901007387 */ /* 0x0009e20000100800 */
[----:B0-----:R-:W-:-:S03]  /*70e0*/  LEA.HI.X.SX32 R7, R28, c[0x0][0x16c], 0x1, P4 ;  /* 0x00005b001c077a11 */ /* 0x001fc600020f0eff */
[----:B------:R-:W3:Y:S04]  /*70f0*/  LDL.LU R10, [R1+0x28] ;  /* 0x00002800010a7983 */ /* 0x000ee80000300800 */
[----:B------:R0:W-:Y:S04]  /*7100*/  STL [R1+0x4b4], R7 ;  /* 0x0004b40701007387 */ /* 0x0001e80000100800 */
[----:B------:R-:W3:Y:S01]  /*7110*/  LDL.LU R28, [R1+0x24] ;  /* 0x00002400011c7983 */ /* 0x000ee20000300800 */
[----:B----4-:R-:W-:Y:S02]  /*7120*/  LEA R9, P4, R29, c[0x0][0x168], 0x1 ;  /* 0x00005a001d097a11 */ /* 0x010fe400078808ff */
[----:B0-----:R-:W-:-:S03]  /*7130*/  LEA.HI.X.SX32 R7, R0, c[0x0][0x16c], 0x1, P5 ;  /* 0x00005b0000077a11 */ /* 0x001fc600028f0eff */
[----:B------:R0:W-:Y:S04]  /*7140*/  STL [R1+0x5d4], R9 ;  /* 0x0005d40901007387 */ /* 0x0001e80000100800 */
[----:B------:R-:W4:Y:S04]  /*7150*/  LDL.LU R0, [R1+0x20] ;  /* 0x0000200001007983 */ /* 0x000f280000300800 */
[----:B------:R1:W-:Y:S04]  /*7160*/  STL [R1+0x518], R7 ;  /* 0x0005180701007387 */ /* 0x0003e80000100800 */
[----:B------:R-:W4:Y:S01]  /*7170*/  LDL.LU R27, [R1+0x1c] ;  /* 0x00001c00011b7983 */ /* 0x000f220000300800 */
[----:B0-----:R-:W-:-:S02]  /*7180*/  LEA R9, P5, R20, c[0x0][0x168], 0x1 ;  /* 0x00005a0014097a11 */ /* 0x001fc400078a08ff */
[----:B-1----:R-:W-:-:S03]  /*7190*/  LEA.HI.X.SX32 R7, R6, c[0x0][0x16c], 0x1, P6 ;  /* 0x00005b0006077a11 */ /* 0x002fc600030f0eff */
[----:B------:R0:W-:Y:S04]  /*71a0*/  STL [R1+0x66c], R9 ;  /* 0x00066c0901007387 */ /* 0x0001e80000100800 */
[----:B------:R-:W4:Y:S04]  /*71b0*/  LDL.LU R6, [R1+0x18] ;  /* 0x0000180001067983 */ /* 0x000f280000300800 */
[----:B------:R1:W-:Y:S01]  /*71c0*/  STL [R1+0x5c8], R7 ;  /* 0x0005c80701007387 */ /* 0x0003e20000100800 */
[----:B0-----:R-:W-:-:S03]  /*71d0*/  LEA.HI.X.SX32 R9, R8, c[0x0][0x16c], 0x1, P0 ;  /* 0x00005b0008097a11 */ /* 0x001fc600000f0eff */
[----:B-1----:R-:W4:Y:S01]  /*71e0*/  LDL.LU R7, [R1+0x14] ;  /* 0x0000140001077983 */ /* 0x002f220000300800 */
[----:B------:R-:W-:-:S05]  /*71f0*/  LEA R26, P6, R19, c[0x0][0x168], 0x1 ;  /* 0x00005a00131a7a11 */ /* 0x000fca00078c08ff */
[----:B------:R-:W-:Y:S04]  /*7200*/  STL [R1+0x52c], R26 ;  /* 0x00052c1a01007387 */ /* 0x000fe80000100800 */
[----:B------:R-:W4:Y:S04]  /*7210*/  LDL.LU R8, [R1+0x10] ;  /* 0x0000100001087983 */ /* 0x000f280000300800 */
[----:B------:R0:W-:Y:S04]  /*7220*/  STL [R1+0x4b8], R9 ;  /* 0x0004b80901007387 */ /* 0x0001e80000100800 */
[----:B0-----:R-:W4:Y:S01]  /*7230*/  LDL.LU R9, [R1+0xc] ;  /* 0x00000c0001097983 */ /* 0x001f220000300800 */
[----:B------:R-:W-:-:S05]  /*7240*/  LEA R26, P0, R18, c[0x0][0x168], 0x1 ;  /* 0x00005a00121a7a11 */ /* 0x000fca00078008ff */
[----:B------:R0:W-:Y:S04]  /*7250*/  STL [R1+0x5dc], R26 ;  /* 0x0005dc1a01007387 */ /* 0x0001e80000100800 */
[----:B0-----:R-:W4:Y:S01]  /*7260*/  LDL.LU R26, [R1+0x8] ;  /* 0x00000800011a7983 */ /* 0x001f220000300800 */
[----:B------:R-:W-:Y:S02]  /*7270*/  LEA.HI.X.SX32 R24, R24, c[0x0][0x16c], 0x1, P1 ;  /* 0x00005b0018187a11 */ /* 0x000fe400008f0eff */
[----:B------:R-:W-:-:S03]  /*7280*/  LEA.HI.X.SX32 R23, R23, c[0x0][0x16c], 0x1, P2 ;  /* 0x00005b0017177a11 */ /* 0x000fc600010f0eff */
[----:B------:R0:W-:Y:S02]  /*7290*/  STL [R1+0x520], R24 ;  /* 0x0005201801007387 */ /* 0x0001e40000100800 */
[----:B0-----:R-:W-:-:S05]  /*72a0*/  LEA R24, P1, R17, c[0x0][0x168], 0x1 ;  /* 0x00005a0011187a11 */ /* 0x001fca00078208ff */
[----:B------:R0:W-:Y:S01]  /*72b0*/  STL [R1+0x670], R24 ;  /* 0x0006701801007387 */ /* 0x0001e20000100800 */
[----:B------:R-:W-:-:S03]  /*72c0*/  LEA.HI.X.SX32 R22, R22, c[0x0][0x16c], 0x1, P3 ;  /* 0x00005b0016167a11 */ /* 0x000fc600018f0eff */
[----:B0-----:R-:W4:Y:S04]  /*72d0*/  LDL.LU R24, [R1+0x738] ;  /* 0x0007380001187983 */ /* 0x001f280000300800 */
        /* <DEDUP_REMOVED lines=20> */
[----:B------:R2:W-:Y:S01]  /*7420*/  STL [R1+0x4c0], R19 ;  /* 0x0004c01301007387 */ /* 0x0005e20000100800 */
[----:B------:R-:W-:Y:S02]  /*7430*/  LEA.HI.X.SX32 R17, R17, c[0x0][0x16c], 0x1, P1 ;  /* 0x00005b0011117a11 */ /* 0x000fe400008f0eff */
[----:B------:R-:W-:Y:S02]  /*7440*/  LEA.HI.X.SX32 R16, R16, c[0x0][0x16c], 0x1, P2 ;  /* 0x00005b0010107a11 */ /* 0x000fe400010f0eff */
[----:B--2---:R-:W-:-:S05]  /*7450*/  LEA R19, P6, R12, c[0x0][0x168], 0x1 ;  /* 0x00005a000c137a11 */ /* 0x004fca00078c08ff */
[----:B------:R0:W-:Y:S04]  /*7460*/  STL [R1+0x5ec], R19 ;  /* 0x0005ec1301007387 */ /* 0x0001e80000100800 */
[----:B0-----:R-:W2:Y:S04]  /*7470*/  LDL.LU R19, [R1+0x724] ;  /* 0x0007240001137983 */ /* 0x001ea80000300800 */
[----:B------:R3:W-:Y:S02]  /*7480*/  STL [R1+0x530], R18 ;  /* 0x0005301201007387 */ /* 0x0007e40000100800 */
[----:B---3--:R-:W-:-:S05]  /*7490*/  LEA R18, P0, R11, c[0x0][0x168], 0x1 ;  /* 0x00005a000b127a11 */ /* 0x008fca00078008ff */
[----:B------:R0:W-:Y:S04]  /*74a0*/  STL [R1+0x678], R18 ;  /* 0x0006781201007387 */ /* 0x0001e80000100800 */
[----:B0-----:R-:W3:Y:S04]  /*74b0*/  LDL.LU R18, [R1+0x720] ;  /* 0x0007200001127983 */ /* 0x001ee80000300800 */
[----:B------:R0:W-:Y:S02]  /*74c0*/  STL [R1+0x5e0], R17 ;  /* 0x0005e01101007387 */ /* 0x0001e40000100800 */
[----:B0-----:R-:W-:-:S05]  /*74d0*/  LEA R17, P1, R10, c[0x0][0x168], 0x1 ;  /* 0x00005a000a117a11 */ /* 0x001fca00078208ff */
[----:B------:R0:W-:Y:S01]  /*74e0*/  STL [R1+0x544], R17 ;  /* 0x0005441101007387 */ /* 0x0001e20000100800 */
[----:B------:R-:W-:-:S03]  /*74f0*/  LEA.HI.X.SX32 R15, R15, c[0x0][0x16c], 0x1, P3 ;  /* 0x00005b000f0f7a11 */ /* 0x000fc600018f0eff */
[----:B0-----:R-:W2:Y:S04]  /*7500*/  LDL.LU R17, [R1+0x71c] ;  /* 0x00071c0001117983 */ /* 0x001ea80000300800 */
[----:B------:R0:W-:Y:S02]  /*7510*/  STL [R1+0x4c4], R16 ;  /* 0x0004c41001007387 */ /* 0x0001e40000100800 */
[----:B0-----:R-:W-:-:S05]  /*7520*/  LEA R16, P2, R28, c[0x0][0x168], 0x1 ;  /* 0x00005a001c107a11 */ /* 0x001fca00078408ff */
[----:B------:R0:W-:Y:S01]  /*7530*/  STL [R1+0x5f4], R16 ;  /* 0x0005f41001007387 */ /* 0x0001e20000100800 */
[----:B------:R-:W-:-:S03]  /*7540*/  LEA.HI.X.SX32 R14, R14, c[0x0][0x16c], 0x1, P4 ;  /* 0x00005b000e0e7a11 */ /* 0x000fc600020f0eff */
[----:B0-----:R-:W2:Y:S04]  /*7550*/  LDL.LU R16, [R1+0x718] ;  /* 0x0007180001107983 */ /* 0x001ea80000300800 */
[----:B------:R4:W-:Y:S02]  /*7560*/  STL [R1+0x538], R15 ;  /* 0x0005380f01007387 */ /* 0x0009e40000100800 */
[----:B----4-:R-:W-:-:S05]  /*7570*/  LEA R15, P3, R0, c[0x0][0x168], 0x1 ;  /* 0x00005a00000f7a11 */ /* 0x010fca00078608ff */
[----:B------:R0:W-:Y:S01]  /*7580*/  STL [R1+0x67c], R15 ;  /* 0x00067c0f01007387 */ /* 0x0001e20000100800 */
[----:B------:R-:W-:-:S03]  /*7590*/  LEA.HI.X.SX32 R13, R13, c[0x0][0x16c], 0x1, P5 ;  /* 0x00005b000d0d7a11 */ /* 0x000fc600028f0eff */
[----:B0-----:R-:W4:Y:S04]  /*75a0*/  LDL.LU R15, [R1+0x714] ;  /* 0x00071400010f7983 */ /* 0x001f280000300800 */
        /* <DEDUP_REMOVED lines=22> */
[----:B------:R0:W-:Y:S04]  /*7710*/  STL [R1+0x604], R10 ;  /* 0x0006040a01007387 */ /* 0x0001e80000100800 */
[----:B0-----:R-:W2:Y:S04]  /*7720*/  LDL.LU R10, [R1+0x700] ;  /* 0x00070000010a7983 */ /* 0x001ea80000300800 */
[----:B------:R0:W-:Y:S02]  /*7730*/  STL [R1+0x548], R28 ;  /* 0x0005481c01007387 */ /* 0x0001e40000100800 */
[----:B0-----:R-:W-:-:S05]  /*7740*/  LEA R28, P2, R26, c[0x0][0x168], 0x1 ;  /* 0x00005a001a1c7a11 */ /* 0x001fca00078408ff */
[----:B------:R0:W-:Y:S04]  /*7750*/  STL [R1+0x684], R28 ;  /* 0x0006841c01007387 */ /* 0x0001e80000100800 */
[----:B0-----:R-:W2:Y:S01]  /*7760*/  LDL.LU R28, [R1+0x6fc] ;  /* 0x0006fc00011c7983 */ /* 0x001ea20000300800 */
[----:B------:R-:W-:-:S05]  /*7770*/  LEA.HI.X.SX32 R0, R0, c[0x0][0x16c], 0x1, P3 ;  /* 0x00005b0000007a11 */ /* 0x000fca00018f0eff */
[----:B------:R2:W-:Y:S02]  /*7780*/  STL [R1+0x5f8], R0 ;  /* 0x0005f80001007387 */ /* 0x0005e40000100800 */
[----:B--2---:R-:W-:-:S05]  /*7790*/  LEA R0, P3, R28, c[0x0][0x168], 0x1 ;  /* 0x00005a001c007a11 */ /* 0x004fca00078608ff */
        /* <DEDUP_REMOVED lines=28> */
[----:B------:R2:W-:Y:S01]  /*7960*/  STL [R1+0x608], R26 ;  /* 0x0006081a01007387 */ /* 0x0005e20000100800 */
[----:B------:R-:W-:Y:S02]  /*7970*/  LEA.HI.X.SX32 R6, R6, c[0x0][0x16c], 0x1, P6 ;  /* 0x00005b0006067a11 */ /* 0x000fe400030f0eff */
[----:B------:R-:W-:Y:S02]  /*7980*/  LEA.HI.X.SX32 R7, R7, c[0x0][0x16c], 0x1, P0 ;  /* 0x00005b0007077a11 */ /* 0x000fe400000f0eff */
[----:B------:R-:W-:Y:S01]  /*7990*/  LEA.HI.X.SX32 R8, R8, c[0x0][0x16c], 0x1, P1 ;  /* 0x00005b0008087a11 */ /* 0x000fe200008f0eff */
[----:B------:R-:W-:Y:S01]  /*79a0*/  IMAD R25, R25, c[0x0][0x190], RZ ;  /* 0x0000640019197a24 */ /* 0x000fe200078e02ff */
[----:B--2---:R-:W-:-:S05]  /*79b0*/  LEA R26, P2, R9, c[0x0][0x168], 0x1 ;  /* 0x00005a00091a7a11 */ /* 0x004fca00078408ff */
[----:B------:R0:W-:Y:S02]  /*79c0*/  STL [R1+0x56c], R26 ;  /* 0x00056c1a01007387 */ /* 0x0001e40000100800 */
[----:B0-----:R-:W-:Y:S02]  /*79d0*/  LEA.HI.X.SX32 R26, R28, c[0x0][0x16c], 0x1, P3 ;  /* 0x00005b001c1a7a11 */ /* 0x001fe400018f0eff */
[----:B------:R0:W5:Y:S04]  /*79e0*/  LDL.LU R28, [R1+0x6e0] ;  /* 0x0006e000011c7983 */ /* 0x0001680000300800 */
[----:B------:R1:W-:Y:S02]  /*79f0*/  STL [R1+0x4d8], R26 ;  /* 0x0004d81a01007387 */ /* 0x0003e40000100800 */
[----:B-1----:R-:W-:-:S05]  /*7a00*/  LEA R26, P3, R10, c[0x0][0x168], 0x1 ;  /* 0x00005a000a1a7a11 */ /* 0x002fca00078608ff */
[----:B------:R1:W-:Y:S02]  /*7a10*/  STL [R1+0x61c], R26 ;  /* 0x00061c1a01007387 */ /* 0x0003e40000100800 */
[----:B-1----:R-:W-:Y:S02]  /*7a20*/  LEA.HI.X.SX32 R26, R0, c[0x0][0x16c], 0x1, P4 ;  /* 0x00005b00001a7a11 */ /* 0x002fe400020f0eff */
[----:B------:R0:W5:Y:S04]  /*7a30*/  LDL.LU R0, [R1+0x6dc] ;  /* 0x0006dc0001007983 */ /* 0x0001680000300800 */
[----:B------:R1:W-:Y:S02]  /*7a40*/  STL [R1+0x560], R26 ;  /* 0x0005601a01007387 */ /* 0x0003e40000100800 */
[----:B-1----:R-:W-:-:S05]  /*7a50*/  LEA R26, P4, R11, c[0x0][0x168], 0x1 ;  /* 0x00005a000b1a7a11 */ /* 0x002fca00078808ff */
[----:B------:R1:W-:Y:S02]  /*7a60*/  STL [R1+0x690], R26 ;  /* 0x0006901a01007387 */ /* 0x0003e40000100800 */
[----:B-1----:R-:W-:Y:S02]  /*7a70*/  LEA.HI.X.SX32 R26, R27, c[0x0][0x16c], 0x1, P5 ;  /* 0x00005b001b1a7a11 */ /* 0x002fe400028f0eff */
[----:B------:R-:W-:-:S03]  /*7a80*/  LEA R27, P5, R12, c[0x0][0x168], 0x1 ;  /* 0x00005a000c1b7a11 */ /* 0x000fc600078a08ff */
[----:B------:R1:W-:Y:S04]  /*7a90*/  STL [R1+0x610], R26 ;  /* 0x0006101a01007387 */ /* 0x0003e80000100800 */
[----:B------:R-:W-:Y:S04]  /*7aa0*/  STL [R1+0x574], R27 ;  /* 0x0005741b01007387 */ /* 0x000fe80000100800 */
[----:B------:R2:W-:Y:S01]  /*7ab0*/  STL [R1+0x4dc], R6 ;  /* 0x0004dc0601007387 */ /* 0x0005e20000100800 */
[----:B-1----:R-:W-:-:S05]  /*7ac0*/  LEA R26, P6, R13, c[0x0][0x168], 0x1 ;  /* 0x00005a000d1a7a11 */ /* 0x002fca00078c08ff */
[----:B------:R-:W-:Y:S01]  /*7ad0*/  STL [R1+0x624], R26 ;  /* 0x0006241a01007387 */ /* 0x000fe20000100800 */
[----:B--2---:R-:W-:-:S03]  /*7ae0*/  LEA R6, P0, R14, c[0x0][0x168], 0x1 ;  /* 0x00005a000e067a11 */ /* 0x004fc600078008ff */
[----:B------:R4:W-:Y:S04]  /*7af0*/  STL [R1+0x568], R7 ;  /* 0x0005680701007387 */ /* 0x0009e80000100800 */
[----:B------:R1:W-:Y:S04]  /*7b00*/  STL [R1+0x694], R6 ;  /* 0x0006940601007387 */ /* 0x0003e80000100800 */
[----:B------:R2:W-:Y:S01]  /*7b10*/  STL [R1+0x618], R8 ;  /* 0x0006180801007387 */ /* 0x0005e20000100800 */
[----:B----4-:R-:W-:Y:S02]  /*7b20*/  LEA R7, P1, R15, c[0x0][0x168], 0x1 ;  /* 0x00005a000f077a11 */ /* 0x010fe400078208ff */
[----:B-1----:R-:W-:-:S03]  /*7b30*/  LEA.HI.X.SX32 R6, R9, c[0x0][0x16c], 0x1, P2 ;  /* 0x00005b0009067a11 */ /* 0x002fc600010f0eff */
[----:B------:R1:W-:Y:S01]  /*7b40*/  STL [R1+0x57c], R7 ;  /* 0x00057c0701007387 */ /* 0x0003e20000100800 */
[----:B--2---:R-:W-:-:S03]  /*7b50*/  LEA R8, P2, R16, c[0x0][0x168], 0x1 ;  /* 0x00005a0010087a11 */ /* 0x004fc600078408ff */
[----:B------:R2:W-:Y:S04]  /*7b60*/  STL [R1+0x4e0], R6 ;  /* 0x0004e00601007387 */ /* 0x0005e80000100800 */
[----:B------:R4:W-:Y:S01]  /*7b70*/  STL [R1+0x62c], R8 ;  /* 0x00062c0801007387 */ /* 0x0009e20000100800 */
[----:B-1----:R-:W-:Y:S02]  /*7b80*/  LEA.HI.X.SX32 R7, R10, c[0x0][0x16c], 0x1, P3 ;  /* 0x00005b000a077a11 */ /* 0x002fe400018f0eff */
[----:B--2---:R-:W-:-:S03]  /*7b90*/  LEA R6, P3, R17, c[0x0][0x168], 0x1 ;  /* 0x00005a0011067a11 */ /* 0x004fc600078608ff */
[----:B------:R3:W-:Y:S01]  /*7ba0*/  STL [R1+0x570], R7 ;  /* 0x0005700701007387 */ /* 0x0007e20000100800 */
[----:B----4-:R-:W-:-:S03]  /*7bb0*/  LEA.HI.X.SX32 R8, R11, c[0x0][0x16c], 0x1, P4 ;  /* 0x00005b000b087a11 */ /* 0x010fc600020f0eff */
[----:B------:R1:W-:Y:S04]  /*7bc0*/  STL [R1+0x698], R6 ;  /* 0x0006980601007387 */ /* 0x0003e80000100800 */
[----:B------:R2:W-:Y:S01]  /*7bd0*/  STL [R1+0x620], R8 ;  /* 0x0006200801007387 */ /* 0x0005e20000100800 */
[----:B---3--:R-:W-:Y:S02]  /*7be0*/  LEA R7, P4, R18, c[0x0][0x168], 0x1 ;  /* 0x00005a0012077a11 */ /* 0x008fe400078808ff */
        /* <DEDUP_REMOVED lines=8> */
[----:B---3--:R-:W-:-:S03]  /*7c70*/  LEA.HI.X.SX32 R8, R14, c[0x0][0x16c], 0x1, P0 ;  /* 0x00005b000e087a11 */ /* 0x008fc600000f0eff */
[----:B------:R2:W-:Y:S04]  /*7c80*/  STL [R1+0x69c], R6 ;  /* 0x00069c0601007387 */ /* 0x0005e80000100800 */
[----:B------:R3:W-:Y:S01]  /*7c90*/  STL [R1+0x628], R8 ;  /* 0x0006280801007387 */ /* 0x0007e20000100800 */
[----:B-1----:R-:W-:Y:S02]  /*7ca0*/  LEA R7, P0, R29, c[0x0][0x168], 0x1 ;  /* 0x00005a001d077a11 */ /* 0x002fe400078008ff */
[----:B--2---:R-:W-:-:S03]  /*7cb0*/  LEA.HI.X.SX32 R6, R15, c[0x0][0x16c], 0x1, P1 ;  /* 0x00005b000f067a11 */ /* 0x004fc600008f0eff */
[----:B------:R1:W-:Y:S01]  /*7cc0*/  STL [R1+0x58c], R7 ;  /* 0x00058c0701007387 */ /* 0x0003e20000100800 */
[----:B---3--:R-:W-:-:S03]  /*7cd0*/  LEA R8, P1, R22, c[0x0][0x168], 0x1 ;  /* 0x00005a0016087a11 */ /* 0x008fc600078208ff */
        /* <DEDUP_REMOVED lines=16> */
[----:B------:R-:W-:Y:S01]  /*7de0*/  STL [R1+0x588], R7 ;  /* 0x0005880701007387 */ /* 0x000fe20000100800 */
[----:B---3--:R-:W-:-:S03]  /*7df0*/  LEA.HI.X.SX32 R8, R20, c[0x0][0x16c], 0x1, P6 ;  /* 0x00005b0014087a11 */ /* 0x008fc600030f0eff */
[----:B------:R1:W-:Y:S04]  /*7e00*/  STL [R1+0x648], R6 ;  /* 0x0006480601007387 */ /* 0x0003e80000100800 */
[----:B------:R2:W-:Y:S01]  /*7e10*/  STL [R1+0x638], R8 ;  /* 0x0006380801007387 */ /* 0x0005e20000100800 */
[----:B-1----:R-:W-:-:S03]  /*7e20*/  LEA.HI.X.SX32 R6, R29, c[0x0][0x16c], 0x1, P0 ;  /* 0x00005b001d067a11 */ /* 0x002fc600000f0eff */
[----:B------:R-:W3:Y:S04]  /*7e30*/  LDL.LU R29, [R1+0x6d8] ;  /* 0x0006d800011d7983 */ /* 0x000ee80000300800 */
[----:B------:R-:W1:Y:S01]  /*7e40*/  S2R R26, SR_TID.X ;  /* 0x00000000001a7919 */ /* 0x000e620000002100 */
[----:B------:R-:W-:Y:S01]  /*7e50*/  IMAD R3, R3, c[0x0][0x190], RZ ;  /* 0x0000640003037a24 */ /* 0x000fe200078e02ff */
[----:B------:R-:W-:-:S04]  /*7e60*/  LEA R7, P6, R5, c[0x0][0x168], 0x1 ;  /* 0x00005a0005077a11 */ /* 0x000fc800078c08ff */
[----:B--2---:R-:W-:Y:S01]  /*7e70*/  LEA R8, P0, R3, c[0x0][0x168], 0x1 ;  /* 0x00005a0003087a11 */ /* 0x004fe200078008ff */
[----:B------:R2:W-:Y:S01]  /*7e80*/  STL [R1+0x64c], R7 ;  /* 0x00064c0701007387 */ /* 0x0005e20000100800 */
[----:B-1----:R-:W-:-:S05]  /*7e90*/  LOP3.LUT R26, R26, 0x7f, RZ, 0xc0, !PT ;  /* 0x0000007f1a1a7812 */ /* 0x002fca00078ec0ff */
[----:B------:R-:W-:Y:S02]  /*7ea0*/  IMAD.SHL.U32 R27, R26, 0x2, RZ ;  /* 0x000000021a1b7824 */ /* 0x000fe400078e00ff */
[----:B------:R-:W1:Y:S01]  /*7eb0*/  S2R R26, SR_TID.X ;  /* 0x00000000001a7919 */ /* 0x000e620000002100 */
[----:B--2---:R-:W-:-:S03]  /*7ec0*/  LEA.HI.X.SX32 R7, R22, c[0x0][0x16c], 0x1, P1 ;  /* 0x00005b0016077a11 */ /* 0x004fc600008f0eff */
[----:B------:R2:W-:Y:S04]  /*7ed0*/  STL [R1+0x4f0], R6 ;  /* 0x0004f00601007387 */ /* 0x0005e80000100800 */
[----:B------:R4:W-:Y:S01]  /*7ee0*/  STL [R1+0x6a4], R8 ;  /* 0x0006a40801007387 */ /* 0x0009e20000100800 */
[----:B--2---:R-:W-:-:S03]  /*7ef0*/  LEA.HI.X.SX32 R6, R23, c[0x0][0x16c], 0x1, P2 ;  /* 0x00005b0017067a11 */ /* 0x004fc600010f0eff */
[----:B------:R2:W-:Y:S01]  /*7f00*/  STL [R1+0x590], R7 ;  /* 0x0005900701007387 */ /* 0x0005e20000100800 */
[----:B----4-:R-:W-:-:S03]  /*7f10*/  LEA.HI.X.SX32 R8, R24, c[0x0][0x16c], 0x1, P3 ;  /* 0x00005b0018087a11 */ /* 0x010fc600018f0eff */
[----:B------:R4:W-:Y:S01]  /*7f20*/  STL [R1+0x640], R6 ;  /* 0x0006400601007387 */ /* 0x0009e20000100800 */
[----:B--2---:R-:W-:-:S03]  /*7f30*/  LEA.HI.X.SX32 R7, R25, c[0x0][0x16c], 0x1, P4 ;  /* 0x00005b0019077a11 */ /* 0x004fc600020f0eff */
[----:B------:R-:W-:Y:S01]  /*7f40*/  STL [R1+0x4f4], R8 ;  /* 0x0004f40801007387 */ /* 0x000fe20000100800 */
[----:B----4-:R-:W-:-:S03]  /*7f50*/  LEA.HI.X.SX32 R6, R21, c[0x0][0x16c], 0x1, P5 ;  /* 0x00005b0015067a11 */ /* 0x010fc600028f0eff */
[----:B------:R1:W-:Y:S01]  /*7f60*/  STL [R1+0x598], R7 ;  /* 0x0005980701007387 */ /* 0x0003e20000100800 */
[----:B------:R-:W-:-:S03]  /*7f70*/  LEA.HI.X.SX32 R5, R5, c[0x0][0x16c], 0x1, P6 ;  /* 0x00005b0005057a11 */ /* 0x000fc600030f0eff */
[----:B------:R2:W-:Y:S01]  /*7f80*/  STL [R1+0x59c], R6 ;  /* 0x00059c0601007387 */ /* 0x0005e20000100800 */
[----:B------:R-:W-:Y:S01]  /*7f90*/  LEA.HI.X.SX32 R3, R3, c[0x0][0x16c], 0x1, P0 ;  /* 0x00005b0003037a11 */ /* 0x000fe200000f0eff */
[C---:B-1----:R-:W-:Y:S01]  /*7fa0*/  IMAD.SHL.U32 R7, R26.reuse, 0x2, RZ ;  /* 0x000000021a077824 */ /* 0x042fe200078e00ff */
[----:B--2---:R-:W-:Y:S01]  /*7fb0*/  LOP3.LUT R6, R27, 0x30, RZ, 0x3c, !PT ;  /* 0x000000301b067812 */ /* 0x004fe200078e3cff */
[C---:B------:R-:W-:Y:S01]  /*7fc0*/  IMAD.SHL.U32 R6, R26.reuse, 0x80, RZ ;  /* 0x000000801a067824 */ /* 0x040fe200078e00ff */
[----:B------:R-:W-:Y:S01]  /*7fd0*/  LOP3.LUT R26, R26, 0x7, RZ, 0xc0, !PT ;  /* 0x000000071a1a7812 */ /* 0x000fe200078ec0ff */
[----:B------:R-:W-:Y:S04]  /*7fe0*/  STL [R1+0x5a0], R5 ;  /* 0x0005a00501007387 */ /* 0x000fe80000100800 */
[----:B------:R-:W-:Y:S01]  /*7ff0*/  STL [R1+0xb8], RZ ;  /* 0x0000b8ff01007387 */ /* 0x000fe20000100800 */
[----:B------:R-:W-:-:S03]  /*8000*/  IMAD R26, R26, 0x110, RZ ;  /* 0x000001101a1a7824 */ /* 0x000fc600078e02ff */
[----:B------:R1:W-:Y:S04]  /*8010*/  STL [R1+0x650], R3 ;  /* 0x0006500301007387 */ /* 0x0003e80000100800 */
[----:B------:R0:W-:Y:S01]  /*8020*/  STL [R1+0xbc], RZ ;  /* 0x0000bcff01007387 */ /* 0x0001e20000100800 */
[----:B------:R-:W-:-:S03]  /*8030*/  LOP3.LUT R26, R26, 0x10, R7, 0x78, !PT ;  /* 0x000000101a1a7812 */ /* 0x000fc600078e7807 */
[----:B------:R0:W-:Y:S04]  /*8040*/  STL [R1+0x90], RZ ;  /* 0x000090ff01007387 */ /* 0x0001e80000100800 */
[----:B------:R0:W-:Y:S04]  /*8050*/  STL [R1+0x94], RZ ;  /* 0x000094ff01007387 */ /* 0x0001e80000100800 */
[----:B------:R0:W-:Y:S04]  /*8060*/  STL [R1+0x98], RZ ;  /* 0x000098ff01007387 */ /* 0x0001e80000100800 */
[----:B------:R0:W-:Y:S01]  /*8070*/  STL [R1+0x9c], RZ ;  /* 0x00009cff01007387 */ /* 0x0001e20000100800 */
[----:B------:R-:W-:-:S03]  /*8080*/  LOP3.LUT R26, R26, 0x800, R6, 0xf8, !PT ;  /* 0x000008001a1a7812 */ /* 0x000fc600078ef806 */
[----:B------:R0:W-:Y:S04]  /*8090*/  STL [R1+0x80], RZ ;  /* 0x000080ff01007387 */ /* 0x0001e80000100800 */
[----:B------:R0:W-:Y:S01]  /*80a0*/  STL [R1+0x84], RZ ;  /* 0x000084ff01007387 */ /* 0x0001e20000100800 */
[----:B-1----:R-:W-:-:S03]  /*80b0*/  LOP3.LUT R3, R27, 0x20, RZ, 0x3c, !PT ;  /* 0x000000201b037812 */ /* 0x002fc600078e3cff */
[----:B------:R0:W-:Y:S01]  /*80c0*/  STL [R1+0x88], RZ ;  /* 0x000088ff01007387 */ /* 0x0001e20000100800 */
[----:B------:R-:W-:-:S03]  /*80d0*/  LOP3.LUT R5, R27, 0x10, RZ, 0x3c, !PT ;  /* 0x000000101b057812 */ /* 0x000fc600078e3cff */
[----:B------:R0:W-:Y:S01]  /*80e0*/  STL [R1+0x8c], RZ ;  /* 0x00008cff01007387 */ /* 0x0001e20000100800 */
[----:B------:R-:W-:-:S03]  /*80f0*/  LOP3.LUT R3, R27, 0x50, RZ, 0x3c, !PT ;  /* 0x000000501b037812 */ /* 0x000fc600078e3cff */
[----:B------:R0:W-:Y:S01]  /*8100*/  STL [R1+0xf0], RZ ;  /* 0x0000f0ff01007387 */ /* 0x0001e20000100800 */
[----:B------:R-:W-:-:S03]  /*8110*/  LOP3.LUT R6, R27, 0x60, RZ, 0x3c, !PT ;  /* 0x000000601b067812 */ /* 0x000fc600078e3cff */
[----:B------:R0:W-:Y:S01]  /*8120*/  STL [R1+0xf4], RZ ;  /* 0x0000f4ff01007387 */ /* 0x0001e20000100800 */
[C---:B------:R-:W-:Y:S02]  /*8130*/  LOP3.LUT R5, R27.reuse, 0x40, RZ, 0x3c, !PT ;  /* 0x000000401b057812 */ /* 0x040fe400078e3cff */
[----:B------:R-:W-:Y:S01]  /*8140*/  LOP3.LUT R6, R26, 0x20, RZ, 0x3c, !PT ;  /* 0x000000201a067812 */ /* 0x000fe200078e3cff */
[----:B------:R0:W-:Y:S01]  /*8150*/  STL [R1+0xf8], RZ ;  /* 0x0000f8ff01007387 */ /* 0x0001e20000100800 */
[----:B------:R-:W-:-:S03]  /*8160*/  LOP3.LUT R5, R27, 0x70, RZ, 0x3c, !PT ;  /* 0x000000701b057812 */ /* 0x000fc600078e3cff */
[----:B------:R0:W-:Y:S01]  /*8170*/  STL [R1+0xfc], RZ ;  /* 0x0000fcff01007387 */ /* 0x0001e20000100800 */
[----:B------:R-:W-:-:S03]  /*8180*/  LOP3.LUT R5, R26, 0x40, RZ, 0x3c, !PT ;  /* 0x000000401a057812 */ /* 0x000fc600078e3cff */
[----:B------:R0:W-:Y:S04]  /*8190*/  STL [R1+0xa0], RZ ;  /* 0x0000a0ff01007387 */ /* 0x0001e80000100800 */
[----:B------:R0:W-:Y:S04]  /*81a0*/  STL [R1+0xa4], RZ ;  /* 0x0000a4ff01007387 */ /* 0x0001e80000100800 */
[----:B------:R0:W-:Y:S04]  /*81b0*/  STL [R1+0xa8], RZ ;  /* 0x0000a8ff01007387 */ /* 0x0001e80000100800 */
[----:B------:R0:W-:Y:S04]  /*81c0*/  STL [R1+0xac], RZ ;  /* 0x0000acff01007387 */ /* 0x0001e80000100800 */
[----:B------:R0:W-:Y:S01]  /*81d0*/  STL [R1+0x6b8], R6 ;  /* 0x0006b80601007387 */ /* 0x0001e20000100800 */
[----:B---3--:R-:W-:-:S02]  /*81e0*/  LOP3.LUT R3, R29, 0x20, RZ, 0x3c, !PT ;  /* 0x000000201d037812 */ /* 0x008fc400078e3cff */
[----:B------:R-:W-:-:S05]  /*81f0*/  LOP3.LUT R3, R26, 0x60, RZ, 0x3c, !PT ;  /* 0x000000601a037812 */ /* 0x000fca00078e3cff */
[----:B------:R0:W-:Y:S04]  /*8200*/  STL [R1+0x6b0], R3 ;  /* 0x0006b00301007387 */ /* 0x0001e80000100800 */
[----:B------:R0:W-:Y:S02]  /*8210*/  STL [R1+0x6b4], R5 ;  /* 0x0006b40501007387 */ /* 0x0001e40000100800 */
.L_x_2:
[----:B------:R-:W-:Y:S04]  /*8220*/  STL [R1+0xf68], R23 ;  /* 0x000f681701007387 */ /* 0x000fe80000100800 */
        /* <DEDUP_REMOVED lines=8> */
[----:B-----5:R-:W-:Y:S04]  /*82b0*/  STL [R1+0xf44], R28 ;  /* 0x000f441c01007387 */ /* 0x020fe80000100800 */
[----:B------:R1:W-:Y:S04]  /*82c0*/  STL [R1+0xf40], R0 ;  /* 0x000f400001007387 */ /* 0x0003e80000100800 */
[----:B-1----:R-:W2:Y:S01]  /*82d0*/  LDL R0, [R1+0x50] ;  /* 0x0000500001007983 */ /* 0x002ea20000100800 */
[----:B0-----:R-:W-:Y:S01]  /*82e0*/  PRMT R6, RZ, 0x7610, R6 ;  /* 0x00007610ff067816 */ /* 0x001fe20000000006 */
[----:B------:R-:W-:-:S02]  /*82f0*/  IMAD.MOV.U32 R3, RZ, RZ, R2 ;  /* 0x000000ffff037224 */ /* 0x000fc400078e0002 */
[----:B------:R-:W-:Y:S02]  /*8300*/  IMAD.MOV.U32 R2, RZ, RZ, R4 ;  /* 0x000000ffff027224 */ /* 0x000fe400078e0004 */
[----:B------:R-:W-:Y:S01]  /*8310*/  IMAD.MOV.U32 R5, RZ, RZ, c[0x0][0x188] ;  /* 0x00006200ff057624 */ /* 0x000fe200078e00ff */
[----:B------:R-:W-:Y:S01]  /*8320*/  PRMT R7, RZ, 0x7610, R7 ;  /* 0x00007610ff077816 */ /* 0x000fe20000000007 */
[----:B------:R-:W-:Y:S02]  /*8330*/  IMAD.MOV.U32 R13, RZ, RZ, c[0x0][0x188] ;  /* 0x00006200ff0d7624 */ /* 0x000fe400078e00ff */
[----:B------:R-:W-:Y:S01]  /*8340*/  IMAD.MOV.U32 R8, RZ, RZ, c[0x0][0x188] ;  /* 0x00006200ff087624 */ /* 0x000fe200078e00ff */
[----:B------:R-:W-:Y:S01]  /*8350*/  PRMT R10, RZ, 0x7610, R10 ;  /* 0x00007610ff0a7816 */ /* 0x000fe2000000000a */
[----:B------:R-:W-:Y:S01]  /*8360*/  IMAD.SHL.U32 R5, R5, 0x8, RZ ;  /* 0x0000000805057824 */ /* 0x000fe200078e00ff */
[----:B------:R-:W-:Y:S01]  /*8370*/  PRMT R23, RZ, 0x7610, R23 ;  /* 0x00007610ff177816 */ /* 0x000fe20000000017 */
[----:B------:R-:W-:Y:S01]  /*8380*/  IMAD.SHL.U32 R13, R13, 0x2, RZ ;  /* 0x000000020d0d7824 */ /* 0x000fe200078e00ff */
[----:B------:R-:W-:Y:S01]  /*8390*/  PRMT R18, RZ, 0x7610, R18 ;  /* 0x00007610ff127816 */ /* 0x000fe20000000012 */
[----:B------:R-:W-:-:S04]  /*83a0*/  IMAD.WIDE R4, R5, 0x2, R2 ;  /* 0x0000000205047825 */ /* 0x000fc800078e0202 */
[----:B------:R-:W-:Y:S01]  /*83b0*/  IMAD.MOV.U32 R12, RZ, RZ, c[0x0][0x188] ;  /* 0x00006200ff0c7624 */ /* 0x000fe200078e00ff */
[----:B------:R-:W-:Y:S01]  /*83c0*/  PRMT R21, RZ, 0x7610, R21 ;  /* 0x00007610ff157816 */ /* 0x000fe20000000015 */
[----:B------:R-:W-:Y:S01]  /*83d0*/  IMAD.WIDE R8, R8, 0x2, R2 ;  /* 0x0000000208087825 */ /* 0x000fe200078e0202 */
[----:B------:R-:W-:Y:S01]  /*83e0*/  PRMT R19, RZ, 0x7610, R19 ;  /* 0x00007610ff137816 */ /* 0x000fe20000000013 */
[----:B------:R-:W-:Y:S01]  /*83f0*/  STL [R1+0xec8], R29 ;  /* 0x000ec81d01007387 */ /* 0x000fe20000100800 */
[C---:B--2---:R-:W-:Y:S02]  /*8400*/  ISETP.GT.AND P0, PT, R0.reuse, RZ, PT ;  /* 0x000000ff0000720c */ /* 0x044fe40003f04270 */
[C---:B------:R-:W-:Y:S02]  /*8410*/  ISETP.GT.AND P2, PT, R0.reuse, 0x8, PT ;  /* 0x000000080000780c */ /* 0x040fe40003f44270 */
[C---:B------:R-:W-:Y:S02]  /*8420*/  ISETP.GT.AND P1, PT, R0.reuse, 0x1, PT ;  /* 0x000000010000780c */ /* 0x040fe40003f24270 */
[----:B------:R-:W-:Y:S01]  /*8430*/  ISETP.GT.AND P3, PT, R0, 0x10, PT ;  /* 0x000000100000780c */ /* 0x000fe20003f64270 */
[----:B------:R-:W-:Y:S01]  /*8440*/  IMAD.SHL.U32 R12, R12, 0x10, RZ ;  /* 0x000000100c0c7824 */ /* 0x000fe200078e00ff */
[----:B------:R-:W-:Y:S04]  /*8450*/  STL [R1+0xecc], R29 ;  /* 0x000ecc1d01007387 */ /* 0x000fe80000100800 */
[----:B------:R-:W-:Y:S04]  /*8460*/  STL [R1+0xf3c], R29 ;  /* 0x000f3c1d01007387 */ /* 0x000fe80000100800 */
[----:B------:R-:W2:Y:S01]  /*8470*/  @P0 LDG.E.U16 R6, [R2.64] ;  /* 0x0000000402060981 */ /* 0x000ea2000c1e1500 */
[----:B------:R-:W-:-:S03]  /*8480*/  ISETP.GT.AND P0, PT, R0, 0x2, PT ;  /* 0x000000020000780c */ /* 0x000fc60003f04270 */
[----:B------:R0:W3:Y:S04]  /*8490*/  @P2 LDG.E.U16 R7, [R4.64] ;  /* 0x0000000404072981 */ /* 0x0000e8000c1e1500 */
[----:B------:R1:W4:Y:S01]  /*84a0*/  @P1 LDG.E.U16 R10, [R8.64] ;  /* 0x00000004080a1981 */ /* 0x000322000c1e1500 */
[----:B0-----:R-:W-:-:S05]  /*84b0*/  IMAD.WIDE R4, R13, 0x2, R2 ;  /* 0x000000020d047825 */ /* 0x001fca00078e0202 */
[----:B------:R0:W3:Y:S01]  /*84c0*/  @P0 LDG.E.U16 R23, [R4.64] ;  /* 0x0000000404170981 */ /* 0x0000e2000c1e1500 */
[----:B------:R-:W-:Y:S01]  /*84d0*/  ISETP.GT.AND P1, PT, R0, 0x3, PT ;  /* 0x000000030000780c */ /* 0x000fe20003f24270 */
[----:B0-----:R-:W-:-:S04]  /*84e0*/  IMAD.MOV.U32 R5, RZ, RZ, c[0x0][0x188] ;  /* 0x00006200ff057624 */ /* 0x001fc800078e00ff */
[----:B------:R-:W-:-:S04]  /*84f0*/  IMAD R5, R5, 0x3, RZ ;  /* 0x0000000305057824 */ /* 0x000fc800078e02ff */
[----:B------:R-:W-:Y:S01]  /*8500*/  IMAD.WIDE R4, R5, 0x2, R2 ;  /* 0x0000000205047825 */ /* 0x000fe200078e0202 */
[----:B------:R-:W-:-:S04]  /*8510*/  ISETP.GT.AND P0, PT, R0, 0x4, PT ;  /* 0x000000040000780c */ /* 0x000fc80003f04270 */
[----:B------:R0:W3:Y:S01]  /*8520*/  @P1 LDG.E.U16 R18, [R4.64] ;  /* 0x0000000404121981 */ /* 0x0000e2000c1e1500 */
[----:B-1----:R-:W-:Y:S01]  /*8530*/  PRMT R8, RZ, 0x7610, R8 ;  /* 0x00007610ff087816 */ /* 0x002fe20000000008 */
[----:B------:R-:W-:-:S04]  /*8540*/  IMAD.WIDE R12, R12, 0x2, R2 ;  /* 0x000000020c0c7825 */ /* 0x000fc800078e0202 */
[----:B0-----:R-:W-:Y:S01]  /*8550*/  IMAD.MOV.U32 R5, RZ, RZ, c[0x0][0x188] ;  /* 0x00006200ff057624 */ /* 0x001fe200078e00ff */
[----:B------:R0:W3:Y:S03]  /*8560*/  @P3 LDG.E.U16 R8, [R12.64] ;  /* 0x000000040c083981 */ /* 0x0000e6000c1e1500 */
[----:B------:R-:W-:-:S04]  /*8570*/  IMAD.SHL.U32 R5, R5, 0x4, RZ ;  /* 0x0000000405057824 */ /* 0x000fc800078e00ff */
[----:B------:R-:W-:Y:S01]  /*8580*/  IMAD.WIDE R4, R5, 0x2, R2 ;  /* 0x0000000205047825 */ /* 0x000fe200078e0202 */
[C---:B------:R-:W-:Y:S02]  /*8590*/  ISETP.GT.AND P2, PT, R0.reuse, 0x18, PT ;  /* 0x000000180000780c */ /* 0x040fe40003f44270 */
[----:B------:R-:W-:Y:S01]  /*85a0*/  ISETP.GT.AND P1, PT, R0, 0x5, PT ;  /* 0x000000050000780c */ /* 0x000fe20003f24270 */
[----:B0-----:R-:W-:Y:S01]  /*85b0*/  IMAD.MOV.U32 R13, RZ, RZ, c[0x0][0x188] ;  /* 0x00006200ff0d7624 */ /* 0x001fe200078e00ff */
[----:B------:R0:W3:Y:S03]  /*85c0*/  @P0 LDG.E.U16 R21, [R4.64] ;  /* 0x0000000404150981 */ /* 0x0000e6000c1e1500 */
[----:B------:R-:W-:Y:S02]  /*85d0*/  IMAD R13, R13, 0x18, RZ ;  /* 0x000000180d0d7824 */ /* 0x000fe400078e02ff */
[----:B0-----:R-:W-:Y:S01]  /*85e0*/  IMAD.MOV.U32 R5, RZ, RZ, c[0x0][0x188] ;  /* 0x00006200ff057624 */ /* 0x001fe200078e00ff */
[----:B------:R-:W-:-:S03]  /*85f0*/  PRMT R9, RZ, 0x7610, R9 ;  /* 0x00007610ff097816 */ /* 0x000fc60000000009 */
[----:B------:R-:W-:Y:S02]  /*8600*/  IMAD R5, R5, 0x5, RZ ;  /* 0x0000000505057824 */ /* 0x000fe400078e02ff */
[----:B------:R-:W-:-:S04]  /*8610*/  IMAD.WIDE R12, R13, 0x2, R2 ;  /* 0x000000020d0c7825 */ /* 0x000fc800078e0202 */
[----:B------:R-:W-:Y:S01]  /*8620*/  IMAD.WIDE R4, R5, 0x2, R2 ;  /* 0x0000000205047825 */ /* 0x000fe200078e0202 */
[----:B------:R0:W3:Y:S01]  /*8630*/  @P2 LDG.E.U16 R9, [R12.64] ;  /* 0x000000040c092981 */ /* 0x0000e2000c1e1500 */
[----:B------:R-:W-:-:S03]  /*8640*/  ISETP.GT.AND P2, PT, R0, 0x9, PT ;  /* 0x000000090000780c */ /* 0x000fc60003f44270 */
[----:B------:R1:W3:Y:S01]  /*8650*/  @P1 LDG.E.U16 R19, [R4.64] ;  /* 0x0000000404131981 */ /* 0x0002e2000c1e1500 */
[----:B------:R-:W-:Y:S01]  /*8660*/  PRMT R11, RZ, 0x7610, R11 ;  /* 0x00007610ff0b7816 */ /* 0x000fe2000000000b */
[----:B-1----:R-:W-:-:S04]  /*8670*/  IMAD.MOV.U32 R5, RZ, RZ, c[0x0][0x188] ;  /* 0x00006200ff057624 */ /* 0x002fc800078e00ff */
[----:B------:R-:W-:-:S04]  /*8680*/  IMAD R5, R5, 0x9, RZ ;  /* 0x0000000905057824 */ /* 0x000fc800078e02ff */
[----:B------:R-:W-:Y:S01]  /*8690*/  IMAD.WIDE R4, R5, 0x2, R2 ;  /* 0x0000000205047825 */ /* 0x000fe200078e0202 */
[----:B------:R-:W-:-:S04]  /*86a0*/  ISETP.GT.AND P0, PT, R0, 0x6, PT ;  /* 0x000000060000780c */ /* 0x000fc80003f04270 */
[----:B------:R1:W3:Y:S01]  /*86b0*/  @P2 LDG.E.U16 R11, [R4.64] ;  /* 0x00000004040b2981 */ /* 0x0002e2000c1e1500 */
[----:B------:R-:W-:Y:S01]  /*86c0*/  PRMT R24, RZ, 0x7610, R24 ;  /* 0x00007610ff187816 */ /* 0x000fe20000000018 */
[----:B-1----:R-:W-:-:S04]  /*86d0*/  IMAD.MOV.U32 R5, RZ, RZ, c[0x0][0x188] ;  /* 0x00006200ff057624 */ /* 0x002fc800078e00ff */
[----:B------:R-:W-:-:S04]  /*86e0*/  IMAD R5, R5, 0x6, RZ ;  /* 0x0000000605057824 */ /* 0x000fc800078e02ff */
[----:B------:R-:W-:Y:S01]  /*86f0*/  IMAD.WIDE R4, R5, 0x2, R2 ;  /* 0x0000000205047825 */ /* 0x000fe200078e0202 */
[----:B------:R-:W-:-:S04]  /*8700*/  ISETP.GT.AND P1, PT, R0, 0x11, PT ;  /* 0x000000110000780c */ /* 0x000fc80003f24270 */
[----:B------:R1:W3:Y:S01]  /*8710*/  @P0 LDG.E.U16 R24, [R4.64] ;  /* 0x0000000404180981 */ /* 0x0002e2000c1e1500 */
[----:B0-----:R-:W-:Y:S01]  /*8720*/  PRMT R12, RZ, 0x7610, R12 ;  /* 0x00007610ff0c7816 */ /* 0x001fe2000000000c */
[----:B-1----:R-:W-:-:S04]  /*8730*/  IMAD.MOV.U32 R5, RZ, RZ, c[0x0][0x188] ;  /* 0x00006200ff057624 */ /* 0x002fc800078e00ff */
[----:B------:R-:W-:-:S04]  /*8740*/  IMAD R5, R5, 0x11, RZ ;  /* 0x0000001105057824 */ /* 0x000fc800078e02ff */
[----:B------:R-:W-:Y:S01]  /*8750*/  IMAD.WIDE R4, R5, 0x2, R2 ;  /* 0x0000000205047825 */ /* 0x000fe200078e0202 */
[----:B------:R-:W-:-:S04]  /*8760*/  ISETP.GT.AND P2, PT, R0, 0x19, PT ;  /* 0x000000190000780c */ /* 0x000fc80003f44270 */
[----:B------:R0:W3:Y:S01]  /*8770*/  @P1 LDG.E.U16 R12, [R4.64] ;  /* 0x00000004040c1981 */ /* 0x0000e2000c1e1500 */
[----:B------:R-:W-:Y:S01]  /*8780*/  PRMT R13, RZ, 0x7610, R13 ;  /* 0x00007610ff0d7816 */ /* 0x000fe2000000000d */
[----:B0-----:R-:W-:-:S04]  /*8790*/  IMAD.MOV.U32 R5, RZ, RZ, c[0x0][0x188] ;  /* 0x00006200ff057624 */ /* 0x001fc800078e00ff */
[----:B------:R-:W-:-:S04]  /*87a0*/  IMAD R5, R5, 0x19, RZ ;  /* 0x0000001905057824 */ /* 0x000fc800078e02ff */
[----:B------:R-:W-:Y:S01]  /*87b0*/  IMAD.WIDE R4, R5, 0x2, R2 ;  /* 0x0000000205047825 */ /* 0x000fe200078e0202 */
[----:B------:R-:W-:-:S04]  /*87c0*/  ISETP.GT.AND P0, PT, R0, 0x7, PT ;  /* 0x000000070000780c */ /* 0x000fc80003f04270 */
[----:B------:R0:W3:Y:S01]  /*87d0*/  @P2 LDG.E.U16 R13, [R4.64] ;  /* 0x00000004040d2981 */ /* 0x0000e2000c1e1500 */
[----:B------:R-:W-:Y:S01]  /*87e0*/  PRMT R26, RZ, 0x7610, R26 ;  /* 0x00007610ff1a7816 */ /* 0x000fe2000000001a */
[----:B0-----:R-:W-:-:S04]  /*87f0*/  IMAD.MOV.U32 R5, RZ, RZ, c[0x0][0x188] ;  /* 0x00006200ff057624 */ /* 0x001fc800078e00ff */
[----:B------:R-:W-:-:S04]  /*8800*/  IMAD R5, R5, 0x7, RZ ;  /* 0x0000000705057824 */ /* 0x000fc800078e02ff */
[----:B------:R-:W-:-:S05]  /*8810*/  IMAD.WIDE R4, R5, 0x2, R2 ;  /* 0x0000000205047825 */ /* 0x000fca00078e0202 */
[----:B------:R0:W3:Y:S04]  /*8820*/  @P0 LDG.E.U16 R26, [R4.64] ;  /* 0x00000004041a0981 */ /* 0x0000e8000c1e1500 */
[----:B--2---:R-:W-:Y:S04]  /*8830*/  STL [R1+0xf2c], R6 ;  /* 0x000f2c0601007387 */ /* 0x004fe80000100800 */
[----:B------:R-:W-:Y:S04]  /*8840*/  STL [R1+0xf30], R6 ;  /* 0x000f300601007387 */ /* 0x000fe80000100800 */
[----:B------:R-:W-:Y:S04]  /*8850*/  STL [R1+0xf34], R6 ;  /* 0x000f340601007387 */ /* 0x000fe80000100800 */
[----:B------:R-:W-:Y:S04]  /*8860*/  STL [R1+0xf38], R6 ;  /* 0x000f380601007387 */ /* 0x000fe80000100800 */
[----:B----4-:R-:W-:Y:S04]  /*8870*/  STL [R1+0xf20], R10 ;  /* 0x000f200a01007387 */ /* 0x010fe80000100800 */
[----:B------:R-:W-:Y:S04]  /*8880*/  STL [R1+0xf24], R10 ;  /* 0x000f240a01007387 */ /* 0x000fe80000100800 */
[----:B------:R-:W-:Y:S04]  /*8890*/  STL [R1+0xf28], R10 ;  /* 0x000f280a01007387 */ /* 0x000fe80000100800 */
[----:B---3--:R1:W-:Y:S04]  /*88a0*/  STL [R1+0xc], R23 ;  /* 0x00000c1701007387 */ /* 0x0083e80000100800 */
[----:B-1----:R-:W2:Y:S01]  /*88b0*/  LDL.LU R23, [R1+0xf68] ;  /* 0x000f680001177983 */ /* 0x002ea20000300800 */
[----:B------:R-:W-:Y:S01]  /*88c0*/  ISETP.GT.AND P1, PT, R0, 0xa, PT ;  /* 0x0000000a0000780c */ /* 0x000fe20003f24270 */
[----:B0-----:R-:W-:Y:S01]  /*88d0*/  IMAD.MOV.U32 R5, RZ, RZ, c[0x0][0x188] ;  /* 0x00006200ff057624 */ /* 0x001fe200078e00ff */
[----:B------:R-:W-:-:S03]  /*88e0*/  PRMT R14, RZ, 0x7610, R14 ;  /* 0x00007610ff0e7816 */ /* 0x000fc6000000000e */
        /* <DEDUP_REMOVED lines=9> */
[----:B------:R0:W4:Y:S01]  /*8980*/  @P0 LDG.E.U16 R17, [R4.64] ;  /* 0x0000000404110981 */ /* 0x000122000c1e1500 */
        /* <DEDUP_REMOVED lines=17> */
[----:B------:R0:W4:Y:S02]  /*8aa0*/  @P1 LDG.E.U16 R16, [R4.64] ;  /* 0x0000000404101981 */ /* 0x000124000c1e1500 */
[----:B0-----:R-:W-:-:S04]  /*8ab0*/  IMAD.MOV.U32 R5, RZ, RZ, c[0x0][0x188] ;  /* 0x00006200ff057624 */ /* 0x001fc800078e00ff */
[----:B------:R-:W-:-:S04]  /*8ac0*/  IMAD R5, R5, 0xd, RZ ;  /* 0x0000000d05057824 */ /* 0x000fc800078e02ff */
[----:B------:R-:W-:Y:S01]  /*8ad0*/  IMAD.WIDE R4, R5, 0x2, R2 ;  /* 0x0000000205047825 */ /* 0x000fe200078e0202 */
[----:B------:R0:W-:Y:S04]  /*8ae0*/  STL [R1+0x10], R18 ;  /* 0x0000101201007387 */ /* 0x0001e80000100800 */
[----:B0-----:R-:W4:Y:S04]  /*8af0*/  LDL.LU R18, [R1+0xf64] ;  /* 0x000f640001127983 */ /* 0x001f280000300800 */
[----:B------:R0:W-:Y:S04]  /*8b00*/  STL [R1+0x14], R21 ;  /* 0x0000141501007387 */ /* 0x0001e80000100800 */
[----:B0-----:R-:W4:Y:S04]  /*8b10*/  LDL.LU R21, [R1+0xf60] ;  /* 0x000f600001157983 */ /* 0x001f280000300800 */
[----:B------:R0:W-:Y:S04]  /*8b20*/  STL [R1+0x1c], R19 ;  /* 0x00001c1301007387 */ /* 0x0001e80000100800 */
[----:B0-----:R-:W4:Y:S04]  /*8b30*/  LDL.LU R19, [R1+0xf5c] ;  /* 0x000f5c0001137983 */ /* 0x001f280000300800 */
[----:B------:R-:W-:Y:S04]  /*8b40*/  STL [R1+0xf1c], R11 ;  /* 0x000f1c0b01007387 */ /* 0x000fe80000100800 */
[----:B------:R0:W-:Y:S04]  /*8b50*/  STL [R1+0x20], R24 ;  /* 0x0000201801007387 */ /* 0x0001e80000100800 */
[----:B0-----:R-:W4:Y:S04]  /*8b60*/  LDL.LU R24, [R1+0xf58] ;  /* 0x000f580001187983 */ /* 0x001f280000300800 */
[----:B------:R-:W-:Y:S04]  /*8b70*/  STL [R1+0xf18], R12 ;  /* 0x000f180c01007387 */ /* 0x000fe80000100800 */
[----:B------:R-:W-:Y:S04]  /*8b80*/  STL [R1+0xf14], R13 ;  /* 0x000f140d01007387 */ /* 0x000fe80000100800 */
[----:B------:R0:W-:Y:S04]  /*8b90*/  STL [R1+0x494], R26 ;  /* 0x0004941a01007387 */ /* 0x0001e80000100800 */
[----:B0-----:R-:W4:Y:S01]  /*8ba0*/  LDL.LU R26, [R1+0xf54] ;  /* 0x000f5400011a7983 */ /* 0x001f220000300800 */
[----:B--2---:R-:W-:-:S06]  /*8bb0*/  PRMT R23, RZ, 0x7610, R23 ;  /* 0x00007610ff177816 */ /* 0x004fcc0000000017 */
[----:B------:R0:W2:Y:S01]  /*8bc0*/  @P0 LDG.E.U16 R23, [R4.64] ;  /* 0x0000000404170981 */ /* 0x0000a2000c1e1500 */
[C---:B------:R-:W-:Y:S02]  /*8bd0*/  ISETP.GT.AND P1, PT, R0.reuse, 0xe, PT ;  /* 0x0000000e0000780c */ /* 0x040fe40003f24270 */
[----:B------:R-:W-:Y:S01]  /*8be0*/  PRMT R22, RZ, 0x7610, R22 ;  /* 0x00007610ff167816 */ /* 0x000fe20000000016 */
[----:B0-----:R-:W-:Y:S01]  /*8bf0*/  IMAD.MOV.U32 R5, RZ, RZ, c[0x0][0x188] ;  /* 0x00006200ff057624 */ /* 0x001fe200078e00ff */
[----:B---3--:R-:W-:Y:S03]  /*8c00*/  STL [R1+0xf10], R14 ;  /* 0x000f100e01007387 */ /* 0x008fe60000100800 */
[----:B------:R-:W-:Y:S01]  /*8c10*/  IMAD R5, R5, 0xe, RZ ;  /* 0x0000000e05057824 */ /* 0x000fe200078e02ff */
[----:B------:R-:W-:-:S03]  /*8c20*/  ISETP.GT.AND P0, PT, R0, 0xf, PT ;  /* 0x0000000f0000780c */ /* 0x000fc60003f04270 */
[----:B------:R-:W-:Y:S01]  /*8c30*/  IMAD.WIDE R4, R5, 0x2, R2 ;  /* 0x0000000205047825 */ /* 0x000fe200078e0202 */
[----:B------:R-:W-:-:S04]  /*8c40*/  PRMT R25, RZ, 0x7610, R25 ;  /* 0x00007610ff197816 */ /* 0x000fc80000000019 */
[----:B------:R0:W3:Y:S01]  /*8c50*/  @P1 LDG.E.U16 R22, [R4.64] ;  /* 0x0000000404161981 */ /* 0x0000e2000c1e1500 */
[----:B------:R-:W-:-:S03]  /*8c60*/  ISETP.GT.AND P1, PT, R0, 0x13, PT ;  /* 0x000000130000780c */ /* 0x000fc60003f24270 */
[----:B----4-:R-:W-:Y:S01]  /*8c70*/  STL [R1+0xf0c], R20 ;  /* 0x000f0c1401007387 */ /* 0x010fe20000100800 */
[----:B------:R-:W-:Y:S02]  /*8c80*/  PRMT R27, RZ, 0x7610, R27 ;  /* 0x00007610ff1b7816 */ /* 0x000fe4000000001b */
[----:B------:R-:W-:Y:S02]  /*8c90*/  PRMT R18, RZ, 0x7610, R18 ;  /* 0x00007610ff127816 */ /* 0x000fe40000000012 */
[----:B------:R-:W-:Y:S02]  /*8ca0*/  PRMT R21, RZ, 0x7610, R21 ;  /* 0x00007610ff157816 */ /* 0x000fe40000000015 */
[----:B------:R-:W-:Y:S02]  /*8cb0*/  PRMT R19, RZ, 0x7610, R19 ;  /* 0x00007610ff137816 */ /* 0x000fe40000000013 */
[----:B------:R-:W-:Y:S02]  /*8cc0*/  PRMT R24, RZ, 0x7610, R24 ;  /* 0x00007610ff187816 */ /* 0x000fe40000000018 */
[----:B------:R-:W-:Y:S01]  /*8cd0*/  PRMT R26, RZ, 0x7610, R26 ;  /* 0x00007610ff1a7816 */ /* 0x000fe2000000001a */
[----:B--2---:R-:W-:Y:S04]  /*8ce0*/  STL [R1+0xef8], R23 ;  /* 0x000ef81701007387 */ /* 0x004fe80000100800 */
[----:B------:R1:W-:Y:S02]  /*8cf0*/  STL [R1+0xefc], R23 ;  /* 0x000efc1701007387 */ /* 0x0003e40000100800 */
[----:B-1----:R-:W-:-:S04]  /*8d00*/  IMAD.MOV.U32 R23, RZ, RZ, c[0x0][0x188] ;  /* 0x00006200ff177624 */ /* 0x002fc800078e00ff */
[----:B------:R-:W-:-:S04]  /*8d10*/  IMAD R23, R23, 0xf, RZ ;  /* 0x0000000f17177824 */ /* 0x000fc800078e02ff */
[----:B0-----:R-:W-:-:S04]  /*8d20*/  IMAD.WIDE R4, R23, 0x2, R2 ;  /* 0x0000000217047825 */ /* 0x001fc800078e0202 */
[----:B------:R-:W-:Y:S01]  /*8d30*/  IMAD.MOV.U32 R23, RZ, RZ, c[0x0][0x188] ;  /* 0x00006200ff177624 */ /* 0x000fe200078e00ff */
[----:B------:R0:W2:Y:S03]  /*8d40*/  @P0 LDG.E.U16 R25, [R4.64] ;  /* 0x0000000404190981 */ /* 0x0000a6000c1e1500 */
[----:B------:R-:W-:Y:S01]  /*8d50*/  IMAD R23, R23, 0x13, RZ ;  /* 0x0000001317177824 */ /* 0x000fe200078e02ff */
[----:B------:R-:W-:-:S03]  /*8d60*/  ISETP.GT.AND P0, PT, R0, 0x14, PT ;  /* 0x000000140000780c */ /* 0x000fc60003f04270 */
[----:B0-----:R-:W-:-:S04]  /*8d70*/  IMAD.WIDE R4, R23, 0x2, R2 ;  /* 0x0000000217047825 */ /* 0x001fc800078e0202 */
[----:B------:R-:W-:Y:S01]  /*8d80*/  IMAD.MOV.U32 R23, RZ, RZ, c[0x0][0x188] ;  /* 0x00006200ff177624 */ /* 0x000fe200078e00ff */
[----:B------:R0:W4:Y:S03]  /*8d90*/  @P1 LDG.E.U16 R18, [R4.64] ;  /* 0x0000000404121981 */ /* 0x000126000c1e1500 */
        /* <DEDUP_REMOVED lines=20> */
[----:B------:R-:W-:-:S04]  /*8ee0*/  IMAD R23, R23, 0x17, RZ ;  /* 0x0000001717177824 */ /* 0x000fc800078e02ff */
[----:B0-----:R-:W-:-:S05]  /*8ef0*/  IMAD.WIDE R4, R23, 0x2, R2 ;  /* 0x0000000217047825 */ /* 0x001fca00078e0202 */
[----:B------:R-:W4:Y:S04]  /*8f00*/  @P0 LDG.E.U16 R27, [R4.64] ;  /* 0x00000004041b0981 */ /* 0x000f28000c1e1500 */
[----:B---3--:R0:W-:Y:S04]  /*8f10*/  STL [R1+0x18], R22 ;  /* 0x0000181601007387 */ /* 0x0081e80000100800 */
[----:B0-----:R-:W3:Y:S04]  /*8f20*/  LDL.LU R22, [R1+0xf50] ;  /* 0x000f500001167983 */ /* 0x001ee80000300800 */
[----:B--2---:R0:W-:Y:S04]  /*8f30*/  STL [R1+0x488], R25 ;  /* 0x0004881901007387 */ /* 0x0041e80000100800 */
[----:B0-----:R-:W2:Y:S04]  /*8f40*/  LDL.LU R25, [R1+0xf4c] ;  /* 0x000f4c0001197983 */ /* 0x001ea80000300800 */
[----:B----4-:R-:W-:Y:S04]  /*8f50*/  STL [R1+0xf08], R21 ;  /* 0x000f081501007387 */ /* 0x010fe80000100800 */
[----:B------:R-:W-:Y:S04]  /*8f60*/  STL [R1+0xef4], R24 ;  /* 0x000ef41801007387 */ /* 0x000fe80000100800 */
[----:B------:R-:W-:Y:S04]  /*8f70*/  STL [R1+0xf00], R24 ;  /* 0x000f001801007387 */ /* 0x000fe80000100800 */
[----:B------:R-:W-:Y:S04]  /*8f80*/  STL [R1+0xf04], R24 ;  /* 0x000f041801007387 */ /* 0x000fe80000100800 */
[----:B------:R-:W-:Y:S04]  /*8f90*/  STL [R1+0xee4], R26 ;  /* 0x000ee41a01007387 */ /* 0x000fe80000100800 */
[----:B------:R-:W-:Y:S04]  /*8fa0*/  STL [R1+0xee8], R26 ;  /* 0x000ee81a01007387 */ /* 0x000fe80000100800 */
[----:B------:R-:W-:Y:S04]  /*8fb0*/  STL [R1+0xeec], R26 ;  /* 0x000eec1a01007387 */ /* 0x000fe80000100800 */
[----:B------:R-:W-:Y:S04]  /*8fc0*/  STL [R1+0xef0], R26 ;  /* 0x000ef01a01007387 */ /* 0x000fe80000100800 */
[----:B------:R0:W-:Y:S04]  /*8fd0*/  STL [R1+0x484], R27 ;  /* 0x0004841b01007387 */ /* 0x0001e80000100800 */
[----:B0-----:R-:W4:Y:S01]  /*8fe0*/  LDL.LU R27, [R1+0xf48] ;  /* 0x000f4800011b7983 */ /* 0x001f220000300800 */
[----:B------:R-:W-:Y:S01]  /*8ff0*/  ISETP.GT.AND P1, PT, R0, 0x1c, PT ;  /* 0x0000001c0000780c */ /* 0x000fe20003f24270 */
[----:B------:R-:W-:Y:S01]  /*9000*/  IMAD.MOV.U32 R23, RZ, RZ, c[0x0][0x188] ;  /* 0x00006200ff177624 */ /* 0x000fe200078e00ff */
[----:B---3--:R-:W-:-:S03]  /*9010*/  PRMT R22, RZ, 0x7610, R22 ;  /* 0x00007610ff167816 */ /* 0x008fc60000000016 */
[----:B------:R-:W-:-:S04]  /*9020*/  IMAD R23, R23, 0x1c, RZ ;  /* 0x0000001c17177824 */ /* 0x000fc800078e02ff */
[----:B------:R-:W-:Y:S01]  /*9030*/  IMAD.WIDE R4, R23, 0x2, R2 ;  /* 0x0000000217047825 */ /* 0x000fe200078e0202 */
[----:B------:R-:W-:Y:S01]  /*9040*/  ISETP.GT.AND P0, PT, R0, 0x1d, PT ;  /* 0x0000001d0000780c */ /* 0x000fe20003f04270 */
[----:B------:R-:W3:Y:S04]  /*9050*/  LDL R23, [R1+0x4f8] ;  /* 0x0004f80001177983 */ /* 0x000ee80000100800 */
[----:B------:R0:W3:Y:S02]  /*9060*/  @P1 LDG.E.U16 R22, [R4.64] ;  /* 0x0000000404161981 */ /* 0x0000e4000c1e1500 */
[----:B0-----:R-:W-:-:S04]  /*9070*/  IMAD.MOV.U32 R5, RZ, RZ, c[0x0][0x188] ;  /* 0x00006200ff057624 */ /* 0x001fc800078e00ff */
[----:B------:R-:W-:-:S04]  /*9080*/  IMAD R5, R5, 0x1d, RZ ;  /* 0x0000001d05057824 */ /* 0x000fc800078e02ff */
[----:B------:R-:W-:Y:S01]  /*9090*/  IMAD.WIDE R4, R5, 0x2, R2 ;  /* 0x0000000205047825 */ /* 0x000fe200078e0202 */
[----:B------:R-:W-:Y:S02]  /*90a0*/  ISETP.GT.AND P1, PT, R0, 0x1e, PT ;  /* 0x0000001e0000780c */ /* 0x000fe40003f24270 */
[----:B------:R-:W-:Y:S02]  /*90b0*/  PRMT R28, RZ, 0x7610, R28 ;  /* 0x00007610ff1c7816 */ /* 0x000fe4000000001c */
[----:B--2---:R-:W-:-:S06]  /*90c0*/  PRMT R25, RZ, 0x7610, R25 ;  /* 0x00007610ff197816 */ /* 0x004fcc0000000019 */
[----:B------:R0:W2:Y:S02]  /*90d0*/  @P0 LDG.E.U16 R25, [R4.64] ;  /* 0x0000000404190981 */ /* 0x0000a4000c1e1500 */
[----:B0-----:R-:W-:-:S04]  /*90e0*/  IMAD.MOV.U32 R5, RZ, RZ, c[0x0][0x188] ;  /* 0x00006200ff057624 */ /* 0x001fc800078e00ff */
[----:B------:R-:W-:-:S04]  /*90f0*/  IMAD R5, R5, 0x1e, RZ ;  /* 0x0000001e05057824 */ /* 0x000fc800078e02ff */
[----:B------:R-:W-:Y:S01]  /*9100*/  IMAD.WIDE R4, R5, 0x2, R2 ;  /* 0x0000000205047825 */ /* 0x000fe200078e0202 */
[----:B------:R-:W-:Y:S02]  /*9110*/  ISETP.GT.AND P0, PT, R0, 0x1f, PT ;  /* 0x0000001f0000780c */ /* 0x000fe40003f04270 */
[----:B----4-:R-:W-:-:S06]  /*9120*/  PRMT R27, RZ, 0x7610, R27 ;  /* 0x00007610ff1b7816 */ /* 0x010fcc000000001b */
[----:B------:R0:W4:Y:S02]  /*9130*/  @P1 LDG.E.U16 R27, [R4.64] ;  /* 0x00000004041b1981 */ /* 0x000124000c1e1500 */
[----:B0-----:R-:W-:-:S04]  /*9140*/  IMAD.MOV.U32 R5, RZ, RZ, c[0x0][0x188] ;  /* 0x00006200ff057624 */ /* 0x001fc800078e00ff */
[----:B------:R-:W-:-:S04]  /*9150*/  IMAD R5, R5, 0x1f, RZ ;  /* 0x0000001f05057824 */ /* 0x000fc800078e02ff */
[----:B------:R-:W-:-:S05]  /*9160*/  IMAD.WIDE R4, R5, 0x2, R2 ;  /* 0x0000000205047825 */ /* 0x000fca00078e0202 */
[----:B------:R0:W2:Y:S04]  /*9170*/  @P0 LDG.E.U16 R28, [R4.64] ;  /* 0x00000004041c0981 */ /* 0x0000a8000c1e1500 */
[----:B0-----:R-:W0:Y:S02]  /*9180*/  S2R R5, SR_TID.X ;  /* 0x0000000000057919 */ /* 0x001e240000002100 */
[----:B0-----:R-:W-:-:S04]  /*9190*/  LOP3.LUT R4, R5, 0x1f, RZ, 0xc0, !PT ;  /* 0x0000001f05047812 */ /* 0x001fc800078ec0ff */
[----:B------:R-:W-:Y:S02]  /*91a0*/  ISETP.GE.AND P0, PT, R4, R0, PT ;  /* 0x000000000400720c */ /* 0x000fe40003f06270 */
[----:B------:R-:W-:Y:S01]  /*91b0*/  PRMT R29, RZ, 0x7610, R29 ;  /* 0x00007610ff1d7816 */ /* 0x000fe2000000001d */
[----:B------:R-:W-:Y:S06]  /*91c0*/  BAR.SYNC.DEFER_BLOCKING 0x0 ;  /* 0x0000000000007b1d */ /* 0x000fec0000010000 */
[----:B----4-:R-:W-:Y:S04]  /*91d0*/  STL [R1+0xee0], R27 ;  /* 0x000ee01b01007387 */ /* 0x010fe80000100800 */
[----:B------:R0:W-:Y:S04]  /*91e0*/  STL [R1+0x6ec], R2 ;  /* 0x0006ec0201007387 */ /* 0x0001e80000100800 */
[----:B0-----:R-:W4:Y:S04]  /*91f0*/  LDL.LU R2, [R1+0x59c] ;  /* 0x00059c0001027983 */ /* 0x001f280000300800 */
[----:B------:R0:W-:Y:S04]  /*9200*/  STL [R1+0x6e8], R3 ;  /* 0x0006e80301007387 */ /* 0x0001e80000100800 */
[----:B0-----:R-:W3:Y:S04]  /*9210*/  LDL.LU R3, [R1+0x648] ;  /* 0x0006480001037983 */ /* 0x001ee80000300800 */
[----:B--2---:R0:W-:Y:S04]  /*9220*/  STL [R1], R28 ;  /* 0x0000001c01007387 */ /* 0x0041e80000100800 */
[----:B0-----:R-:W2:Y:S04]  /*9230*/  LDL.LU R28, [R1+0xf44] ;  /* 0x000f4400011c7983 */ /* 0x001ea80000300800 */
[----:B------:R-:W2:Y:S04]  /*9240*/  LDL R5, [R1+0x5a4] ;  /* 0x0005a40001057983 */ /* 0x000ea80000100800 */
[----:B------:R-:W3:Y:S01]  /*9250*/  LDL.LU R0, [R1+0xf40] ;  /* 0x000f400001007983 */ /* 0x000ee20000300800 */
[----:B--2---:R-:W-:-:S05]  /*9260*/  IADD3 R4, P1, R5, R28, RZ ;  /* 0x0000001c05047210 */ /* 0x004fca0007f3e0ff */
[----:B---3--:R-:W-:Y:S02]  /*9270*/  IMAD.X R5, R23, 0x1, R0, P1 ;  /* 0x0000000117057824 */ /* 0x008fe400008e0600 */
[----:B------:R-:W2:Y:S04]  /*9280*/  LDL R23, [R1+0x4f4] ;  /* 0x0004f40001177983 */ /* 0x000ea80000100800 */
[----:B------:R-:W3:Y:S04]  /*9290*/  @!P0 LDG.E.U16 R29, [R4.64] ;  /* 0x00000004041d8981 */ /* 0x000ee8000c1e1500 */
[----:B---3--:R0:W-:Y:S04]  /*92a0*/  STL [R1+0x498], R29 ;  /* 0x0004981d01007387 */ /* 0x0081e80000100800 */
[----:B0-----:R-:W3:Y:S04]  /*92b0*/  LDL.LU R29, [R1+0xf3c] ;  /* 0x000f3c00011d7983 */ /* 0x001ee80000300800 */
[----:B------:R-:W2:Y:S02]  /*92c0*/  LDL R5, [R1+0x6a4] ;  /* 0x0006a40001057983 */ /* 0x000ea40000100800 */
[----:B--2---:R-:W-:-:S02]  /*92d0*/  IADD3 R4, P1, R5, R28, RZ ;  /* 0x0000001c05047210 */ /* 0x004fc40007f3e0ff */
[----:B------:R-:W2:Y:S01]  /*92e0*/  LDL R5, [R1+0x650] ;  /* 0x0006500001057983 */ /* 0x000ea20000100800 */
[----:B---3--:R-:W-:Y:S02]  /*92f0*/  PRMT R29, RZ, 0x7610, R29 ;  /* 0x00007610ff1d7816 */ /* 0x008fe4000000001d */
[----:B------:R-:W-:Y:S01]  /*9300*/  PRMT R6, RZ, 0x7610, R6 ;  /* 0x00007610ff067816 */ /* 0x000fe20000000006 */
[----:B--2---:R-:W-:-:S05]  /*9310*/  IMAD.X R5, R5, 0x1, R0, P1 ;  /* 0x0000000105057824 */ /* 0x004fca00008e0600 */
[----:B------:R0:W2:Y:S02]  /*9320*/  @!P0 LDG.E.U16 R29, [R4.64] ;  /* 0x00000004041d8981 */ /* 0x0000a4000c1e1500 */
[----:B0-----:R-:W-:-:S05]  /*9330*/  IADD3 R4, P1, R3, R28, RZ ;  /* 0x0000001c03047210 */ /* 0x001fca0007f3e0ff */
[----:B----4-:R-:W-:-:S05]  /*9340*/  IMAD.X R5, R2, 0x1, R0, P1 ;  /* 0x0000000102057824 */ /* 0x010fca00008e0600 */
[----:B------:R-:W3:Y:S04]  /*9350*/  @!P0 LDG.E.U16 R6, [R4.64] ;  /* 0x0000000404068981 */ /* 0x000ee8000c1e1500 */
[----:B--2---:R0:W-:Y:S04]  /*9360*/  STL [R1+0x4], R29 ;  /* 0x0000041d01007387 */ /* 0x0041e80000100800 */
[----:B0-----:R-:W2:Y:S04]  /*9370*/  LDL R29, [R1+0x69c] ;  /* 0x00069c00011d7983 */ /* 0x001ea80000100800 */
[----:B------:R-:W-:Y:S04]  /*9380*/  STL [R1+0x700], R3 ;  /* 0x0007000301007387 */ /* 0x000fe80000100800 */
[----:B------:R0:W-:Y:S04]  /*9390*/  STL [R1+0x704], R2 ;  /* 0x0007040201007387 */ /* 0x0001e80000100800 */
[----:B0-----:R-:W4:Y:S04]  /*93a0*/  LDL R2, [R1+0x590] ;  /* 0x0005900001027983 */ /* 0x001f280000100800 */
[----:B---3--:R0:W-:Y:S04]  /*93b0*/  STL [R1+0x8], R6 ;  /* 0x0000080601007387 */ /* 0x0081e80000100800 */
[----:B0-----:R-:W3:Y:S04]  /*93c0*/  LDL.LU R6, [R1+0xf38] ;  /* 0x000f380001067983 */ /* 0x001ee80000300800 */
[----:B------:R-:W2:Y:S01]  /*93d0*/  LDL R5, [R1+0x594] ;  /* 0x0005940001057983 */ /* 0x000ea20000100800 */
[----:B---3--:R-:W-:-:S02]  /*93e0*/  PRMT R6, RZ, 0x7610, R6 ;  /* 0x00007610ff067816 */ /* 0x008fc40000000006 */
[----:B--2---:R-:W-:-:S05]  /*93f0*/  IADD3 R4, P1, R5, R28, RZ ;  /* 0x0000001c05047210 */ /* 0x004fca0007f3e0ff */
[----:B------:R-:W-:-:S05]  /*9400*/  IMAD.X R5, R23, 0x1, R0, P1 ;  /* 0x0000000117057824 */ /* 0x000fca00008e0600 */
[----:B------:R-:W2:Y:S04]  /*9410*/  @!P0 LDG.E.U16 R6, [R4.64] ;  /* 0x0000000404068981 */ /* 0x000ea8000c1e1500 */
[----:B--2---:R0:W-:Y:S04]  /*9420*/  STL [R1+0x34], R6 ;  /* 0x0000340601007387 */ /* 0x0041e80000100800 */
[----:B0-----:R-:W2:Y:S04]  /*9430*/  LDL.LU R6, [R1+0xf34] ;  /* 0x000f340001067983 */ /* 0x001ea80000300800 */
[----:B------:R-:W3:Y:S01]  /*9440*/  LDL R5, [R1+0x63c] ;  /* 0x00063c0001057983 */ /* 0x000ee20000100800 */
[----:B--2---:R-:W-:-:S02]  /*9450*/  PRMT R6, RZ, 0x7610, R6 ;  /* 0x00007610ff067816 */ /* 0x004fc40000000006 */
[----:B---3--:R-:W-:-:S05]  /*9460*/  IADD3 R4, P1, R5, R28, RZ ;  /* 0x0000001c05047210 */ /* 0x008fca0007f3e0ff */
[----:B----4-:R-:W-:-:S05]  /*9470*/  IMAD.X R5, R2, 0x1, R0, P1 ;  /* 0x0000000102057824 */ /* 0x010fca00008e0600 */
[----:B------:R-:W2:Y:S04]  /*9480*/  @!P0 LDG.E.U16 R6, [R4.64] ;  /* 0x0000000404068981 */ /* 0x000ea8000c1e1500 */
[----:B--2---:R0:W-:Y:S04]  /*9490*/  STL [R1+0x38], R6 ;  /* 0x0000380601007387 */ /* 0x0041e80000100800 */
[----:B0-----:R-:W2:Y:S04]  /*94a0*/  LDL.LU R6, [R1+0xf30] ;  /* 0x000f300001067983 */ /* 0x001ea80000300800 */
[----:B------:R-:W3:Y:S01]  /*94b0*/  LDL R5, [R1+0x638] ;  /* 0x0006380001057983 */ /* 0x000ee20000100800 */
[----:B------:R-:W-:-:S02]  /*94c0*/  IADD3 R4, P1, R29, R28, RZ ;  /* 0x0000001c1d047210 */ /* 0x000fc40007f3e0ff */
[----:B--2---:R-:W-:-:S03]  /*94d0*/  PRMT R6, RZ, 0x7610, R6 ;  /* 0x00007610ff067816 */ /* 0x004fc60000000006 */
[----:B---3--:R-:W-:-:S05]  /*94e0*/  IMAD.X R5, R5, 0x1, R0, P1 ;  /* 0x0000000105057824 */ /* 0x008fca00008e0600 */
[----:B------:R-:W2:Y:S04]  /*94f0*/  @!P0 LDG.E.U16 R6, [R4.64] ;  /* 0x0000000404068981 */ /* 0x000ea8000c1e1500 */
[----:B--2---:R0:W-:Y:S04]  /*9500*/  STL [R1+0x468], R6 ;  /* 0x0004680601007387 */ /* 0x0041e80000100800 */
[----:B0-----:R-:W2:Y:S04]  /*9510*/  LDL.LU R6, [R1+0xf2c] ;  /* 0x000f2c0001067983 */ /* 0x001ea80000300800 */
[----:B------:R-:W3:Y:S02]  /*9520*/  LDL R5, [R1+0x584] ;  /* 0x0005840001057983 */ /* 0x000ee40000100800 */
[----:B---3--:R-:W-:-:S02]  /*9530*/  IADD3 R4, P1, R5, R28, RZ ;  /* 0x0000001c05047210 */ /* 0x008fc40007f3e0ff */
[----:B------:R-:W3:Y:S01]  /*9540*/  LDL R5, [R1+0x4ec] ;  /* 0x0004ec0001057983 */ /* 0x000ee20000100800 */
[----:B------:R-:W-:Y:S02]  /*9550*/  PRMT R10, RZ, 0x7610, R10 ;  /* 0x00007610ff0a7816 */ /* 0x000fe4000000000a */
[----:B---3--:R-:W-:-:S05]  /*9560*/  IMAD.X R5, R5, 0x1, R0, P1 ;  /* 0x0000000105057824 */ /* 0x008fca00008e0600 */
[----:B------:R-:W3:Y:S04]  /*9570*/  @!P0 LDG.E.U16 R10, [R4.64] ;  /* 0x00000004040a8981 */ /* 0x000ee8000c1e1500 */
[----:B---3--:R0:W-:Y:S04]  /*9580*/  STL [R1+0x464], R10 ;  /* 0x0004640a01007387 */ /* 0x0081e80000100800 */
[----:B0-----:R-:W3:Y:S04]  /*9590*/  LDL.LU R10, [R1+0xf28] ;  /* 0x000f2800010a7983 */ /* 0x001ee80000300800 */
[----:B------:R-:W4:Y:S02]  /*95a0*/  LDL R5, [R1+0x62c] ;  /* 0x00062c0001057983 */ /* 0x000f240000100800 */
[----:B----4-:R-:W-:-:S02]  /*95b0*/  IADD3 R4, P1, R5, R28, RZ ;  /* 0x0000001c05047210 */ /* 0x010fc40007f3e0ff */
[----:B------:R-:W4:Y:S01]  /*95c0*/  LDL R5, [R1+0x580] ;  /* 0x0005800001057983 */ /* 0x000f220000100800 */
[----:B------:R-:W-:Y:S02]  /*95d0*/  PRMT R3, RZ, 0x7610, R3 ;  /* 0x00007610ff037816 */ /* 0x000fe40000000003 */
[----:B----4-:R-:W-:-:S05]  /*95e0*/  IMAD.X R5, R5, 0x1, R0, P1 ;  /* 0x0000000105057824 */ /* 0x010fca00008e0600 */
[----:B------:R0:W4:Y:S04]  /*95f0*/  @!P0 LDG.E.U16 R3, [R4.64] ;  /* 0x0000000404038981 */ /* 0x000128000c1e1500 */
[----:B0-----:R-:W2:Y:S04]  /*9600*/  LDL R5, [R1+0x694] ;  /* 0x0006940001057983 */ /* 0x001ea80000100800 */
[----:B----4-:R-:W-:Y:S01]  /*9610*/  STL [R1+0x5c], R3 ;  /* 0x00005c0301007387 */ /* 0x010fe20000100800 */
[----:B--2---:R-:W-:-:S03]  /*9620*/  IADD3 R4, P1, R5, R28, RZ ;  /* 0x0000001c05047210 */ /* 0x004fc60007f3e0ff */
[----:B------:R-:W2:Y:S01]  /*9630*/  LDL R5, [R1+0x628] ;  /* 0x0006280001057983 */ /* 0x000ea20000100800 */
[----:B---3--:R-:W-:Y:S01]  /*9640*/  PRMT R10, RZ, 0x7610, R10 ;  /* 0x00007610ff0a7816 */ /* 0x008fe2000000000a */
[----:B--2---:R-:W-:-:S05]  /*9650*/  IMAD.X R5, R5, 0x1, R0, P1 ;  /* 0x0000000105057824 */ /* 0x004fca00008e0600 */
[----:B------:R-:W2:Y:S04]  /*9660*/  @!P0 LDG.E.U16 R10, [R4.64] ;  /* 0x00000004040a8981 */ /* 0x000ea8000c1e1500 */
[----:B--2---:R0:W-:Y:S04]  /*9670*/  STL [R1+0x58], R10 ;  /* 0x0000580a01007387 */ /* 0x0041e80000100800 */
[----:B0-----:R-:W2:Y:S04]  /*9680*/  LDL.LU R10, [R1+0xf24] ;  /* 0x000f2400010a7983 */ /* 0x001ea80000300800 */
[----:B------:R-:W3:Y:S02]  /*9690*/  LDL R5, [R1+0x574] ;  /* 0x0005740001057983 */ /* 0x000ee40000100800 */
[----:B---3--:R-:W-:-:S02]  /*96a0*/  IADD3 R4, P1, R5, R28, RZ ;  /* 0x0000001c05047210 */ /* 0x008fc40007f3e0ff */
[----:B------:R-:W3:Y:S01]  /*96b0*/  LDL R5, [R1+0x4e4] ;  /* 0x0004e40001057983 */ /* 0x000ee20000100800 */
[----:B--2---:R-:W-:Y:S02]  /*96c0*/  PRMT R10, RZ, 0x7610, R10 ;  /* 0x00007610ff0a7816 */ /* 0x004fe4000000000a */
        /* <DEDUP_REMOVED lines=17> */
[----:B------:R-:W4:Y:S04]  /*97e0*/  @!P0 LDG.E.U16 R12, [R4.64] ;  /* 0x00000004040c8981 */ /* 0x000f28000c1e1500 */
[----:B----4-:R0:W-:Y:S04]  /*97f0*/  STL [R1+0x48], R12 ;  /* 0x0000480c01007387 */ /* 0x0101e80000100800 */
[----:B0-----:R-:W4:Y:S04]  /*9800*/  LDL.LU R12, [R1+0xf18] ;  /* 0x000f1800010c7983 */ /* 0x001f280000300800 */
[----:B------:R-:W2:Y:S02]  /*9810*/  LDL R5, [R1+0x564] ;  /* 0x0005640001057983 */ /* 0x000ea40000100800 */
[----:B--2---:R-:W-:-:S02]  /*9820*/  IADD3 R4, P1, R5, R28, RZ ;  /* 0x0000001c05047210 */ /* 0x004fc40007f3e0ff */
[----:B------:R-:W2:Y:S01]  /*9830*/  LDL R5, [R1+0x4dc] ;  /* 0x0004dc0001057983 */ /* 0x000ea20000100800 */
[----:B------:R-:W-:Y:S02]  /*9840*/  PRMT R13, RZ, 0x7610, R13 ;  /* 0x00007610ff0d7816 */ /* 0x000fe4000000000d */
[----:B--2---:R-:W-:-:S05]  /*9850*/  IMAD.X R5, R5, 0x1, R0, P1 ;  /* 0x0000000105057824 */ /* 0x004fca00008e0600 */
[----:B------:R0:W2:Y:S04]  /*9860*/  @!P0 LDG.E.U16 R13, [R4.64] ;  /* 0x00000004040d8981 */ /* 0x0000a8000c1e1500 */
[----:B0-----:R-:W0:Y:S02]  /*9870*/  S2R R5, SR_TID.X ;  /* 0x0000000000057919 */ /* 0x001e240000002100 */
[----:B0-----:R-:W-:-:S05]  /*9880*/  LOP3.LUT R5, R5, 0x7f, RZ, 0xc0, !PT ;  /* 0x0000007f05057812 */ /* 0x001fca00078ec0ff */
[----:B------:R-:W-:-:S05]  /*9890*/  IMAD.SHL.U32 R5, R5, 0x2, RZ ;  /* 0x0000000205057824 */ /* 0x000fca00078e00ff */
[----:B------:R-:W-:Y:S01]  /*98a0*/  LOP3.LUT R4, R5, 0x10, RZ, 0x3c, !PT ;  /* 0x0000001005047812 */ /* 0x000fe200078e3cff */
[----:B--2---:R0:W-:Y:S04]  /*98b0*/  STL [R1+0x44], R13 ;  /* 0x0000440d01007387 */ /* 0x0041e80000100800 */
[----:B0-----:R-:W2:Y:S04]  /*98c0*/  LDL.LU R13, [R1+0xf14] ;  /* 0x000f1400010d7983 */ /* 0x001ea80000300800 */
[----:B------:R-:W2:Y:S04]  /*98d0*/  LDL R5, [R1+0x60c] ;  /* 0x00060c0001057983 */ /* 0x000ea80000100800 */
[----:B------:R-:W0:Y:S04]  /*98e0*/  S2R R3, SR_TID.X ;  /* 0x0000000000037919 */ /* 0x000e280000002100 */
[----:B------:R-:W1:Y:S01]  /*98f0*/  S2R R23, SR_TID.X ;  /* 0x0000000000177919 */ /* 0x000e620000002100 */
[----:B0-----:R-:W-:-:S02]  /*9900*/  LOP3.LUT R3, R3, 0x7f, RZ, 0xc0, !PT ;  /* 0x0000007f03037812 */ /* 0x001fc400078ec0ff */
[----:B-1----:R-:W-:-:S03]  /*9910*/  LOP3.LUT R2, R23, 0x7f, RZ, 0xc0, !PT ;  /* 0x0000007f17027812 */ /* 0x002fc600078ec0ff */
[----:B------:R-:W-:Y:S02]  /*9920*/  IMAD.SHL.U32 R3, R3, 0x2, RZ ;  /* 0x0000000203037824 */ /* 0x000fe400078e00ff */
[----:B------:R-:W-:-:S03]  /*9930*/  IMAD.SHL.U32 R29, R2, 0x2, RZ ;  /* 0x00000002021d7824 */ /* 0x000fc600078e00ff */
[----:B------:R-:W-:Y:S02]  /*9940*/  LOP3.LUT R3, R3, 0x10, RZ, 0x3c, !PT ;  /* 0x0000001003037812 */ /* 0x000fe400078e3cff */
[----:B------:R-:W-:Y:S04]  /*9950*/  STS.U16 [R29+0x4000], R6 ;  /* 0x004000061d007388 */ /* 0x000fe80000000400 */
[----:B------:R-:W-:Y:S04]  /*9960*/  STS.U16 [R29+0x4800], R7 ;  /* 0x004800071d007388 */ /* 0x000fe80000000400 */
[----:B------:R-:W-:Y:S04]  /*9970*/  STS.U16 [R29+0x5000], R8 ;  /* 0x005000081d007388 */ /* 0x000fe80000000400 */
[----:B------:R-:W-:Y:S04]  /*9980*/  STS.U16 [R29+0x5800], R9 ;  /* 0x005800091d007388 */ /* 0x000fe80000000400 */
[----:B------:R-:W-:Y:S04]  /*9990*/  STS.U16 [R3+0x4100], R10 ;  /* 0x0041000a03007388 */ /* 0x000fe80000000400 */
[----:B---3--:R-:W-:Y:S04]  /*99a0*/  STS.U16 [R3+0x4900], R11 ;  /* 0x0049000b03007388 */ /* 0x008fe80000000400 */
[----:B----4-:R-:W-:Y:S04]  /*99b0*/  STS.U16 [R3+0x5100], R12 ;  /* 0x0051000c03007388 */ /* 0x010fe80000000400 */
[----:B--2---:R0:W-:Y:S02]  /*99c0*/  STS.U16 [R4+0x5900], R13 ;  /* 0x0059000d04007388 */ /* 0x0041e40000000400 */
[----:B0-----:R-:W-:-:S02]  /*99d0*/  IADD3 R4, P1, R5, R28, RZ ;  /* 0x0000001c05047210 */ /* 0x001fc40007f3e0ff */
[----:B------:R-:W2:Y:S01]  /*99e0*/  LDL R5, [R1+0x560] ;  /* 0x0005600001057983 */ /* 0x000ea20000100800 */
[----:B------:R-:W-:Y:S02]  /*99f0*/  PRMT R14, RZ, 0x7610, R14 ;  /* 0x00007610ff0e7816 */ /* 0x000fe4000000000e */
[----:B--2---:R-:W-:-:S05]  /*9a00*/  IMAD.X R5, R5, 0x1, R0, P1 ;  /* 0x0000000105057824 */ /* 0x004fca00008e0600 */
[----:B------:R-:W2:Y:S04]  /*9a10*/  @!P0 LDG.E.U16 R14, [R4.64] ;  /* 0x00000004040e8981 */ /* 0x000ea8000c1e1500 */
[----:B------:R-:W0:Y:S04]  /*9a20*/  S2R R3, SR_TID.X ;  /* 0x0000000000037919 */ /* 0x000e280000002100 */
[----:B--2---:R1:W-:Y:S04]  /*9a30*/  STL [R1+0x40], R14 ;  /* 0x0000400e01007387 */ /* 0x0043e80000100800 */
[----:B-1----:R-:W2:Y:S04]  /*9a40*/  LDL.LU R14, [R1+0xf10] ;  /* 0x000f1000010e7983 */ /* 0x002ea80000300800 */
[----:B------:R-:W3:Y:S04]  /*9a50*/  LDL.LU R4, [R1+0xc] ;  /* 0x00000c0001047983 */ /* 0x000ee80000300800 */
[----:B------:R-:W4:Y:S01]  /*9a60*/  LDL R5, [R1+0x684] ;  /* 0x0006840001057983 */ /* 0x000f220000100800 */
[----:B0-----:R-:W-:-:S05]  /*9a70*/  LOP3.LUT R3, R3, 0x7f, RZ, 0xc0, !PT ;  /* 0x0000007f03037812 */ /* 0x001fca00078ec0ff */
[----:B------:R-:W-:-:S05]  /*9a80*/  IMAD.SHL.U32 R3, R3, 0x2, RZ ;  /* 0x0000000203037824 */ /* 0x000fca00078e00ff */
[----:B------:R-:W-:-:S05]  /*9a90*/  LOP3.LUT R3, R3, 0x20, RZ, 0x3c, !PT ;  /* 0x0000002003037812 */ /* 0x000fca00078e3cff */
[----:B---3--:R4:W-:Y:S02]  /*9aa0*/  STS.U16 [R3+0x4200], R4 ;  /* 0x0042000403007388 */ /* 0x0089e40000000400 */
[----:B----4-:R-:W-:Y:S02]  /*9ab0*/  IADD3 R4, P1, R5, R28, RZ ;  /* 0x0000001c05047210 */ /* 0x010fe40007f3e0ff */
[----:B------:R-:W3:Y:S01]  /*9ac0*/  LDL R5, [R1+0x608] ;  /* 0x0006080001057983 */ /* 0x000ee20000100800 */
[----:B------:R-:W-:Y:S02]  /*9ad0*/  PRMT R13, RZ, 0x7610, R13 ;  /* 0x00007610ff0d7816 */ /* 0x000fe4000000000d */
[----:B---3--:R-:W-:-:S05]  /*9ae0*/  IMAD.X R5, R5, 0x1, R0, P1 ;  /* 0x0000000105057824 */ /* 0x008fca00008e0600 */
[----:B------:R0:W3:Y:S04]  /*9af0*/  @!P0 LDG.E.U16 R13, [R4.64] ;  /* 0x00000004040d8981 */ /* 0x0000e8000c1e1500 */
[----:B0-----:R-:W4:Y:S04]  /*9b00*/  LDL R5, [R1+0x554] ;  /* 0x0005540001057983 */ /* 0x001f280000100800 */
[----:B---3--:R-:W-:Y:S04]  /*9b10*/  STL [R1+0xebc], R13 ;  /* 0x000ebc0d01007387 */ /* 0x008fe80000100800 */
[----:B------:R-:W-:Y:S04]  /*9b20*/  STL [R1+0xec0], R13 ;  /* 0x000ec00d01007387 */ /* 0x000fe80000100800 */
[----:B------:R-:W-:Y:S04]  /*9b30*/  STL [R1+0xec4], R13 ;  /* 0x000ec40d01007387 */ /* 0x000fe80000100800 */
[----:B------:R-:W-:Y:S01]  /*9b40*/  STL [R1+0xed0], R13 ;  /* 0x000ed00d01007387 */ /* 0x000fe20000100800 */
[----:B----4-:R-:W-:-:S03]  /*9b50*/  IADD3 R4, P1, R5, R28, RZ ;  /* 0x0000001c05047210 */ /* 0x010fc60007f3e0ff */
[----:B------:R-:W-:Y:S04]  /*9b60*/  STL [R1+0xed4], R13 ;  /* 0x000ed40d01007387 */ /* 0x000fe80000100800 */
[----:B------:R-:W-:Y:S04]  /*9b70*/  STL [R1+0xed8], R13 ;  /* 0x000ed80d01007387 */ /* 0x000fe80000100800 */
[----:B------:R-:W-:Y:S04]  /*9b80*/  STL [R1+0xedc], R13 ;  /* 0x000edc0d01007387 */ /* 0x000fe80000100800 */
[----:B------:R-:W3:Y:S01]  /*9b90*/  LDL R5, [R1+0x4d4] ;  /* 0x0004d40001057983 */ /* 0x000ee20000100800 */
[----:B------:R-:W-:Y:S01]  /*9ba0*/  PRMT R12, RZ, 0x7610, R12 ;  /* 0x00007610ff0c7816 */ /* 0x000fe2000000000c */
[----:B---3--:R-:W-:-:S05]  /*9bb0*/  IMAD.X R5, R5, 0x1, R0, P1 ;  /* 0x0000000105057824 */ /* 0x008fca00008e0600 */
[----:B------:R0:W3:Y:S04]  /*9bc0*/  @!P0 LDG.E.U16 R12, [R4.64] ;  /* 0x00000004040c8981 */ /* 0x0000e8000c1e1500 */
[----:B0-----:R-:W4:Y:S02]  /*9bd0*/  LDL R5, [R1+0x5fc] ;  /* 0x0005fc0001057983 */ /* 0x001f240000100800 */
[----:B----4-:R-:W-:Y:S02]  /*9be0*/  IADD3 R4, P1, R5, R28, RZ ;  /* 0x0000001c05047210 */ /* 0x010fe40007f3e0ff */
[----:B------:R-:W4:Y:S01]  /*9bf0*/  LDL R5, [R1+0x550] ;  /* 0x0005500001057983 */ /* 0x000f220000100800 */
[----:B------:R-:W-:Y:S02]  /*9c00*/  PRMT R11, RZ, 0x7610, R11 ;  /* 0x00007610ff0b7816 */ /* 0x000fe4000000000b */
[----:B----4-:R-:W-:-:S05]  /*9c10*/  IMAD.X R5, R5, 0x1, R0, P1 ;  /* 0x0000000105057824 */ /* 0x010fca00008e0600 */
[----:B------:R0:W4:Y:S04]  /*9c20*/  @!P0 LDG.E.U16 R11, [R4.64] ;  /* 0x00000004040b8981 */ /* 0x000128000c1e1500 */
[----:B0-----:R-:W0:Y:S02]  /*9c30*/  S2R R5, SR_TID.X ;  /* 0x0000000000057919 */ /* 0x001e240000002100 */
[----:B0-----:R-:W-:-:S05]  /*9c40*/  LOP3.LUT R5, R5, 0x7f, RZ, 0xc0, !PT ;  /* 0x0000007f05057812 */ /* 0x001fca00078ec0ff */
[----:B------:R-:W-:-:S05]  /*9c50*/  IMAD.SHL.U32 R5, R5, 0x2, RZ ;  /* 0x0000000205057824 */ /* 0x000fca00078e00ff */
[----:B------:R-:W-:Y:S02]  /*9c60*/  LOP3.LUT R4, R5, 0x20, RZ, 0x3c, !PT ;  /* 0x0000002005047812 */ /* 0x000fe400078e3cff */
[----:B------:R-:W3:Y:S04]  /*9c70*/  LDL R5, [R1+0x67c] ;  /* 0x00067c0001057983 */ /* 0x000ee80000100800 */
[----:B--2---:R-:W-:Y:S04]  /*9c80*/  STS.U16 [R3+0x4a00], R14 ;  /* 0x004a000e03007388 */ /* 0x004fe80000000400 */
[----:B------:R-:W-:Y:S04]  /*9c90*/  STS.U16 [R3+0x5200], R15 ;  /* 0x0052000f03007388 */ /* 0x000fe80000000400 */
[----:B------:R3:W-:Y:S02]  /*9ca0*/  STS.U16 [R4+0x5a00], R16 ;  /* 0x005a001004007388 */ /* 0x0007e40000000400 */
[----:B---3--:R-:W-:-:S02]  /*9cb0*/  IADD3 R4, P1, R5, R28, RZ ;  /* 0x0000001c05047210 */ /* 0x008fc40007f3e0ff */
[----:B------:R-:W2:Y:S01]  /*9cc0*/  LDL R5, [R1+0x5f8] ;  /* 0x0005f80001057983 */ /* 0x000ea20000100800 */
[----:B------:R-:W-:-:S03]  /*9cd0*/  PRMT R10, RZ, 0x7610, R10 ;  /* 0x00007610ff0a7816 */ /* 0x000fc6000000000a */
[----:B------:R-:W0:Y:S01]  /*9ce0*/  S2R R3, SR_TID.X ;  /* 0x0000000000037919 */ /* 0x000e220000002100 */
[----:B--2---:R-:W-:-:S05]  /*9cf0*/  IMAD.X R5, R5, 0x1, R0, P1 ;  /* 0x0000000105057824 */ /* 0x004fca00008e0600 */
[----:B------:R1:W2:Y:S04]  /*9d00*/  @!P0 LDG.E.U16 R10, [R4.64] ;  /* 0x00000004040a8981 */ /* 0x0002a8000c1e1500 */
[----:B-1----:R-:W3:Y:S04]  /*9d10*/  LDL.LU R4, [R1+0x10] ;  /* 0x0000100001047983 */ /* 0x002ee80000300800 */
[----:B------:R-:W2:Y:S01]  /*9d20*/  LDL R5, [R1+0x544] ;  /* 0x0005440001057983 */ /* 0x000ea20000100800 */
[----:B0-----:R-:W-:-:S05]  /*9d30*/  LOP3.LUT R3, R3, 0x7f, RZ, 0xc0, !PT ;  /* 0x0000007f03037812 */ /* 0x001fca00078ec0ff */
[----:B------:R-:W-:-:S05]  /*9d40*/  IMAD.SHL.U32 R3, R3, 0x2, RZ ;  /* 0x0000000203037824 */ /* 0x000fca00078e00ff */
[----:B------:R-:W-:-:S05]  /*9d50*/  LOP3.LUT R3, R3, 0x30, RZ, 0x3c, !PT ;  /* 0x0000003003037812 */ /* 0x000fca00078e3cff */
[----:B---3--:R2:W-:Y:S02]  /*9d60*/  STS.U16 [R3+0x4300], R4 ;  /* 0x0043000403007388 */ /* 0x0085e40000000400 */
[----:B--2---:R-:W-:Y:S02]  /*9d70*/  IADD3 R4, P1, R5, R28, RZ ;  /* 0x0000001c05047210 */ /* 0x004fe40007f3e0ff */
[----:B------:R-:W2:Y:S01]  /*9d80*/  LDL R5, [R1+0x4cc] ;  /* 0x0004cc0001057983 */ /* 0x000ea20000100800 */
[----:B------:R-:W-:Y:S02]  /*9d90*/  PRMT R9, RZ, 0x7610, R9 ;  /* 0x00007610ff097816 */ /* 0x000fe40000000009 */
[----:B--2---:R-:W-:-:S05]  /*9da0*/  IMAD.X R5, R5, 0x1, R0, P1 ;  /* 0x0000000105057824 */ /* 0x004fca00008e0600 */
[----:B------:R0:W2:Y:S04]  /*9db0*/  @!P0 LDG.E.U16 R9, [R4.64] ;  /* 0x0000000404098981 */ /* 0x0000a8000c1e1500 */
[----:B0-----:R-:W3:Y:S02]  /*9dc0*/  LDL R5, [R1+0x5ec] ;  /* 0x0005ec0001057983 */ /* 0x001ee40000100800 */
[----:B---3--:R-:W-:Y:S02]  /*9dd0*/  IADD3 R4, P1, R5, R28, RZ ;  /* 0x0000001c05047210 */ /* 0x008fe40007f3e0ff */
[----:B------:R-:W3:Y:S01]  /*9de0*/  LDL R5, [R1+0x540] ;  /* 0x0005400001057983 */ /* 0x000ee20000100800 */
[----:B------:R-:W-:Y:S02]  /*9df0*/  PRMT R8, RZ, 0x7610, R8 ;  /* 0x00007610ff087816 */ /* 0x000fe40000000008 */
[----:B---3--:R-:W-:-:S05]  /*9e00*/  IMAD.X R5, R5, 0x1, R0, P1 ;  /* 0x0000000105057824 */ /* 0x008fca00008e0600 */
[----:B------:R0:W3:Y:S04]  /*9e10*/  @!P0 LDG.E.U16 R8, [R4.64] ;  /* 0x0000000404088981 */ /* 0x0000e8000c1e1500 */
[----:B0-----:R-:W2:Y:S02]  /*9e20*/  LDL R5, [R1+0x674] ;  /* 0x0006740001057983 */ /* 0x001ea40000100800 */
[----:B--2---:R-:W-:Y:S02]  /*9e30*/  IADD3 R4, P1, R5, R28, RZ ;  /* 0x0000001c05047210 */ /* 0x004fe40007f3e0ff */
[----:B------:R-:W2:Y:S01]  /*9e40*/  LDL R5, [R1+0x5e8] ;  /* 0x0005e80001057983 */ /* 0x000ea20000100800 */
[----:B------:R-:W-:Y:S02]  /*9e50*/  PRMT R7, RZ, 0x7610, R7 ;  /* 0x00007610ff077816 */ /* 0x000fe40000000007 */
[----:B--2---:R-:W-:-:S05]  /*9e60*/  IMAD.X R5, R5, 0x1, R0, P1 ;  /* 0x0000000105057824 */ /* 0x004fca00008e0600 */
[----:B------:R0:W2:Y:S04]  /*9e70*/  @!P0 LDG.E.U16 R7, [R4.64] ;  /* 0x0000000404078981 */ /* 0x0000a8000c1e1500 */
[----:B0-----:R-:W0:Y:S02]  /*9e80*/  S2R R5, SR_TID.X ;  /* 0x0000000000057919 */ /* 0x001e240000002100 */
[----:B0-----:R-:W-:-:S05]  /*9e90*/  LOP3.LUT R5, R5, 0x7f, RZ, 0xc0, !PT ;  /* 0x0000007f05057812 */ /* 0x001fca00078ec0ff */
[----:B------:R-:W-:-:S05]  /*9ea0*/  IMAD.SHL.U32 R5, R5, 0x2, RZ ;  /* 0x0000000205057824 */ /* 0x000fca00078e00ff */
[----:B------:R-:W-:Y:S02]  /*9eb0*/  LOP3.LUT R4, R5, 0x30, RZ, 0x3c, !PT ;  /* 0x0000003005047812 */ /* 0x000fe400078e3cff */
[----:B------:R-:W2:Y:S04]  /*9ec0*/  LDL R5, [R1+0x534] ;  /* 0x0005340001057983 */ /* 0x000ea80000100800 */
[----:B------:R-:W-:Y:S04]  /*9ed0*/  STS.U16 [R3+0x4b00], R17 ;  /* 0x004b001103007388 */ /* 0x000fe80000000400 */
[----:B------:R-:W-:Y:S04]  /*9ee0*/  STS.U16 [R3+0x5300], R18 ;  /* 0x0053001203007388 */ /* 0x000fe80000000400 */
[----:B------:R2:W-:Y:S02]  /*9ef0*/  STS.U16 [R4+0x5b00], R19 ;  /* 0x005b001304007388 */ /* 0x0005e40000000400 */
[----:B--2---:R-:W-:-:S02]  /*9f00*/  IADD3 R4, P1, R5, R28, RZ ;  /* 0x0000001c05047210 */ /* 0x004fc40007f3e0ff */
[----:B------:R-:W2:Y:S01]  /*9f10*/  LDL R5, [R1+0x4c4] ;  /* 0x0004c40001057983 */ /* 0x000ea20000100800 */
[----:B------:R-:W-:-:S03]  /*9f20*/  PRMT R6, RZ, 0x7610, R6 ;  /* 0x00007610ff067816 */ /* 0x000fc60000000006 */
[----:B------:R-:W0:Y:S01]  /*9f30*/  S2R R3, SR_TID.X ;  /* 0x0000000000037919 */ /* 0x000e220000002100 */
[----:B--2---:R-:W-:-:S05]  /*9f40*/  IMAD.X R5, R5, 0x1, R0, P1 ;  /* 0x0000000105057824 */ /* 0x004fca00008e0600 */
[----:B------:R1:W2:Y:S04]  /*9f50*/  @!P0 LDG.E.U16 R6, [R4.64] ;  /* 0x0000000404068981 */ /* 0x0002a8000c1e1500 */
[----:B-1----:R-:W2:Y:S04]  /*9f60*/  LDL.LU R4, [R1+0x14] ;  /* 0x0000140001047983 */ /* 0x002ea80000300800 */
[----:B------:R-:W3:Y:S01]  /*9f70*/  LDL R5, [R1+0x5dc] ;  /* 0x0005dc0001057983 */ /* 0x000ee20000100800 */
[----:B0-----:R-:W-:-:S05]  /*9f80*/  LOP3.LUT R3, R3, 0x7f, RZ, 0xc0, !PT ;  /* 0x0000007f03037812 */ /* 0x001fca00078ec0ff */
[----:B------:R-:W-:-:S05]  /*9f90*/  IMAD.SHL.U32 R3, R3, 0x2, RZ ;  /* 0x0000000203037824 */ /* 0x000fca00078e00ff */
[----:B------:R-:W-:-:S05]  /*9fa0*/  LOP3.LUT R3, R3, 0x40, RZ, 0x3c, !PT ;  /* 0x0000004003037812 */ /* 0x000fca00078e3cff */
[----:B--2---:R3:W-:Y:S02]  /*9fb0*/  STS.U16 [R3+0x4400], R4 ;  /* 0x0044000403007388 */ /* 0x0047e40000000400 */
[----:B---3--:R-:W-:Y:S02]  /*9fc0*/  IADD3 R4, P1, R5, R28, RZ ;  /* 0x0000001c05047210 */ /* 0x008fe40007f3e0ff */
[----:B------:R-:W2:Y:S01]  /*9fd0*/  LDL R5, [R1+0x530] ;  /* 0x0005300001057983 */ /* 0x000ea20000100800 */
[----:B------:R-:W-:Y:S02]  /*9fe0*/  PRMT R20, RZ, 0x7610, R20 ;  /* 0x00007610ff147816 */ /* 0x000fe40000000014 */
[----:B--2---:R-:W-:-:S05]  /*9ff0*/  IMAD.X R5, R5, 0x1, R0, P1 ;  /* 0x0000000105057824 */ /* 0x004fca00008e0600 */
        /* <DEDUP_REMOVED lines=11> */
[----:B------:R-:W2:Y:S02]  /*a0b0*/  LDL R5, [R1+0x524] ;  /* 0x0005240001057983 */ /* 0x000ea40000100800 */
[----:B--2---:R-:W-:-:S02]  /*a0c0*/  IADD3 R4, P1, R5, R28, RZ ;  /* 0x0000001c05047210 */ /* 0x004fc40007f3e0ff */
[----:B------:R-:W2:Y:S01]  /*a0d0*/  LDL R5, [R1+0x4bc] ;  /* 0x0004bc0001057983 */ /* 0x000ea20000100800 */
[----:B------:R-:W-:Y:S02]  /*a0e0*/  PRMT R24, RZ, 0x7610, R24 ;  /* 0x00007610ff187816 */ /* 0x000fe40000000018 */
[----:B--2---:R-:W-:-:S05]  /*a0f0*/  IMAD.X R5, R5, 0x1, R0, P1 ;  /* 0x0000000105057824 */ /* 0x004fca00008e0600 */
[----:B------:R-:W2:Y:S04]  /*a100*/  @!P0 LDG.E.U16 R24, [R4.64] ;  /* 0x0000000404188981 */ /* 0x000ea8000c1e1500 */
[----:B--2---:R0:W-:Y:S04]  /*a110*/  STL [R1+0x470], R24 ;  /* 0x0004701801007387 */ /* 0x0041e80000100800 */
[----:B0-----:R-:W2:Y:S04]  /*a120*/  LDL.LU R24, [R1+0xf04] ;  /* 0x000f040001187983 */ /* 0x001ea80000300800 */
[----:B------:R-:W2:Y:S04]  /*a130*/  LDL R5, [R1+0x5cc] ;  /* 0x0005cc0001057983 */ /* 0x000ea80000100800 */
[----:B------:R-:W-:Y:S04]  /*a140*/  STS.U16 [R3+0x4c00], R20 ;  /* 0x004c001403007388 */ /* 0x000fe80000000400 */
[----:B---3--:R-:W-:Y:S04]  /*a150*/  STS.U16 [R3+0x5400], R21 ;  /* 0x0054001503007388 */ /* 0x008fe80000000400 */
[----:B------:R0:W-:Y:S04]  /*a160*/  STS.U16 [R3+0x5c00], R22 ;  /* 0x005c001603007388 */ /* 0x0001e80000000400 */
[----:B0-----:R-:W3:Y:S01]  /*a170*/  LDL.LU R3, [R1+0x18] ;  /* 0x0000180001037983 */ /* 0x001ee20000300800 */
[----:B--2---:R-:W-:-:S03]  /*a180*/  IADD3 R4, P1, R5, R28, RZ ;  /* 0x0000001c05047210 */ /* 0x004fc60007f3e0ff */
[----:B------:R-:W2:Y:S01]  /*a190*/  LDL R5, [R1+0x520] ;  /* 0x0005200001057983 */ /* 0x000ea20000100800 */
[----:B------:R-:W-:Y:S01]  /*a1a0*/  PRMT R24, RZ, 0x7610, R24 ;  /* 0x00007610ff187816 */ /* 0x000fe20000000018 */
[----:B--2---:R-:W-:-:S05]  /*a1b0*/  IMAD.X R5, R5, 0x1, R0, P1 ;  /* 0x0000000105057824 */ /* 0x004fca00008e0600 */
[----:B------:R-:W2:Y:S01]  /*a1c0*/  @!P0 LDG.E.U16 R24, [R4.64] ;  /* 0x0000000404188981 */ /* 0x000ea2000c1e1500 */
[----:B------:R-:W-:-:S05]  /*a1d0*/  LOP3.LUT R23, R23, 0x7f, RZ, 0xc0, !PT ;  /* 0x0000007f17177812 */ /* 0x000fca00078ec0ff */
[----:B------:R-:W-:Y:S01]  /*a1e0*/  IMAD.SHL.U32 R23, R23, 0x2, RZ ;  /* 0x0000000217177824 */ /* 0x000fe200078e00ff */
[----:B--2---:R0:W-:Y:S04]  /*a1f0*/  STL [R1+0x46c], R24 ;  /* 0x00046c1801007387 */ /* 0x0041e80000100800 */
[----:B0-----:R-:W2:Y:S04]  /*a200*/  LDL.LU R24, [R1+0xf00] ;  /* 0x000f000001187983 */ /* 0x001ea80000300800 */
[----:B------:R-:W2:Y:S04]  /*a210*/  LDL.LU R4, [R1+0x1c] ;  /* 0x00001c0001047983 */ /* 0x000ea80000300800 */
[----:B------:R-:W3:Y:S01]  /*a220*/  LDL R5, [R1+0x664] ;  /* 0x0006640001057983 */ /* 0x000ee20000100800 */
[----:B------:R-:W-:-:S05]  /*a230*/  LOP3.LUT R23, R23, 0x50, RZ, 0x3c, !PT ;  /* 0x0000005017177812 */ /* 0x000fca00078e3cff */
[----:B--2---:R0:W-:Y:S04]  /*a240*/  STS.U16 [R23+0x4500], R4 ;  /* 0x0045000417007388 */ /* 0x0041e80000000400 */
[----:B0-----:R-:W2:Y:S01]  /*a250*/  LDL.LU R23, [R1+0xefc] ;  /* 0x000efc0001177983 */ /* 0x001ea20000300800 */
[----:B---3--:R-:W-:-:S03]  /*a260*/  IADD3 R4, P1, R5, R28, RZ ;  /* 0x0000001c05047210 */ /* 0x008fc60007f3e0ff */
[----:B------:R-:W3:Y:S01]  /*a270*/  LDL R5, [R1+0x5c8] ;  /* 0x0005c80001057983 */ /* 0x000ee20000100800 */
[----:B--2---:R-:W-:Y:S01]  /*a280*/  PRMT R23, RZ, 0x7610, R23 ;  /* 0x00007610ff177816 */ /* 0x004fe20000000017 */
[----:B---3--:R-:W-:-:S05]  /*a290*/  IMAD.X R5, R5, 0x1, R0, P1 ;  /* 0x0000000105057824 */ /* 0x008fca00008e0600 */
[----:B------:R0:W2:Y:S04]  /*a2a0*/  @!P0 LDG.E.U16 R23, [R4.64] ;  /* 0x0000000404178981 */ /* 0x0000a8000c1e1500 */
[----:B0-----:R-:W0:Y:S02]  /*a2b0*/  S2R R5, SR_TID.X ;  /* 0x0000000000057919 */ /* 0x001e240000002100 */
[----:B0-----:R-:W-:-:S05]  /*a2c0*/  LOP3.LUT R5, R5, 0x7f, RZ, 0xc0, !PT ;  /* 0x0000007f05057812 */ /* 0x001fca00078ec0ff */
[----:B------:R-:W-:-:S05]  /*a2d0*/  IMAD.SHL.U32 R5, R5, 0x2, RZ ;  /* 0x0000000205057824 */ /* 0x000fca00078e00ff */
[----:B------:R-:W-:Y:S01]  /*a2e0*/  LOP3.LUT R4, R5, 0x50, RZ, 0x3c, !PT ;  /* 0x0000005005047812 */ /* 0x000fe200078e3cff */
[----:B--2---:R0:W-:Y:S04]  /*a2f0*/  STL [R1+0x480], R23 ;  /* 0x0004801701007387 */ /* 0x0041e80000100800 */
[----:B0-----:R-:W2:Y:S04]  /*a300*/  LDL.LU R23, [R1+0xef8] ;  /* 0x000ef80001177983 */ /* 0x001ea80000300800 */
[----:B------:R-:W3:Y:S04]  /*a310*/  LDL R5, [R1+0x514] ;  /* 0x0005140001057983 */ /* 0x000ee80000100800 */
[----:B--2---:R3:W-:Y:S02]  /*a320*/  STS.U16 [R4+0x4d00], R23 ;  /* 0x004d001704007388 */ /* 0x0047e40000000400 */
[----:B---3--:R-:W-:-:S02]  /*a330*/  IADD3 R4, P1, R5, R28, RZ ;  /* 0x0000001c05047210 */ /* 0x008fc40007f3e0ff */
        /* <DEDUP_REMOVED lines=24> */
[----:B------:R3:W-:Y:S02]  /*a4c0*/  STS.U16 [R4+0x5d00], R25 ;  /* 0x005d001904007388 */ /* 0x0007e40000000400 */
[----:B---3--:R-:W-:-:S02]  /*a4d0*/  IADD3 R4, P1, R5, R28, RZ ;  /* 0x0000001c05047210 */ /* 0x008fc40007f3e0ff */
[----:B------:R-:W3:Y:S01]  /*a4e0*/  LDL R5, [R1+0x5b8] ;  /* 0x0005b80001057983 */ /* 0x000ee20000100800 */
[----:B--2---:R-:W-:Y:S02]  /*a4f0*/  PRMT R26, RZ, 0x7610, R26 ;  /* 0x00007610ff1a7816 */ /* 0x004fe4000000001a */
[----:B---3--:R-:W-:-:S05]  /*a500*/  IMAD.X R5, R5, 0x1, R0, P1 ;  /* 0x0000000105057824 */ /* 0x008fca00008e0600 */
[----:B------:R-:W2:Y:S01]  /*a510*/  @!P0 LDG.E.U16 R26, [R4.64] ;  /* 0x00000004041a8981 */ /* 0x000ea2000c1e1500 */
[----:B------:R-:W-:-:S03]  /*a520*/  IMAD.SHL.U32 R2, R2, 0x2, RZ ;  /* 0x0000000202027824 */ /* 0x000fc600078e00ff */
[----:B--2---:R0:W-:Y:S04]  /*a530*/  STL [R1+0x30], R26 ;  /* 0x0000301a01007387 */ /* 0x0041e80000100800 */
[----:B0-----:R-:W2:Y:S04]  /*a540*/  LDL.LU R26, [R1+0xeec] ;  /* 0x000eec00011a7983 */ /* 0x001ea80000300800 */
[----:B------:R-:W3:Y:S04]  /*a550*/  LDL.LU R4, [R1+0x20] ;  /* 0x0000200001047983 */ /* 0x000ee80000300800 */
[----:B------:R-:W2:Y:S01]  /*a560*/  LDL R5, [R1+0x504] ;  /* 0x0005040001057983 */ /* 0x000ea20000100800 */
[----:B------:R-:W-:-:S05]  /*a570*/  LOP3.LUT R2, R2, 0x60, RZ, 0x3c, !PT ;  /* 0x0000006002027812 */ /* 0x000fca00078e3cff */
[----:B---3--:R2:W-:Y:S02]  /*a580*/  STS.U16 [R2+0x4600], R4 ;  /* 0x0046000402007388 */ /* 0x0085e40000000400 */
[----:B--2---:R-:W-:Y:S02]  /*a590*/  IADD3 R4, P1, R5, R28, RZ ;  /* 0x0000001c05047210 */ /* 0x004fe40007f3e0ff */
[----:B------:R-:W2:Y:S01]  /*a5a0*/  LDL R5, [R1+0x4ac] ;  /* 0x0004ac0001057983 */ /* 0x000ea20000100800 */
[----:B------:R-:W-:Y:S02]  /*a5b0*/  PRMT R26, RZ, 0x7610, R26 ;  /* 0x00007610ff1a7816 */ /* 0x000fe4000000001a */
[----:B--2---:R-:W-:-:S05]  /*a5c0*/  IMAD.X R5, R5, 0x1, R0, P1 ;  /* 0x0000000105057824 */ /* 0x004fca00008e0600 */
[----:B------:R-:W2:Y:S04]  /*a5d0*/  @!P0 LDG.E.U16 R26, [R4.64] ;  /* 0x00000004041a8981 */ /* 0x000ea8000c1e1500 */
[----:B--2---:R0:W-:Y:S04]  /*a5e0*/  STL [R1+0x2c], R26 ;  /* 0x00002c1a01007387 */ /* 0x0041e80000100800 */
[----:B0-----:R-:W2:Y:S04]  /*a5f0*/  LDL.LU R26, [R1+0xee8] ;  /* 0x000ee800011a7983 */ /* 0x001ea80000300800 */
[----:B------:R-:W3:Y:S04]  /*a600*/  LDL R5, [R1+0x5ac] ;  /* 0x0005ac0001057983 */ /* 0x000ee80000100800 */
[----:B------:R0:W-:Y:S04]  /*a610*/  STS.U16 [R2+0x4e00], R3 ;  /* 0x004e000302007388 */ /* 0x0001e80000000400 */
[----:B0-----:R-:W4:Y:S04]  /*a620*/  LDL.LU R2, [R1+0x640] ;  /* 0x0006400001027983 */ /* 0x001f280000300800 */
[----:B------:R-:W4:Y:S01]  /*a630*/  LDL.LU R3, [R1+0x6a0] ;  /* 0x0006a00001037983 */ /* 0x000f220000300800 */
        /* <DEDUP_REMOVED lines=30> */
[----:B------:R-:W2:Y:S01]  /*a820*/  @!P0 LDG.E.U16 R13, [R4.64] ;  /* 0x00000004040d8981 */ /* 0x000ea2000c1e1500 */
[----:B------:R-:W-:-:S03]  /*a830*/  LOP3.LUT R29, R29, 0x70, RZ, 0x3c, !PT ;  /* 0x000000701d1d7812 */ /* 0x000fc600078e3cff */
[----:B--2---:R0:W-:Y:S04]  /*a840*/  STL [R1+0x20], R13 ;  /* 0x0000200d01007387 */ /* 0x0041e80000100800 */
[----:B0-----:R-:W2:Y:S04]  /*a850*/  LDL.LU R13, [R1+0xedc] ;  /* 0x000edc00010d7983 */ /* 0x001ea80000300800 */
[----:B------:R-:W3:Y:S04]  /*a860*/  LDL.LU R4, [R1+0x494] ;  /* 0x0004940001047983 */ /* 0x000ee80000300800 */
[----:B------:R-:W2:Y:S04]  /*a870*/  LDL R5, [R1+0x644] ;  /* 0x0006440001057983 */ /* 0x000ea80000100800 */
[----:B---3--:R2:W-:Y:S02]  /*a880*/  STS.U16 [R29+0x4700], R4 ;  /* 0x004700041d007388 */ /* 0x0085e40000000400 */
[----:B--2---:R-:W-:-:S02]  /*a890*/  IADD3 R4, P1, R5, R28, RZ ;  /* 0x0000001c05047210 */ /* 0x004fc40007f3e0ff */
[----:B------:R-:W2:Y:S01]  /*a8a0*/  LDL R5, [R1+0x598] ;  /* 0x0005980001057983 */ /* 0x000ea20000100800 */
[----:B------:R-:W-:Y:S02]  /*a8b0*/  PRMT R13, RZ, 0x7610, R13 ;  /* 0x00007610ff0d7816 */ /* 0x000fe4000000000d */
[----:B--2---:R-:W-:-:S05]  /*a8c0*/  IMAD.X R5, R5, 0x1, R0, P1 ;  /* 0x0000000105057824 */ /* 0x004fca00008e0600 */
[----:B------:R-:W2:Y:S04]  /*a8d0*/  @!P0 LDG.E.U16 R13, [R4.64] ;  /* 0x00000004040d8981 */ /* 0x000ea8000c1e1500 */
[----:B--2---:R0:W-:Y:S04]  /*a8e0*/  STL [R1+0x1c], R13 ;  /* 0x00001c0d01007387 */ /* 0x0041e80000100800 */
[----:B0-----:R-:W2:Y:S04]  /*a8f0*/  LDL.LU R13, [R1+0xed8] ;  /* 0x000ed800010d7983 */ /* 0x001ea80000300800 */
[----:B------:R-:W3:Y:S01]  /*a900*/  LDL.LU R5, [R1+0x488] ;  /* 0x0004880001057983 */ /* 0x000ee20000300800 */
[----:B----4-:R-:W-:-:S02]  /*a910*/  IADD3 R4, P1, R3, R28, RZ ;  /* 0x0000001c03047210 */ /* 0x010fc40007f3e0ff */
[----:B--2---:R-:W-:Y:S01]  /*a920*/  PRMT R13, RZ, 0x7610, R13 ;  /* 0x00007610ff0d7816 */ /* 0x004fe2000000000d */
[----:B---3--:R0:W-:Y:S02]  /*a930*/  STS.U16 [R29+0x4f00], R5 ;  /* 0x004f00051d007388 */ /* 0x0081e40000000400 */
[----:B0-----:R-:W-:-:S05]  /*a940*/  IMAD.X R5, R2, 0x1, R0, P1 ;  /* 0x0000000102057824 */ /* 0x001fca00008e0600 */
[----:B------:R-:W2:Y:S04]  /*a950*/  @!P0 LDG.E.U16 R13, [R4.64] ;  /* 0x00000004040d8981 */ /* 0x000ea8000c1e1500 */
[----:B------:R-:W-:Y:S04]  /*a960*/  STL [R1+0x714], R3 ;  /* 0x0007140301007387 */ /* 0x000fe80000100800 */
[----:B------:R0:W-:Y:S04]  /*a970*/  STL [R1+0x718], R2 ;  /* 0x0007180201007387 */ /* 0x0001e80000100800 */
[----:B0-----:R-:W3:Y:S04]  /*a980*/  LDL.LU R2, [R1+0x484] ;  /* 0x0004840001027983 */ /* 0x001ee80000300800 */
[----:B--2---:R0:W-:Y:S04]  /*a990*/  STL [R1+0x18], R13 ;  /* 0x0000180d01007387 */ /* 0x0041e80000100800 */
[----:B0-----:R-:W2:Y:S04]  /*a9a0*/  LDL.LU R13, [R1+0xed4] ;  /* 0x000ed400010d7983 */ /* 0x001ea80000300800 */
[----:B------:R-:W4:Y:S02]  /*a9b0*/  LDL R5, [R1+0x58c] ;  /* 0x00058c0001057983 */ /* 0x000f240000100800 */
[----:B----4-:R-:W-:-:S02]  /*a9c0*/  IADD3 R4, P1, R5, R28, RZ ;  /* 0x0000001c05047210 */ /* 0x010fc40007f3e0ff */
[----:B------:R-:W4:Y:S01]  /*a9d0*/  LDL R5, [R1+0x4f0] ;  /* 0x0004f00001057983 */ /* 0x000f220000100800 */
[----:B--2---:R-:W-:Y:S02]  /*a9e0*/  PRMT R13, RZ, 0x7610, R13 ;  /* 0x00007610ff0d7816 */ /* 0x004fe4000000000d */
[----:B----4-:R-:W-:-:S05]  /*a9f0*/  IMAD.X R5, R5, 0x1, R0, P1 ;  /* 0x0000000105057824 */ /* 0x010fca00008e0600 */
[----:B------:R-:W2:Y:S04]  /*aa00*/  @!P0 LDG.E.U16 R13, [R4.64] ;  /* 0x00000004040d8981 */ /* 0x000ea8000c1e1500 */
[----:B---3--:R0:W-:Y:S04]  /*aa10*/  STS.U16 [R29+0x5700], R2 ;  /* 0x005700021d007388 */ /* 0x0081e80000000400 */
[----:B0-----:R-:W3:Y:S04]  /*aa20*/  LDL R2, [R1+0x4e8] ;  /* 0x0004e80001027983 */ /* 0x001ee80000100800 */
[----:B--2---:R0:W-:Y:S04]  /*aa30*/  STL [R1+0x14], R13 ;  /* 0x0000140d01007387 */ /* 0x0041e80000100800 */
[----:B0-----:R-:W2:Y:S04]  /*aa40*/  LDL.LU R13, [R1+0xed0] ;  /* 0x000ed000010d7983 */ /* 0x001ea80000300800 */
[----:B------:R-:W4:Y:S04]  /*aa50*/  LDL.LU R4, [R1] ;  /* 0x0000000001047983 */ /* 0x000f280000300800 */
[----:B------:R-:W2:Y:S04]  /*aa60*/  LDL R5, [R1+0x634] ;  /* 0x0006340001057983 */ /* 0x000ea80000100800 */
[----:B----4-:R0:W-:Y:S04]  /*aa70*/  STS.U16 [R29+0x5f00], R4 ;  /* 0x005f00041d007388 */ /* 0x0101e80000000400 */
[----:B0-----:R-:W4:Y:S01]  /*aa80*/  LDL.LU R29, [R1+0xecc] ;  /* 0x000ecc00011d7983 */ /* 0x001f220000300800 */
[----:B--2---:R-:W-:-:S03]  /*aa90*/  IADD3 R4, P1, R5, R28, RZ ;  /* 0x0000001c05047210 */ /* 0x004fc60007f3e0ff */
[----:B------:R-:W2:Y:S01]  /*aaa0*/  LDL R5, [R1+0x588] ;  /* 0x0005880001057983 */ /* 0x000ea20000100800 */
[----:B----4-:R-:W-:Y:S01]  /*aab0*/  PRMT R29, RZ, 0x7610, R29 ;  /* 0x00007610ff1d7816 */ /* 0x010fe2000000001d */
[----:B--2---:R-:W-:-:S05]  /*aac0*/  IMAD.X R5, R5, 0x1, R0, P1 ;  /* 0x0000000105057824 */ /* 0x004fca00008e0600 */
[----:B------:R-:W2:Y:S04]  /*aad0*/  @!P0 LDG.E.U16 R29, [R4.64] ;  /* 0x00000004041d8981 */ /* 0x000ea8000c1e1500 */
[----:B--2---:R0:W-:Y:S04]  /*aae0*/  STL [R1+0x10], R29 ;  /* 0x0000101d01007387 */ /* 0x0041e80000100800 */
[----:B0-----:R-:W2:Y:S04]  /*aaf0*/  LDL.LU R29, [R1+0xec8] ;  /* 0x000ec800011d7983 */ /* 0x001ea80000300800 */
[----:B------:R-:W2:Y:S04]  /*ab00*/  LDL.LU R4, [R1+0x4] ;  /* 0x0000040001047983 */ /* 0x000ea80000300800 */
[----:B------:R-:W4:Y:S04]  /*ab10*/  LDL R5, [R1+0x698] ;  /* 0x0006980001057983 */ /* 0x000f280000100800 */
[----:B--2---:R4:W-:Y:S02]  /*ab20*/  STS.U16 [R29], R4 ;  /* 0x000000041d007388 */ /* 0x0049e40000000400 */
[----:B----4-:R-:W-:-:S02]  /*ab30*/  IADD3 R4, P1, R5, R28, RZ ;  /* 0x0000001c05047210 */ /* 0x010fc40007f3e0ff */
[----:B------:R-:W2:Y:S01]  /*ab40*/  LDL R5, [R1+0x630] ;  /* 0x0006300001057983 */ /* 0x000ea20000100800 */
[----:B------:R-:W-:Y:S02]  /*ab50*/  PRMT R13, RZ, 0x7610, R13 ;  /* 0x00007610ff0d7816 */ /* 0x000fe4000000000d */
[----:B--2---:R-:W-:-:S05]  /*ab60*/  IMAD.X R5, R5, 0x1, R0, P1 ;  /* 0x0000000105057824 */ /* 0x004fca00008e0600 */
[----:B------:R-:W2:Y:S04]  /*ab70*/  @!P0 LDG.E.U16 R13, [R4.64] ;  /* 0x00000004040d8981 */ /* 0x000ea8000c1e1500 */
[----:B--2---:R0:W-:Y:S04]  /*ab80*/  STL [R1+0xc], R13 ;  /* 0x00000c0d01007387 */ /* 0x0041e80000100800 */
[----:B0-----:R-:W2:Y:S04]  /*ab90*/  LDL.LU R13, [R1+0xec4] ;  /* 0x000ec400010d7983 */ /* 0x001ea80000300800 */
[----:B------:R-:W4:Y:S04]  /*aba0*/  LDL.LU R4, [R1+0x8] ;  /* 0x0000080001047983 */ /* 0x000f280000300800 */
[----:B------:R-:W3:Y:S04]  /*abb0*/  LDL R5, [R1+0x57c] ;  /* 0x00057c0001057983 */ /* 0x000ee80000100800 */
[----:B----4-:R3:W-:Y:S01]  /*abc0*/  STS.U16 [R29+0x200], R4 ;  /* 0x000200041d007388 */ /* 0x0107e20000000400 */
[----:B--2---:R-:W-:-:S02]  /*abd0*/  PRMT R13, RZ, 0x7610, R13 ;  /* 0x00007610ff0d7816 */ /* 0x004fc4000000000d */
[----:B---3--:R-:W-:-:S05]  /*abe0*/  IADD3 R4, P1, R5, R28, RZ ;  /* 0x0000001c05047210 */ /* 0x008fca0007f3e0ff */
[----:B------:R-:W-:Y:S02]  /*abf0*/  IMAD.X R5, R2, 0x1, R0, P1 ;  /* 0x0000000102057824 */ /* 0x000fe400008e0600 */
[----:B------:R-:W2:Y:S04]  /*ac00*/  LDL R2, [R1+0x4e0] ;  /* 0x0004e00001027983 */ /* 0x000ea80000100800 */
[----:B------:R-:W3:Y:S04]  /*ac10*/  @!P0 LDG.E.U16 R13, [R4.64] ;  /* 0x00000004040d8981 */ /* 0x000ee8000c1e1500 */
[----:B---3--:R0:W-:Y:S04]  /*ac20*/  STL [R1+0x8], R13 ;  /* 0x0000080d01007387 */ /* 0x0081e80000100800 */
[----:B0-----:R-:W3:Y:S04]  /*ac30*/  LDL.LU R13, [R1+0xec0] ;  /* 0x000ec000010d7983 */ /* 0x001ee80000300800 */
[----:B------:R-:W4:Y:S04]  /*ac40*/  LDL.LU R4, [R1+0x34] ;  /* 0x0000340001047983 */ /* 0x000f280000300800 */
[----:B------:R-:W2:Y:S04]  /*ac50*/  LDL R5, [R1+0x624] ;  /* 0x0006240001057983 */ /* 0x000ea80000100800 */
[----:B----4-:R2:W-:Y:S02]  /*ac60*/  STS.U16 [R29+0x400], R4 ;  /* 0x000400041d007388 */ /* 0x0105e40000000400 */
[----:B--2---:R-:W-:-:S02]  /*ac70*/  IADD3 R4, P1, R5, R28, RZ ;  /* 0x0000001c05047210 */ /* 0x004fc40007f3e0ff */
[----:B------:R-:W2:Y:S01]  /*ac80*/  LDL R5, [R1+0x578] ;  /* 0x0005780001057983 */ /* 0x000ea20000100800 */
[----:B---3--:R-:W-:Y:S02]  /*ac90*/  PRMT R13, RZ, 0x7610, R13 ;  /* 0x00007610ff0d7816 */ /* 0x008fe4000000000d */
[----:B--2---:R-:W-:-:S05]  /*aca0*/  IMAD.X R5, R5, 0x1, R0, P1 ;  /* 0x0000000105057824 */ /* 0x004fca00008e0600 */
[----:B------:R-:W2:Y:S04]  /*acb0*/  @!P0 LDG.E.U16 R13, [R4.64] ;  /* 0x00000004040d8981 */ /* 0x000ea8000c1e1500 */
[----:B--2---:R0:W-:Y:S04]  /*acc0*/  STL [R1+0x4], R13 ;  /* 0x0000040d01007387 */ /* 0x0041e80000100800 */
[----:B0-----:R-:W2:Y:S04]  /*acd0*/  LDL.LU R13, [R1+0xebc] ;  /* 0x000ebc00010d7983 */ /* 0x001ea80000300800 */
[----:B------:R-:W3:Y:S04]  /*ace0*/  LDL.LU R4, [R1+0x38] ;  /* 0x0000380001047983 */ /* 0x000ee80000300800 */
[----:B------:R-:W4:Y:S04]  /*acf0*/  LDL R5, [R1+0x690] ;  /* 0x0006900001057983 */ /* 0x000f280000100800 */
[----:B---3--:R4:W-:Y:S02]  /*ad00*/  STS.U16 [R29+0x600], R4 ;  /* 0x000600041d007388 */ /* 0x0089e40000000400 */
[----:B----4-:R-:W-:-:S02]  /*ad10*/  IADD3 R4, P1, R5, R28, RZ ;  /* 0x0000001c05047210 */ /* 0x010fc40007f3e0ff */
[----:B------:R-:W3:Y:S01]  /*ad20*/  LDL R5, [R1+0x620] ;  /* 0x0006200001057983 */ /* 0x000ee20000100800 */
[----:B------:R-:W-:Y:S02]  /*ad30*/  PRMT R3, RZ, 0x7610, R3 ;  /* 0x00007610ff037816 */ /* 0x000fe40000000003 */
[----:B---3--:R-:W-:-:S05]  /*ad40*/  IMAD.X R5, R5, 0x1, R0, P1 ;  /* 0x0000000105057824 */ /* 0x008fca00008e0600 */
[----:B------:R0:W3:Y:S04]  /*ad50*/  @!P0 LDG.E.U16 R3, [R4.64] ;  /* 0x0000000404038981 */ /* 0x0000e8000c1e1500 */
[----:B0-----:R-:W4:Y:S04]  /*ad60*/  LDL.LU R4, [R1+0x468] ;  /* 0x0004680001047983 */ /* 0x001f280000300800 */
[----:B------:R-:W2:Y:S01]  /*ad70*/  LDL R5, [R1+0x56c] ;  /* 0x00056c0001057983 */ /* 0x000ea20000100800 */
[----:B------:R-:W-:-:S03]  /*ad80*/  PRMT R27, RZ, 0x7610, R27 ;  /* 0x00007610ff1b7816 */ /* 0x000fc6000000001b */
[----:B---3--:R0:W-:Y:S04]  /*ad90*/  STL [R1+0xe98], R3 ;  /* 0x000e980301007387 */ /* 0x0081e80000100800 */
[----:B----4-:R2:W-:Y:S04]  /*ada0*/  STS.U16 [R29+0x800], R4 ;  /* 0x000800041d007388 */ /* 0x0105e80000000400 */
[----:B0-----:R-:W3:Y:S01]  /*adb0*/  LDL R3, [R1+0x610] ;  /* 0x0006100001037983 */ /* 0x001ee20000100800 */
[----:B--2---:R-:W-:-:S05]  /*adc0*/  IADD3 R4, P1, R5, R28, RZ ;  /* 0x0000001c05047210 */ /* 0x004fca0007f3e0ff */
[----:B------:R-:W-:Y:S02]  /*add0*/  IMAD.X R5, R2, 0x1, R0, P1 ;  /* 0x0000000102057824 */ /* 0x000fe400008e0600 */
[----:B------:R-:W2:Y:S04]  /*ade0*/  LDL.LU R2, [R1+0x4c] ;  /* 0x00004c0001027983 */ /* 0x000ea80000300800 */
[----:B------:R0:W4:Y:S04]  /*adf0*/  @!P0 LDG.E.U16 R27, [R4.64] ;  /* 0x00000004041b8981 */ /* 0x000128000c1e1500 */
[----:B0-----:R-:W2:Y:S04]  /*ae00*/  LDL.LU R4, [R1+0x464] ;  /* 0x0004640001047983 */ /* 0x001ea80000300800 */
[----:B------:R-:W3:Y:S04]  /*ae10*/  LDL R5, [R1+0x614] ;  /* 0x0006140001057983 */ /* 0x000ee80000100800 */
[----:B----4-:R0:W-:Y:S04]  /*ae20*/  STL [R1+0xe9c], R27 ;  /* 0x000e9c1b01007387 */ /* 0x0101e80000100800 */
[----:B--2---:R3:W-:Y:S01]  /*ae30*/  STS.U16 [R29+0xa00], R4 ;  /* 0x000a00041d007388 */ /* 0x0047e20000000400 */
[----:B------:R-:W-:-:S03]  /*ae40*/  PRMT R26, RZ, 0x7610, R26 ;  /* 0x00007610ff1a7816 */ /* 0x000fc6000000001a */
[----:B0-----:R-:W2:Y:S01]  /*ae50*/  LDL R27, [R1+0x4d8] ;  /* 0x0004d800011b7983 */ /* 0x001ea20000100800 */
[----:B---3--:R-:W-:-:S03]  /*ae60*/  IADD3 R4, P1, R5, R28, RZ ;  /* 0x0000001c05047210 */ /* 0x008fc60007f3e0ff */
[----:B------:R-:W3:Y:S02]  /*ae70*/  LDL R5, [R1+0x568] ;  /* 0x0005680001057983 */ /* 0x000ee40000100800 */
        /* <DEDUP_REMOVED lines=12> */
[----:B0-----:R-:W2:Y:S01]  /*af40*/  LDL.LU R5, [R1+0x58] ;  /* 0x0000580001057983 */ /* 0x001ea20000300800 */
[----:B------:R-:W-:-:S02]  /*af50*/  PRMT R24, RZ, 0x7610, R24 ;  /* 0x00007610ff187816 */ /* 0x000fc40000000018 */
[----:B---3--:R-:W-:Y:S01]  /*af60*/  IADD3 R4, P1, R26, R28, RZ ;  /* 0x0000001c1a047210 */ /* 0x008fe20007f3e0ff */
[----:B----4-:R0:W-:Y:S04]  /*af70*/  STL [R1+0xea4], R25 ;  /* 0x000ea41901007387 */ /* 0x0101e80000100800 */
[----:B------:R-:W3:Y:S04]  /*af80*/  LDL R26, [R1+0x54c] ;  /* 0x00054c00011a7983 */ /* 0x000ee80000100800 */
[----:B--2---:R1:W-:Y:S04]  /*af90*/  STS.U16 [R29+0xe00], R5 ;  /* 0x000e00051d007388 */ /* 0x0043e80000000400 */
[----:B0-----:R-:W2:Y:S01]  /*afa0*/  LDL R25, [R1+0x4d0] ;  /* 0x0004d00001197983 */ /* 0x001ea20000100800 */
[----:B-1----:R-:W-:-:S03]  /*afb0*/  IMAD.X R5, R27, 0x1, R0, P1 ;  /* 0x000000011b057824 */ /* 0x002fc600008e0600 */
[----:B------:R-:W4:Y:S04]  /*afc0*/  LDL.LU R27, [R1+0x40] ;  /* 0x00004000011b7983 */ /* 0x000f280000300800 */
[----:B------:R0:W2:Y:S04]  /*afd0*/  @!P0 LDG.E.U16 R24, [R4.64] ;  /* 0x0000000404188981 */ /* 0x0000a8000c1e1500 */
[----:B0-----:R-:W3:Y:S04]  /*afe0*/  LDL.LU R4, [R1+0x54] ;  /* 0x0000540001047983 */ /* 0x001ee80000300800 */
[----:B------:R-:W4:Y:S04]  /*aff0*/  LDL R5, [R1+0x604] ;  /* 0x0006040001057983 */ /* 0x000f280000100800 */
[----:B--2---:R0:W-:Y:S04]  /*b000*/  STL [R1+0xea8], R24 ;  /* 0x000ea81801007387 */ /* 0x0041e80000100800 */
[----:B---3--:R4:W-:Y:S04]  /*b010*/  STS.U16 [R29+0x1000], R4 ;  /* 0x001000041d007388 */ /* 0x0089e80000000400 */
[----:B0-----:R-:W2:Y:S01]  /*b020*/  LDL.LU R24, [R1+0x48] ;  /* 0x0000480001187983 */ /* 0x001ea20000300800 */
[----:B----4-:R-:W-:-:S03]  /*b030*/  IADD3 R4, P1, R5, R28, RZ ;  /* 0x0000001c05047210 */ /* 0x010fc60007f3e0ff */
[----:B------:R-:W3:Y:S01]  /*b040*/  LDL R5, [R1+0x558] ;  /* 0x0005580001057983 */ /* 0x000ee20000100800 */
[----:B------:R-:W-:Y:S01]  /*b050*/  PRMT R23, RZ, 0x7610, R23 ;  /* 0x00007610ff177816 */ /* 0x000fe20000000017 */
[----:B---3--:R-:W-:-:S05]  /*b060*/  IMAD.X R5, R5, 0x1, R0, P1 ;  /* 0x0000000105057824 */ /* 0x008fca00008e0600 */
[----:B------:R0:W3:Y:S04]  /*b070*/  @!P0 LDG.E.U16 R23, [R4.64] ;  /* 0x0000000404178981 */ /* 0x0000e8000c1e1500 */
[----:B0-----:R-:W4:Y:S04]  /*b080*/  LDL R5, [R1+0x680] ;  /* 0x0006800001057983 */ /* 0x001f280000100800 */
[----:B---3--:R0:W-:Y:S01]  /*b090*/  STL [R1+0xeac], R23 ;  /* 0x000eac1701007387 */ /* 0x0081e20000100800 */
[----:B----4-:R-:W-:-:S03]  /*b0a0*/  IADD3 R4, P1, R5, R28, RZ ;  /* 0x0000001c05047210 */ /* 0x010fc60007f3e0ff */
[----:B------:R1:W-:Y:S04]  /*b0b0*/  STS.U16 [R29+0x1200], R2 ;  /* 0x001200021d007388 */ /* 0x0003e80000000400 */
[----:B------:R-:W3:Y:S01]  /*b0c0*/  LDL R5, [R1+0x600] ;  /* 0x0006000001057983 */ /* 0x000ee20000100800 */
[----:B------:R-:W-:-:S03]  /*b0d0*/  PRMT R22, RZ, 0x7610, R22 ;  /* 0x00007610ff167816 */ /* 0x000fc60000000016 */
[----:B0-----:R-:W4:Y:S04]  /*b0e0*/  LDL R23, [R1+0x548] ;  /* 0x0005480001177983 */ /* 0x001f280000100800 */
[----:B-1----:R-:W2:Y:S01]  /*b0f0*/  LDL R2, [R1+0x5f4] ;  /* 0x0005f40001027983 */ /* 0x002ea20000100800 */
[----:B------:R-:W-:Y:S01]  /*b100*/  PRMT R21, RZ, 0x7610, R21 ;  /* 0x00007610ff157816 */ /* 0x000fe20000000015 */
[----:B---3--:R-:W-:-:S05]  /*b110*/  IMAD.X R5, R5, 0x1, R0, P1 ;  /* 0x0000000105057824 */ /* 0x008fca00008e0600 */
[----:B------:R0:W3:Y:S02]  /*b120*/  @!P0 LDG.E.U16 R22, [R4.64] ;  /* 0x0000000404168981 */ /* 0x0000e4000c1e1500 */
[----:B0-----:R-:W-:-:S05]  /*b130*/  IADD3 R4, P1, R26, R28, RZ ;  /* 0x0000001c1a047210 */ /* 0x001fca0007f3e0ff */
[----:B------:R-:W-:-:S05]  /*b140*/  IMAD.X R5, R25, 0x1, R0, P1 ;  /* 0x0000000119057824 */ /* 0x000fca00008e0600 */
[----:B------:R2:W3:Y:S01]  /*b150*/  @!P0 LDG.E.U16 R21, [R4.64] ;  /* 0x0000000404158981 */ /* 0x0004e2000c1e1500 */
[----:B------:R-:W-:Y:S02]  /*b160*/  PRMT R20, RZ, 0x7610, R20 ;  /* 0x00007610ff147816 */ /* 0x000fe40000000014 */
[----:B--2---:R-:W-:-:S05]  /*b170*/  IADD3 R4, P1, R2, R28, RZ ;  /* 0x0000001c02047210 */ /* 0x004fca0007f3e0ff */
[----:B----4-:R-:W-:Y:S01]  /*b180*/  IMAD.X R5, R23, 0x1, R0, P1 ;  /* 0x0000000117057824 */ /* 0x010fe200008e0600 */
[----:B------:R0:W-:Y:S04]  /*b190*/  STS.U16 [R29+0x1400], R24 ;  /* 0x001400181d007388 */ /* 0x0001e80000000400 */
[----:B------:R-:W2:Y:S04]  /*b1a0*/  @!P0 LDG.E.U16 R20, [R4.64] ;  /* 0x0000000404148981 */ /* 0x000ea8000c1e1500 */
[----:B------:R1:W-:Y:S04]  /*b1b0*/  STS.U16 [R29+0x1600], R3 ;  /* 0x001600031d007388 */ /* 0x0003e80000000400 */
[----:B---3--:R3:W-:Y:S04]  /*b1c0*/  STL [R1+0xeb0], R22 ;  /* 0x000eb01601007387 */ /* 0x0087e80000100800 */
[----:B------:R-:W4:Y:S04]  /*b1d0*/  LDL R25, [R1+0x678] ;  /* 0x0006780001197983 */ /* 0x000f280000100800 */
[----:B0-----:R-:W4:Y:S04]  /*b1e0*/  LDL R24, [R1+0x5f0] ;  /* 0x0005f00001187983 */ /* 0x001f280000100800 */
[----:B------:R0:W-:Y:S04]  /*b1f0*/  STL [R1+0xeb4], R21 ;  /* 0x000eb41501007387 */ /* 0x0001e80000100800 */
[----:B-1----:R-:W4:Y:S04]  /*b200*/  LDL R3, [R1+0x53c] ;  /* 0x00053c0001037983 */ /* 0x002f280000100800 */
[----:B------:R-:W4:Y:S04]  /*b210*/  LDL R2, [R1+0x4c8] ;  /* 0x0004c80001027983 */ /* 0x000f280000100800 */
[----:B------:R-:W4:Y:S04]  /*b220*/  LDL R23, [R1+0x5e4] ;  /* 0x0005e40001177983 */ /* 0x000f280000100800 */
[----:B---3--:R-:W3:Y:S04]  /*b230*/  LDL R22, [R1+0x538] ;  /* 0x0005380001167983 */ /* 0x008ee80000100800 */
[----:B--2---:R1:W-:Y:S01]  /*b240*/  STL [R1+0xeb8], R20 ;  /* 0x000eb81401007387 */ /* 0x0043e20000100800 */
[----:B------:R-:W-:-:S03]  /*b250*/  PRMT R19, RZ, 0x7610, R19 ;  /* 0x00007610ff137816 */ /* 0x000fc60000000013 */
[----:B0-----:R-:W2:Y:S04]  /*b260*/  LDL R21, [R1+0x670] ;  /* 0x0006700001157983 */ /* 0x001ea80000100800 */
[----:B-1----:R-:W2:Y:S01]  /*b270*/  LDL R20, [R1+0x5e0] ;  /* 0x0005e00001147983 */ /* 0x002ea20000100800 */
[----:B----4-:R-:W-:-:S05]  /*b280*/  IADD3 R4, P1, R25, R28, RZ ;  /* 0x0000001c19047210 */ /* 0x010fca0007f3e0ff */
[----:B------:R-:W-:-:S05]  /*b290*/  IMAD.X R5, R24, 0x1, R0, P1 ;  /* 0x0000000118057824 */ /* 0x000fca00008e0600 */
[----:B------:R0:W4:Y:S02]  /*b2a0*/  @!P0 LDG.E.U16 R19, [R4.64] ;  /* 0x0000000404138981 */ /* 0x000124000c1e1500 */
[----:B0-----:R-:W-:Y:S02]  /*b2b0*/  IADD3 R4, P1, R3, R28, RZ ;  /* 0x0000001c03047210 */ /* 0x001fe40007f3e0ff */
[----:B------:R-:W4:Y:S01]  /*b2c0*/  LDL R3, [R1+0x52c] ;  /* 0x00052c0001037983 */ /* 0x000f220000100800 */
[----:B------:R-:W-:Y:S02]  /*b2d0*/  PRMT R18, RZ, 0x7610, R18 ;  /* 0x00007610ff127816 */ /* 0x000fe40000000012 */
[----:B------:R-:W-:Y:S02]  /*b2e0*/  IMAD.X R5, R2, 0x1, R0, P1 ;  /* 0x0000000102057824 */ /* 0x000fe400008e0600 */
[----:B------:R-:W4:Y:S04]  /*b2f0*/  LDL R2, [R1+0x4c0] ;  /* 0x0004c00001027983 */ /* 0x000f280000100800 */
[----:B------:R0:W4:Y:S01]  /*b300*/  @!P0 LDG.E.U16 R18, [R4.64] ;  /* 0x0000000404128981 */ /* 0x000122000c1e1500 */
[----:B------:R-:W-:-:S02]  /*b310*/  PRMT R17, RZ, 0x7610, R17 ;  /* 0x00007610ff117816 */ /* 0x000fc40000000011 */
[----:B0-----:R-:W-:Y:S02]  /*b320*/  IADD3 R4, P1, R23, R28, RZ ;  /* 0x0000001c17047210 */ /* 0x001fe40007f3e0ff */
[----:B------:R-:W4:Y:S03]  /*b330*/  LDL R23, [R1+0x5d4] ;  /* 0x0005d40001177983 */ /* 0x000f260000100800 */
[----:B---3--:R-:W-:Y:S02]  /*b340*/  IMAD.X R5, R22, 0x1, R0, P1 ;  /* 0x0000000116057824 */ /* 0x008fe400008e0600 */
[----:B------:R-:W3:Y:S04]  /*b350*/  LDL R22, [R1+0x528] ;  /* 0x0005280001167983 */ /* 0x000ee80000100800 */
[----:B------:R2:W3:Y:S01]  /*b360*/  @!P0 LDG.E.U16 R17, [R4.64] ;  /* 0x0000000404118981 */ /* 0x0004e2000c1e1500 */
[----:B------:R-:W-:-:S03]  /*b370*/  PRMT R16, RZ, 0x7610, R16 ;  /* 0x00007610ff107816 */ /* 0x000fc60000000010 */
[----:B------:R-:W3:Y:S01]  /*b380*/  LDL.LU R25, [R1+0x478] ;  /* 0x0004780001197983 */ /* 0x000ee20000300800 */
[----:B--2---:R-:W-:-:S03]  /*b390*/  IADD3 R4, P1, R21, R28, RZ ;  /* 0x0000001c15047210 */ /* 0x004fc60007f3e0ff */
[----:B------:R-:W2:Y:S02]  /*b3a0*/  LDL R21, [R1+0x668] ;  /* 0x0006680001157983 */ /* 0x000ea40000100800 */
[----:B------:R-:W-:Y:S01]  /*b3b0*/  IMAD.X R5, R20, 0x1, R0, P1 ;  /* 0x0000000114057824 */ /* 0x000fe200008e0600 */
[----:B------:R-:W-:Y:S01]  /*b3c0*/  PRMT R15, RZ, 0x7610, R15 ;  /* 0x00007610ff0f7816 */ /* 0x000fe2000000000f */
[----:B------:R-:W2:Y:S04]  /*b3d0*/  LDL R20, [R1+0x51c] ;  /* 0x00051c0001147983 */ /* 0x000ea80000100800 */
[----:B------:R4:W2:Y:S02]  /*b3e0*/  @!P0 LDG.E.U16 R16, [R4.64] ;  /* 0x0000000404108981 */ /* 0x0008a4000c1e1500 */
[----:B----4-:R-:W-:-:S02]  /*b3f0*/  IADD3 R4, P1, R3, R28, RZ ;  /* 0x0000001c03047210 */ /* 0x010fc40007f3e0ff */
[----:B------:R-:W4:Y:S03]  /*b400*/  LDL R3, [R1+0x5d0] ;  /* 0x0005d00001037983 */ /* 0x000f260000100800 */
[----:B------:R-:W-:Y:S02]  /*b410*/  IMAD.X R5, R2, 0x1, R0, P1 ;  /* 0x0000000102057824 */ /* 0x000fe400008e0600 */
[----:B------:R-:W4:Y:S04]  /*b420*/  LDL R2, [R1+0x4b8] ;  /* 0x0004b80001027983 */ /* 0x000f280000100800 */
[----:B------:R0:W4:Y:S01]  /*b430*/  @!P0 LDG.E.U16 R15, [R4.64] ;  /* 0x00000004040f8981 */ /* 0x000122000c1e1500 */
[----:B------:R-:W-:-:S03]  /*b440*/  PRMT R14, RZ, 0x7610, R14 ;  /* 0x00007610ff0e7816 */ /* 0x000fc6000000000e */
[----:B------:R-:W4:Y:S01]  /*b450*/  LDL.LU R26, [R1+0x474] ;  /* 0x00047400011a7983 */ /* 0x000f220000300800 */
[----:B0-----:R-:W-:-:S03]  /*b460*/  IADD3 R4, P1, R23, R28, RZ ;  /* 0x0000001c17047210 */ /* 0x001fc60007f3e0ff */
[----:B------:R-:W4:Y:S02]  /*b470*/  LDL R23, [R1+0x5c4] ;  /* 0x0005c40001177983 */ /* 0x000f240000100800 */
[----:B---3--:R-:W-:Y:S02]  /*b480*/  IMAD.X R5, R22, 0x1, R0, P1 ;  /* 0x0000000116057824 */ /* 0x008fe400008e0600 */
[----:B------:R-:W3:Y:S04]  /*b490*/  LDL R22, [R1+0x518] ;  /* 0x0005180001167983 */ /* 0x000ee80000100800 */
[----:B------:R2:W3:Y:S04]  /*b4a0*/  @!P0 LDG.E.U16 R14, [R4.64] ;  /* 0x00000004040e8981 */ /* 0x0004e8000c1e1500 */
[----:B------:R0:W-:Y:S01]  /*b4b0*/  STS.U16 [R29+0x1800], R27 ;  /* 0x0018001b1d007388 */ /* 0x0001e20000000400 */
[----:B--2---:R-:W-:-:S03]  /*b4c0*/  IADD3 R4, P1, R21, R28, RZ ;  /* 0x0000001c15047210 */ /* 0x004fc60007f3e0ff */
[----:B0-----:R-:W2:Y:S04]  /*b4d0*/  LDL.LU R27, [R1+0x470] ;  /* 0x00047000011b7983 */ /* 0x001ea80000300800 */
[----:B------:R0:W-:Y:S04]  /*b4e0*/  STS.U16 [R29+0x1a00], R13 ;  /* 0x001a000d1d007388 */ /* 0x0001e80000000400 */
[----:B------:R-:W2:Y:S01]  /*b4f0*/  LDL R21, [R1+0x5c0] ;  /* 0x0005c00001157983 */ /* 0x000ea20000100800 */
[----:B----4-:R-:W-:-:S03]  /*b500*/  IMAD.X R5, R3, 0x1, R0, P1 ;  /* 0x0000000103057824 */ /* 0x010fc600008e0600 */
[----:B------:R-:W4:Y:S01]  /*b510*/  LDL R3, [R1+0x660] ;  /* 0x0006600001037983 */ /* 0x000f220000100800 */
[----:B0-----:R-:W-:-:S06]  /*b520*/  PRMT R13, RZ, 0x7610, R13 ;  /* 0x00007610ff0d7816 */ /* 0x001fcc000000000d */
[----:B------:R0:W2:Y:S04]  /*b530*/  @!P0 LDG.E.U16 R13, [R4.64] ;  /* 0x00000004040d8981 */ /* 0x0000a8000c1e1500 */
[----:B------:R1:W-:Y:S01]  /*b540*/  STS.U16 [R29+0x1c00], R12 ;  /* 0x001c000c1d007388 */ /* 0x0003e20000000400 */
[----:B0-----:R-:W-:-:S03]  /*b550*/  IADD3 R4, P1, R20, R28, RZ ;  /* 0x0000001c14047210 */ /* 0x001fc60007f3e0ff */
[----:B------:R-:W2:Y:S01]  /*b560*/  LDL R20, [R1+0x50c] ;  /* 0x00050c0001147983 */ /* 0x000ea20000100800 */
[----:B-1----:R-:W-:Y:S01]  /*b570*/  PRMT R12, RZ, 0x7610, R12 ;  /* 0x00007610ff0c7816 */ /* 0x002fe2000000000c */
[----:B------:R-:W-:Y:S02]  /*b580*/  IMAD.X R5, R2, 0x1, R0, P1 ;  /* 0x0000000102057824 */ /* 0x000fe400008e0600 */
[----:B------:R-:W2:Y:S04]  /*b590*/  LDL R2, [R1+0x4b0] ;  /* 0x0004b00001027983 */ /* 0x000ea80000100800 */
[----:B------:R0:W2:Y:S04]  /*b5a0*/  @!P0 LDG.E.U16 R12, [R4.64] ;  /* 0x00000004040c8981 */ /* 0x0000a8000c1e1500 */
[----:B------:R1:W-:Y:S01]  /*b5b0*/  STS.U16 [R29+0x1e00], R11 ;  /* 0x001e000b1d007388 */ /* 0x0003e20000000400 */
[----:B0-----:R-:W-:-:S03]  /*b5c0*/  IADD3 R4, P1, R23, R28, RZ ;  /* 0x0000001c17047210 */ /* 0x001fc60007f3e0ff */
[----:B------:R0:W-:Y:S01]  /*b5d0*/  STS.U16 [R29+0x2a00], R25 ;  /* 0x002a00191d007388 */ /* 0x0001e20000000400 */
[----:B-1----:R-:W-:Y:S01]  /*b5e0*/  PRMT R11, RZ, 0x7610, R11 ;  /* 0x00007610ff0b7816 */ /* 0x002fe2000000000b */
[----:B---3--:R-:W-:-:S05]  /*b5f0*/  IMAD.X R5, R22, 0x1, R0, P1 ;  /* 0x0000000116057824 */ /* 0x008fca00008e0600 */
[----:B------:R4:W3:Y:S04]  /*b600*/  @!P0 LDG.E.U16 R11, [R4.64] ;  /* 0x00000004040b8981 */ /* 0x0008e8000c1e1500 */
[----:B0-----:R-:W3:Y:S01]  /*b610*/  LDL R25, [R1+0x5b4] ;  /* 0x0005b40001197983 */ /* 0x001ee20000100800 */
[----:B----4-:R-:W-:-:S03]  /*b620*/  IADD3 R4, P1, R3, R28, RZ ;  /* 0x0000001c03047210 */ /* 0x010fc60007f3e0ff */
[----:B------:R-:W4:Y:S04]  /*b630*/  LDL R3, [R1+0x508] ;  /* 0x0005080001037983 */ /* 0x000f280000100800 */
[----:B------:R0:W-:Y:S01]  /*b640*/  STS.U16 [R29+0x2000], R10 ;  /* 0x0020000a1d007388 */ /* 0x0001e20000000400 */
[----:B--2---:R-:W-:Y:S01]  /*b650*/  IMAD.X R5, R21, 0x1, R0, P1 ;  /* 0x0000000115057824 */ /* 0x004fe200008e0600 */
[----:B0-----:R-:W-:Y:S02]  /*b660*/  PRMT R10, RZ, 0x7610, R10 ;  /* 0x00007610ff0a7816 */ /* 0x001fe4000000000a */
[----:B------:R0:W-:Y:S04]  /*b670*/  STS.U16 [R29+0x2200], R9 ;  /* 0x002200091d007388 */ /* 0x0001e80000000400 */
[----:B------:R1:W2:Y:S01]  /*b680*/  @!P0 LDG.E.U16 R10, [R4.64] ;  /* 0x00000004040a8981 */ /* 0x0002a2000c1e1500 */
[----:B0-----:R-:W-:-:S02]  /*b690*/  PRMT R9, RZ, 0x7610, R9 ;  /* 0x00007610ff097816 */ /* 0x001fc40000000009 */
[-C--:B-1----:R-:W-:Y:S02]  /*b6a0*/  IADD3 R4, P1, R20, R28.reuse, RZ ;  /* 0x0000001c14047210 */ /* 0x082fe40007f3e0ff */
[----:B------:R-:W2:Y:S03]  /*b6b0*/  LDL.LU R20, [R1+0x47c] ;  /* 0x00047c0001147983 */ /* 0x000ea60000300800 */
[----:B------:R-:W-:Y:S01]  /*b6c0*/  IMAD.X R5, R2, 0x1, R0, P1 ;  /* 0x0000000102057824 */ /* 0x000fe200008e0600 */
[----:B------:R-:W2:Y:S04]  /*b6d0*/  LDL.LU R21, [R1+0x3c] ;  /* 0x00003c0001157983 */ /* 0x000ea80000300800 */
[----:B------:R3:W2:Y:S04]  /*b6e0*/  @!P0 LDG.E.U16 R9, [R4.64] ;  /* 0x0000000404098981 */ /* 0x0006a8000c1e1500 */
[----:B------:R0:W-:Y:S04]  /*b6f0*/  STS.U16 [R29+0x2400], R8 ;  /* 0x002400081d007388 */ /* 0x0001e80000000400 */
[----:B------:R-:W2:Y:S01]  /*b700*/  LDL.LU R22, [R1+0x30] ;  /* 0x0000300001167983 */ /* 0x000ea20000300800 */
[----:B---3--:R-:W-:-:S03]  /*b710*/  IADD3 R4, P1, R25, R28, RZ ;  /* 0x0000001c19047210 */ /* 0x008fc60007f3e0ff */
[----:B------:R-:W3:Y:S01]  /*b720*/  LDL.LU R2, [R1+0x2c] ;  /* 0x00002c0001027983 */ /* 0x000ee20000300800 */
[----:B0-----:R-:W-:-:S03]  /*b730*/  PRMT R8, RZ, 0x7610, R8 ;  /* 0x00007610ff087816 */ /* 0x001fc60000000008 */
[----:B------:R-:W2:Y:S04]  /*b740*/  LDL.LU R23, [R1+0x28] ;  /* 0x0000280001177983 */ /* 0x000ea80000300800 */
[----:B------:R-:W2:Y:S04]  /*b750*/  LDL.LU R24, [R1+0x24] ;  /* 0x0000240001187983 */ /* 0x000ea80000300800 */
[----:B------:R0:W-:Y:S04]  /*b760*/  STS.U16 [R29+0x2c00], R26 ;  /* 0x002c001a1d007388 */ /* 0x0001e80000000400 */
[----:B------:R-:W2:Y:S04]  /*b770*/  LDL.LU R25, [R1+0x498] ;  /* 0x0004980001197983 */ /* 0x000ea80000300800 */
[----:B------:R1:W-:Y:S04]  /*b780*/  STS.U16 [R29+0x2e00], R27 ;  /* 0x002e001b1d007388 */ /* 0x0003e80000000400 */
[----:B0-----:R-:W2:Y:S04]  /*b790*/  LDL.LU R26, [R1+0x20] ;  /* 0x00002000011a7983 */ /* 0x001ea80000300800 */
[----:B-1----:R-:W2:Y:S01]  /*b7a0*/  LDL.LU R27, [R1+0x1c] ;  /* 0x00001c00011b7983 */ /* 0x002ea20000300800 */
[----:B----4-:R-:W-:-:S03]  /*b7b0*/  IMAD.X R5, R3, 0x1, R0, P1 ;  /* 0x0000000103057824 */ /* 0x010fc600008e0600 */
[----:B------:R-:W4:Y:S04]  /*b7c0*/  LDL.LU R3, [R1+0x18] ;  /* 0x0000180001037983 */ /* 0x000f280000300800 */
[----:B------:R0:W2:Y:S04]  /*b7d0*/  @!P0 LDG.E.U16 R8, [R4.64] ;  /* 0x0000000404088981 */ /* 0x0000a8000c1e1500 */
[----:B0-----:R-:W2:Y:S04]  /*b7e0*/  LDL.LU R4, [R1+0x46c] ;  /* 0x00046c0001047983 */ /* 0x001ea80000300800 */
[----:B------:R-:W3:Y:S04]  /*b7f0*/  LDL R5, [R1+0x658] ;  /* 0x0006580001057983 */ /* 0x000ee80000100800 */
[----:B--2---:R3:W-:Y:S02]  /*b800*/  STS.U16 [R29+0x3000], R4 ;  /* 0x003000041d007388 */ /* 0x0047e40000000400 */
[----:B---3--:R-:W-:-:S02]  /*b810*/  IADD3 R4, P1, R5, R28, RZ ;  /* 0x0000001c05047210 */ /* 0x008fc40007f3e0ff */
[----:B------:R-:W2:Y:S04]  /*b820*/  LDL R5, [R1+0x5b0] ;  /* 0x0005b00001057983 */ /* 0x000ea80000100800 */
[----:B------:R0:W-:Y:S02]  /*b830*/  STS.U16 [R29+0x2600], R7 ;  /* 0x002600071d007388 */ /* 0x0001e40000000400 */
[----:B0-----:R-:W-:Y:S01]  /*b840*/  PRMT R7, RZ, 0x7610, R7 ;  /* 0x00007610ff077816 */ /* 0x001fe20000000007 */
[----:B--2---:R-:W-:-:S05]  /*b850*/  IMAD.X R5, R5, 0x1, R0, P1 ;  /* 0x0000000105057824 */ /* 0x004fca00008e0600 */
[----:B------:R0:W2:Y:S04]  /*b860*/  @!P0 LDG.E.U16 R7, [R4.64] ;  /* 0x0000000404078981 */ /* 0x0000a8000c1e1500 */
[----:B0-----:R-:W3:Y:S04]  /*b870*/  LDL.LU R4, [R1+0x480] ;  /* 0x0004800001047983 */ /* 0x001ee80000300800 */
[----:B------:R-:W2:Y:S04]  /*b880*/  LDL R5, [R1+0x4fc] ;  /* 0x0004fc0001057983 */ /* 0x000ea80000100800 */
[----:B---3--:R2:W-:Y:S02]  /*b890*/  STS.U16 [R29+0x3200], R4 ;  /* 0x003200041d007388 */ /* 0x0085e40000000400 */
[----:B--2---:R-:W-:-:S02]  /*b8a0*/  IADD3 R4, P1, R5, R28, RZ ;  /* 0x0000001c05047210 */ /* 0x004fc40007f3e0ff */
[----:B------:R-:W2:Y:S04]  /*b8b0*/  LDL R5, [R1+0x4a8] ;  /* 0x0004a80001057983 */ /* 0x000ea80000100800 */
[----:B------:R0:W-:Y:S04]  /*b8c0*/  STS.U16 [R29+0x2800], R6 ;  /* 0x002800061d007388 */ /* 0x0001e80000000400 */
[----:B------:R1:W-:Y:S01]  /*b8d0*/  STL [R1+0x708], R28 ;  /* 0x0007081c01007387 */ /* 0x0003e20000100800 */
[----:B0-----:R-:W-:-:S03]  /*b8e0*/  PRMT R6, RZ, 0x7610, R6 ;  /* 0x00007610ff067816 */ /* 0x001fc60000000006 */
[----:B-1----:R-:W3:Y:S04]  /*b8f0*/  LDL.LU R28, [R1+0x4] ;  /* 0x00000400011c7983 */ /* 0x002ee80000300800 */
[----:B------:R-:W-:Y:S04]  /*b900*/  STL [R1+0x70c], R0 ;  /* 0x00070c0001007387 */ /* 0x000fe80000100800 */
[----:B------:R-:W-:Y:S04]  /*b910*/  STS.U16 [R29+0x3400], R20 ;  /* 0x003400141d007388 */ /* 0x000fe80000000400 */
[----:B------:R-:W-:Y:S04]  /*b920*/  STS.U16 [R29+0x3600], R21 ;  /* 0x003600151d007388 */ /* 0x000fe80000000400 */
[----:B------:R-:W-:Y:S04]  /*b930*/  STS.U16 [R29+0x3800], R22 ;  /* 0x003800161d007388 */ /* 0x000fe80000000400 */
[----:B------:R0:W-:Y:S04]  /*b940*/  STS.U16 [R29+0x3a00], R2 ;  /* 0x003a00021d007388 */ /* 0x0001e80000000400 */
[----:B------:R1:W-:Y:S04]  /*b950*/  STS.U16 [R29+0x3c00], R23 ;  /* 0x003c00171d007388 */ /* 0x0003e80000000400 */
[----:B------:R1:W-:Y:S01]  /*b960*/  STS.U16 [R29+0x3e00], R24 ;  /* 0x003e00181d007388 */ /* 0x0003e20000000400 */
[----:B0-----:R-:W-:-:S05]  /*b970*/  LOP3.LUT R2, R29, 0x20, RZ, 0x3c, !PT ;  /* 0x000000201d027812 */ /* 0x001fca00078e3cff */
[----:B------:R-:W-:Y:S04]  /*b980*/  STS.U16 [R2+0x3f00], R25 ;  /* 0x003f001902007388 */ /* 0x000fe80000000400 */
[----:B------:R-:W-:Y:S04]  /*b990*/  STS.U16 [R2+0x100], R26 ;  /* 0x0001001a02007388 */ /* 0x000fe80000000400 */
[----:B------:R-:W-:Y:S04]  /*b9a0*/  STS.U16 [R2+0x300], R27 ;  /* 0x0003001b02007388 */ /* 0x000fe80000000400 */
[----:B----4-:R-:W-:Y:S01]  /*b9b0*/  STS.U16 [R2+0x500], R3 ;  /* 0x0005000302007388 */ /* 0x010fe20000000400 */
[----:B--2---:R-:W-:-:S03]  /*b9c0*/  IMAD.X R5, R5, 0x1, R0, P1 ;  /* 0x0000000105057824 */ /* 0x004fc600008e0600 */
[----:B------:R-:W2:Y:S04]  /*b9d0*/  LDL.LU R0, [R1+0x8] ;  /* 0x0000080001007983 */ /* 0x000ea80000300800 */
[----:B------:R0:W4:Y:S04]  /*b9e0*/  @!P0 LDG.E.U16 R6, [R4.64] ;  /* 0x0000000404068981 */ /* 0x000128000c1e1500 */
[----:B0-----:R-:W2:Y:S04]  /*b9f0*/  LDL.LU R4, [R1+0x10] ;  /* 0x0000100001047983 */ /* 0x001ea80000300800 */
[----:B------:R-:W2:Y:S04]  /*ba00*/  LDL.LU R5, [R1+0xc] ;  /* 0x00000c0001057983 */ /* 0x000ea80000300800 */
[----:B------:R-:W2:Y:S04]  /*ba10*/  LDL.LU R20, [R1+0xeb8] ;  /* 0x000eb80001147983 */ /* 0x000ea80000300800 */
[----:B------:R-:W2:Y:S04]  /*ba20*/  LDL.LU R21, [R1+0xeb4] ;  /* 0x000eb40001157983 */ /* 0x000ea80000300800 */
[----:B------:R-:W2:Y:S04]  /*ba30*/  LDL.LU R22, [R1+0xeb0] ;  /* 0x000eb00001167983 */ /* 0x000ea80000300800 */
[----:B-1----:R-:W2:Y:S04]  /*ba40*/  LDL.LU R23, [R1+0xeac] ;  /* 0x000eac0001177983 */ /* 0x002ea80000300800 */
[----:B------:R-:W2:Y:S04]  /*ba50*/  LDL.LU R24, [R1+0xea8] ;  /* 0x000ea80001187983 */ /* 0x000ea80000300800 */
[----:B------:R0:W-:Y:S04]  /*ba60*/  STL [R1+0x710], R29 ;  /* 0x0007101d01007387 */ /* 0x0001e80000100800 */
[----:B0-----:R-:W2:Y:S04]  /*ba70*/  LDL.LU R29, [R1+0x14] ;  /* 0x00001400011d7983 */ /* 0x001ea80000300800 */
[----:B------:R-:W3:Y:S04]  /*ba80*/  LDL.LU R25, [R1+0xea4] ;  /* 0x000ea40001197983 */ /* 0x000ee80000300800 */
[----:B------:R-:W3:Y:S04]  /*ba90*/  LDL.LU R26, [R1+0xea0] ;  /* 0x000ea000011a7983 */ /* 0x000ee80000300800 */
[----:B------:R-:W3:Y:S04]  /*baa0*/  LDL.LU R27, [R1+0xe9c] ;  /* 0x000e9c00011b7983 */ /* 0x000ee80000300800 */
[----:B------:R-:W3:Y:S04]  /*bab0*/  LDL.LU R3, [R1+0xe98] ;  /* 0x000e980001037983 */ /* 0x000ee80000300800 */
[----:B--2---:R-:W-:Y:S04]  /*bac0*/  STS.U16 [R2+0x700], R29 ;  /* 0x0007001d02007388 */ /* 0x004fe80000000400 */
[----:B------:R-:W-:Y:S04]  /*bad0*/  STS.U16 [R2+0x900], R4 ;  /* 0x0009000402007388 */ /* 0x000fe80000000400 */
[----:B------:R-:W-:Y:S04]  /*bae0*/  STS.U16 [R2+0xb00], R5 ;  /* 0x000b000502007388 */ /* 0x000fe80000000400 */
[----:B------:R-:W-:Y:S04]  /*baf0*/  STS.U16 [R2+0xd00], R0 ;  /* 0x000d000002007388 */ /* 0x000fe80000000400 */
[----:B---3--:R-:W-:Y:S04]  /*bb00*/  STS.U16 [R2+0xf00], R28 ;  /* 0x000f001c02007388 */ /* 0x008fe80000000400 */
[----:B------:R0:W-:Y:S04]  /*bb10*/  STS.U16 [R2+0x1100], R3 ;  /* 0x0011000302007388 */ /* 0x0001e80000000400 */
[----:B0-----:R-:W0:Y:S04]  /*bb20*/  S2R R3, SR_TID.X ;  /* 0x0000000000037919 */ /* 0x001e280000002100 */
[----:B------:R-:W1:Y:S04]  /*bb30*/  S2R R28, SR_TID.X ;  /* 0x00000000001c7919 */ /* 0x000e680000002100 */
[----:B------:R-:W-:Y:S04]  /*bb40*/  STS.U16 [R2+0x1300], R27 ;  /* 0x0013001b02007388 */ /* 0x000fe80000000400 */
        /* <DEDUP_REMOVED lines=11> */
[----:B------:R-:W-:Y:S01]  /*bc00*/  STS.U16 [R2+0x2b00], R15 ;  /* 0x002b000f02007388 */ /* 0x000fe20000000400 */
[----:B0-----:R-:W-:-:S03]  /*bc10*/  LOP3.LUT R0, R3, 0x7, RZ, 0xc0, !PT ;  /* 0x0000000703007812 */ /* 0x001fc600078ec0ff */
[----:B------:R-:W-:Y:S04]  /*bc20*/  STS.U16 [R2+0x2d00], R14 ;  /* 0x002d000e02007388 */ /* 0x000fe80000000400 */
[----:B------:R-:W-:Y:S04]  /*bc30*/  STS.U16 [R2+0x2f00], R13 ;  /* 0x002f000d02007388 */ /* 0x000fe80000000400 */
[----:B------:R-:W-:Y:S04]  /*bc40*/  STS.U16 [R2+0x3100], R12 ;  /* 0x0031000c02007388 */ /* 0x000fe80000000400 */
[----:B------:R-:W-:Y:S04]  /*bc50*/  STS.U16 [R2+0x3300], R11 ;  /* 0x0033000b02007388 */ /* 0x000fe80000000400 */
[----:B------:R-:W-:Y:S01]  /*bc60*/  STS.U16 [R2+0x3500], R10 ;  /* 0x0035000a02007388 */ /* 0x000fe20000000400 */
[----:B-1----:R-:W-:-:S03]  /*bc70*/  IMAD.SHL.U32 R4, R28, 0x2, RZ ;  /* 0x000000021c047824 */ /* 0x002fc600078e00ff */
[----:B------:R-:W-:Y:S01]  /*bc80*/  STS.U16 [R2+0x3700], R9 ;  /* 0x0037000902007388 */ /* 0x000fe20000000400 */
[----:B------:R-:W-:-:S03]  /*bc90*/  IMAD R0, R0, 0x110, RZ ;  /* 0x0000011000007824 */ /* 0x000fc600078e02ff */
[----:B------:R-:W-:Y:S04]  /*bca0*/  STS.U16 [R2+0x3900], R8 ;  /* 0x0039000802007388 */ /* 0x000fe80000000400 */
[----:B------:R-:W-:Y:S04]  /*bcb0*/  STS.U16 [R2+0x3b00], R7 ;  /* 0x003b000702007388 */ /* 0x000fe80000000400 */
[----:B----4-:R-:W-:Y:S01]  /*bcc0*/  STS.U16 [R2+0x3d00], R6 ;  /* 0x003d000602007388 */ /* 0x010fe20000000400 */
[----:B------:R-:W-:Y:S01]  /*bcd0*/  IMAD.SHL.U32 R5, R28, 0x80, RZ ;  /* 0x000000801c057824 */ /* 0x000fe200078e00ff */
[----:B------:R-:W-:Y:S01]  /*bce0*/  LOP3.LUT R0, R0, 0x10, R4, 0x78, !PT ;  /* 0x0000001000007812 */ /* 0x000fe200078e7804 */
[----:B------:R-:W-:-:S03]  /*bcf0*/  IMAD.SHL.U32 R28, R28, 0x8, RZ ;  /* 0x000000081c1c7824 */ /* 0x000fc600078e00ff */
[----:B------:R-:W-:Y:S01]  /*bd00*/  LOP3.LUT R0, R0, 0x800, R5, 0xf8, !PT ;  /* 0x0000080000007812 */ /* 0x000fe200078ef805 */
[----:B------:R-:W-:Y:S01]  /*bd10*/  BAR.SYNC.DEFER_BLOCKING 0x0 ;  /* 0x0000000000007b1d */ /* 0x000fe20000010000 */
[C---:B------:R-:W-:Y:S02]  /*bd20*/  LOP3.LUT R5, R3.reuse, 0x60, RZ, 0xc0, !PT ;  /* 0x0000006003057812 */ /* 0x040fe400078ec0ff */
[----:B------:R-:W-:Y:S02]  /*bd30*/  LOP3.LUT R3, R3, 0x7, RZ, 0xc0, !PT ;  /* 0x0000000703037812 */ /* 0x000fe400078ec0ff */
[----:B------:R-:W-:-:S03]  /*bd40*/  LOP3.LUT R28, R28, 0x30, R4, 0x48, !PT ;  /* 0x000000301c1c7812 */ /* 0x000fc600078e4804 */
[----:B------:R-:W-:-:S04]  /*bd50*/  IMAD R3, R3, 0x4, R5 ;  /* 0x0000000403037824 */ /* 0x000fc800078e0205 */
[----:B------:R-:W-:-:S05]  /*bd60*/  IMAD.U32 R3, R3, 0x10, R28 ;  /* 0x0000001003037824 */ /* 0x000fca00078e001c */
[----:B------:R-:W0:Y:S04]  /*bd70*/  LDSM.16.M88.4 R8, [R3] ;  /* 0x000000000308783b */ /* 0x000e280000000200 */
[----:B------:R-:W1:Y:S04]  /*bd80*/  LDSM.16.M88.4 R4, [R3+0x1000] ;  /* 0x001000000304783b */ /* 0x000e680000000200 */
[----:B------:R-:W2:Y:S04]  /*bd90*/  LDSM.16.M88.4 R24, [R3+0x800] ;  /* 0x000800000318783b */ /* 0x000ea80000000200 */
[----:B------:R-:W-:Y:S04]  /*bda0*/  LDSM.16.M88.4 R12, [R3+0x2800] ;  /* 0x00280000030c783b */ /* 0x000fe80000000200 */
[----:B------:R-:W-:Y:S04]  /*bdb0*/  LDSM.16.MT88.4 R16, [R0+0x4000] ;  /* 0x004000000010783b */ /* 0x000fe80000004200 */
[----:B------:R-:W-:Y:S04]  /*bdc0*/  LDSM.16.MT88.4 R20, [R0+0x4080] ;  /* 0x004080000014783b */ /* 0x000fe80000004200 */
[----:B0-----:R-:W-:Y:S04]  /*bdd0*/  STL.64 [R1+0x40], R8 ;  /* 0x0000400801007387 */ /* 0x001fe80000100a00 */
[----:B------:R-:W-:Y:S01]  /*bde0*/  STL.64 [R1+0x48], R10 ;  /* 0x0000480a01007387 */ /* 0x000fe20000100a00 */
[----:B-1----:R-:W-:-:S03]  /*bdf0*/  IMAD.MOV.U32 R2, RZ, RZ, R7 ;  /* 0x000000ffff027224 */ /* 0x002fc600078e0007 */
[----:B------:R-:W0:Y:S04]  /*be00*/  LDSM.16.M88.4 R8, [R3+0x1800] ;  /* 0x001800000308783b */ /* 0x000e280000000200 */
[----:B------:R-:W-:Y:S04]  /*be10*/  STL.64 [R1+0x20], R4 ;  /* 0x0000200401007387 */ /* 0x000fe80000100a00 */
[----:B------:R-:W-:Y:S04]  /*be20*/  STL.64 [R1+0x28], R6 ;  /* 0x0000280601007387 */ /* 0x000fe80000100a00 */
[----:B------:R-:W1:Y:S04]  /*be30*/  LDSM.16.M88.4 R4, [R3+0x2000] ;  /* 0x002000000304783b */ /* 0x000e680000000200 */
[----:B------:R-:W-:Y:S04]  /*be40*/  STL [R1+0xb08], R2 ;  /* 0x000b080201007387 */ /* 0x000fe80000100800 */
[----:B--2---:R-:W-:Y:S04]  /*be50*/  STL.64 [R1+0x38], R26 ;  /* 0x0000381a01007387 */ /* 0x004fe80000100a00 */
[----:B------:R2:W-:Y:S04]  /*be60*/  STL.64 [R1+0xe90], R24 ;  /* 0x000e901801007387 */ /* 0x0005e80000100a00 */
[----:B--2---:R-:W2:Y:S04]  /*be70*/  LDL.LU.64 R24, [R1+0x370] ;  /* 0x0003700001187983 */ /* 0x004ea80000300a00 */
[----:B0-----:R-:W-:Y:S04]  /*be80*/  STL.64 [R1+0x10], R8 ;  /* 0x0000100801007387 */ /* 0x001fe80000100a00 */
[----:B------:R-:W-:Y:S04]  /*be90*/  STL.64 [R1+0x18], R10 ;  /* 0x0000180a01007387 */ /* 0x000fe80000100a00 */
[----:B------:R-:W2:Y:S04]  /*bea0*/  LDL.LU.64 R26, [R1+0x378] ;  /* 0x00037800011a7983 */ /* 0x000ea80000300a00 */
[----:B-1----:R-:W-:Y:S04]  /*beb0*/  STL.64 [R1], R4 ;  /* 0x0000000401007387 */ /* 0x002fe80000100a00 */
[----:B------:R-:W-:Y:S04]  /*bec0*/  STL.64 [R1+0x8], R6 ;  /* 0x0000080601007387 */ /* 0x000fe80000100a00 */
[----:B------:R-:W0:Y:S04]  /*bed0*/  LDSM.16.M88.4 R4, [R3+0x3000] ;  /* 0x003000000304783b */ /* 0x000e280000000200 */
[----:B------:R-:W-:Y:S04]  /*bee0*/  STL.64 [R1+0xe58], R14 ;  /* 0x000e580e01007387 */ /* 0x000fe80000100a00 */
[----:B------:R1:W-:Y:S04]  /*bef0*/  STL.64 [R1+0xe50], R12 ;  /* 0x000e500c01007387 */ /* 0x0003e80000100a00 */
[----:B------:R-:W3:Y:S04]  /*bf00*/  LDSM.16.M88.4 R8, [R3+0x3800] ;  /* 0x003800000308783b */ /* 0x000ee80000000200 */
[----:B-1----:R-:W2:Y:S04]  /*bf10*/  LDL.64 R12, [R1+0x40] ;  /* 0x00004000010c7983 */ /* 0x002ea80000100a00 */
[----:B0-----:R-:W-:Y:S04]  /*bf20*/  STL [R1+0xa9c], R6 ;  /* 0x000a9c0601007387 */ /* 0x001fe80000100800 */
[----:B------:R-:W-:Y:S04]  /*bf30*/  STL [R1+0xa98], R7 ;  /* 0x000a980701007387 */ /* 0x000fe80000100800 */
[----:B------:R0:W-:Y:S04]  /*bf40*/  STL.64 [R1+0xe70], R4 ;  /* 0x000e700401007387 */ /* 0x0001e80000100a00 */
[----:B0-----:R-:W4:Y:S04]  /*bf50*/  LDL.LU.64 R4, [R1+0x340] ;  /* 0x0003400001047983 */ /* 0x001f280000300a00 */
[----:B------:R-:W2:Y:S04]  /*bf60*/  LDL.LU.64 R6, [R1+0x348] ;  /* 0x0003480001067983 */ /* 0x000ea80000300a00 */
[----:B--2---:R-:W-:Y:S04]  /*bf70*/  STL.64 [R1+0xe80], R6 ;  /* 0x000e800601007387 */ /* 0x004fe80000100a00 */
[----:B----4-:R0:W-:Y:S04]  /*bf80*/  STL.64 [R1+0xe78], R4 ;  /* 0x000e780401007387 */ /* 0x0101e80000100a00 */
[----:B0-----:R-:W2:Y:S01]  /*bf90*/  LDL.64 R4, [R1+0x20] ;  /* 0x0000200001047983 */ /* 0x001ea20000100a00 */
[----:B------:R-:W-:Y:S03]  /*bfa0*/  HMMA.16816.F32 R24, R16, R12, R24 ;  /* 0x0000000c1018723c */ /* 0x000fe60000001818 */
[----:B--2---:R0:W-:Y:S04]  /*bfb0*/  STL.64 [R1+0xe88], R4 ;  /* 0x000e880401007387 */ /* 0x0041e80000100a00 */
[----:B0-----:R-:W2:Y:S04]  /*bfc0*/  LDL.LU.64 R4, [R1+0x360] ;  /* 0x0003600001047983 */ /* 0x001ea80000300a00 */
[----:B------:R-:W2:Y:S04]  /*bfd0*/  LDL.LU.64 R6, [R1+0x368] ;  /* 0x0003680001067983 */ /* 0x000ea80000300a00 */
[----:B---3--:R-:W-:Y:S04]  /*bfe0*/  STL [R1+0xb04], R10 ;  /* 0x000b040a01007387 */ /* 0x008fe80000100800 */
[----:B------:R-:W-:Y:S04]  /*bff0*/  STL [R1+0xb00], R11 ;  /* 0x000b000b01007387 */ /* 0x000fe80000100800 */
[----:B------:R-:W-:Y:S04]  /*c000*/  STL.64 [R1+0xe38], R22 ;  /* 0x000e381601007387 */ /* 0x000fe80000100a00 */
[----:B------:R0:W-:Y:S04]  /*c010*/  STL.64 [R1+0xe30], R20 ;  /* 0x000e301401007387 */ /* 0x0001e80000100a00 */
[----:B0-----:R-:W3:Y:S04]  /*c020*/  LDL.64 R20, [R1+0x10] ;  /* 0x0000100001147983 */ /* 0x001ee80000100a00 */
[----:B------:R-:W-:Y:S04]  /*c030*/  STL [R1+0xb90], R0 ;  /* 0x000b900001007387 */ /* 0x000fe80000100800 */
[----:B------:R0:W-:Y:S04]  /*c040*/  STL.64 [R1+0x370], R24 ;  /* 0x0003701801007387 */ /* 0x0001e80000100a00 */
[----:B------:R-:W-:Y:S04]  /*c050*/  STL.64 [R1+0x378], R26 ;  /* 0x0003781a01007387 */ /* 0x000fe80000100a00 */
[----:B0-----:R-:W2:Y:S01]  /*c060*/  LDL.LU.64 R24, [R1+0xe90] ;  /* 0x000e900001187983 */ /* 0x001ea20000300a00 */
[----:B------:R-:W-:-:S02]  /*c070*/  IMAD.MOV.U32 R11, RZ, RZ, R12 ;  /* 0x000000ffff0b7224 */ /* 0x000fc400078e000c */
[----:B------:R-:W-:Y:S02]  /*c080*/  IMAD.MOV.U32 R10, RZ, RZ, R13 ;  /* 0x000000ffff0a7224 */ /* 0x000fe400078e000d */
[----:B------:R-:W4:Y:S04]  /*c090*/  LDL.LU.64 R12, [R1+0x330] ;  /* 0x00033000010c7983 */ /* 0x000f280000300a00 */
[----:B------:R-:W4:Y:S04]  /*c0a0*/  LDL.LU.64 R14, [R1+0x338] ;  /* 0x00033800010e7983 */ /* 0x000f280000300a00 */
[----:B------:R-:W-:Y:S04]  /*c0b0*/  STL.64 [R1+0xe68], R10 ;  /* 0x000e680a01007387 */ /* 0x000fe80000100a00 */
[----:B------:R0:W-:Y:S04]  /*c0c0*/  STL.64 [R1+0xe60], R8 ;  /* 0x000e600801007387 */ /* 0x0001e80000100a00 */
[----:B0-----:R-:W4:Y:S01]  /*c0d0*/  LDL.64 R8, [R1] ;  /* 0x0000000001087983 */ /* 0x001f220000100a00 */
[C---:B--2---:R-:W-:Y:S11]  /*c0e0*/  HMMA.16816.F32 R4, R16.reuse, R24, R4 ;  /* 0x000000181004723c */ /* 0x044ff60000001804 */
[----:B------:R-:W-:Y:S11]  /*c0f0*/  @!UPT UIADD3 URZ, URZ, URZ, URZ ;  /* 0x0000003f3f3ff290 */ /* 0x000ff6000fffe03f */
[----:B------:R-:W-:Y:S01]  /*c100*/  @!UPT UIADD3 URZ, URZ, URZ, URZ ;  /* 0x0000003f3f3ff290 */ /* 0x000fe2000fffe03f */
[----:B------:R0:W-:Y:S04]  /*c110*/  STL.64 [R1+0x360], R4 ;  /* 0x0003600401007387 */ /* 0x0001e80000100a00 */
[----:B------:R-:W-:Y:S04]  /*c120*/  STL.64 [R1+0x368], R6 ;  /* 0x0003680601007387 */ /* 0x000fe80000100a00 */
[----:B0-----:R-:W2:Y:S04]  /*c130*/  LDL.LU.64 R4, [R1+0xe88] ;  /* 0x000e880001047983 */ /* 0x001ea80000300a00 */
[----:B------:R0:W-:Y:S04]  /*c140*/  STL.64 [R1+0xe20], R24 ;  /* 0x000e201801007387 */ /* 0x0001e80000100a00 */
[----:B0-----:R-:W2:Y:S04]  /*c150*/  LDL.LU.64 R24, [R1+0x350] ;  /* 0x0003500001187983 */ /* 0x001ea80000300a00 */
[----:B------:R-:W2:Y:S02]  /*c160*/  LDL.LU.64 R26, [R1+0x358] ;  /* 0x00035800011a7983 */ /* 0x000ea40000300a00 */
[----:B--2---:R-:W-:Y:S11]  /*c170*/  HMMA.16816.F32 R24, R16, R4, R24 ;  /* 0x000000041018723c */ /* 0x004ff60000001818 */
[----:B------:R-:W-:Y:S11]  /*c180*/  @!UPT UIADD3 URZ, URZ, URZ, URZ ;  /* 0x0000003f3f3ff290 */ /* 0x000ff6000fffe03f */
[----:B------:R-:W-:Y:S01]  /*c190*/  @!UPT UIADD3 URZ, URZ, URZ, URZ ;  /* 0x0000003f3f3ff290 */ /* 0x000fe2000fffe03f */
[----:B------:R-:W-:Y:S04]  /*c1a0*/  STL.64 [R1+0x350], R24 ;  /* 0x0003501801007387 */ /* 0x000fe80000100a00 */
[----:B------:R0:W-:Y:S04]  /*c1b0*/  STL.64 [R1+0x358], R26 ;  /* 0x0003581a01007387 */ /* 0x0001e80000100a00 */
[----:B------:R-:W2:Y:S01]  /*c1c0*/  LDL.LU.64 R6, [R1+0xe80] ;  /* 0x000e800001067983 */ /* 0x000ea20000300a00 */
[----:B0-----:R-:W-:Y:S02]  /*c1d0*/  IMAD.MOV.U32 R27, RZ, RZ, R4 ;  /* 0x000000ffff1b7224 */ /* 0x001fe400078e0004 */
[----:B------:R-:W-:-:S02]  /*c1e0*/  IMAD.MOV.U32 R26, RZ, RZ, R5 ;  /* 0x000000ffff1a7224 */ /* 0x000fc400078e0005 */
[----:B------:R-:W2:Y:S01]  /*c1f0*/  LDL.LU.64 R4, [R1+0xe78] ;  /* 0x000e780001047983 */ /* 0x000ea20000300a00 */
[----:B---3--:R-:W-:Y:S02]  /*c200*/  IMAD.MOV.U32 R3, RZ, RZ, R20 ;  /* 0x000000ffff037224 */ /* 0x008fe400078e0014 */
[----:B------:R-:W-:Y:S01]  /*c210*/  IMAD.MOV.U32 R0, RZ, RZ, R21 ;  /* 0x000000ffff007224 */ /* 0x000fe200078e0015 */
[C---:B--2---:R-:W-:Y:S11]  /*c220*/  HMMA.16816.F32 R4, R16.reuse, R20, R4 ;  /* 0x000000141004723c */ /* 0x044ff60000001804 */
[----:B------:R-:W-:Y:S11]  /*c230*/  @!UPT UIADD3 URZ, URZ, URZ, URZ ;  /* 0x0000003f3f3ff290 */ /* 0x000ff6000fffe03f */
[----:B------:R-:W-:Y:S01]  /*c240*/  @!UPT UIADD3 URZ, URZ, URZ, URZ ;  /* 0x0000003f3f3ff290 */ /* 0x000fe2000fffe03f */
[----:B------:R0:W-:Y:S04]  /*c250*/  STL.64 [R1+0x340], R4 ;  /* 0x0003400401007387 */ /* 0x0001e80000100a00 */
[----:B------:R1:W-:Y:S04]  /*c260*/  STL.64 [R1+0x348], R6 ;  /* 0x0003480601007387 */ /* 0x0003e80000100a00 */
[----:B0-----:R-:W2:Y:S04]  /*c270*/  LDL.LU.64 R4, [R1+0xe70] ;  /* 0x000e700001047983 */ /* 0x001ea80000300a00 */
[----:B------:R-:W3:Y:S04]  /*c280*/  LDL.LU.64 R20, [R1+0x310] ;  /* 0x0003100001147983 */ /* 0x000ee80000300a00 */
[----:B------:R-:W2:Y:S01]  /*c290*/  LDL.LU.64 R22, [R1+0x318] ;  /* 0x0003180001167983 */ /* 0x000ea20000300a00 */
[----:B----4-:R-:W-:Y:S01]  /*c2a0*/  HMMA.16816.F32 R12, R16, R8, R12 ;  /* 0x00000008100c723c */ /* 0x010fe2000000180c */
[----:B-1----:R-:W-:-:S02]  /*c2b0*/  IMAD.MOV.U32 R7, RZ, RZ, R8 ;  /* 0x000000ffff077224 */ /* 0x002fc400078e0008 */
[----:B------:R-:W-:Y:S11]  /*c2c0*/  IMAD.MOV.U32 R6, RZ, RZ, R9 ;  /* 0x000000ffff067224 */ /* 0x000ff600078e0009 */
[----:B------:R-:W-:Y:S10]  /*c2d0*/  @!UPT UIADD3 URZ, URZ, URZ, URZ ;  /* 0x0000003f3f3ff290 */ /* 0x000ff4000fffe03f */
[----:B------:R-:W-:Y:S01]  /*c2e0*/  IMAD.MOV.U32 R2, RZ, RZ, R13 ;  /* 0x000000ffff027224 */ /* 0x000fe200078e000d */
[----:B--2---:R-:W-:Y:S04]  /*c2f0*/  STL.64 [R1+0xe48], R22 ;  /* 0x000e481601007387 */ /* 0x004fe80000100a00 */
[----:B---3--:R0:W-:Y:S04]  /*c300*/  STL.64 [R1+0xe40], R20 ;  /* 0x000e401401007387 */ /* 0x0081e80000100a00 */
[----:B0-----:R-:W2:Y:S04]  /*c310*/  LDL.LU.64 R20, [R1+0x320] ;  /* 0x0003200001147983 */ /* 0x001ea80000300a00 */
[----:B------:R-:W2:Y:S04]  /*c320*/  LDL.LU.64 R22, [R1+0x328] ;  /* 0x0003280001167983 */ /* 0x000ea80000300a00 */
[----:B------:R-:W3:Y:S04]  /*c330*/  LDL.LU.64 R10, [R1+0xe68] ;  /* 0x000e6800010a7983 */ /* 0x000ee80000300a00 */
[----:B------:R-:W4:Y:S04]  /*c340*/  LDL.LU.64 R8, [R1+0xe60] ;  /* 0x000e600001087983 */ /* 0x000f280000300a00 */
[----:B------:R-:W-:Y:S04]  /*c350*/  STL [R1+0x330], R12 ;  /* 0x0003300c01007387 */ /* 0x000fe80000100800 */
[----:B------:R0:W-:Y:S04]  /*c360*/  STL.64 [R1+0x338], R14 ;  /* 0x0003380e01007387 */ /* 0x0001e80000100a00 */
[----:B0-----:R-:W2:Y:S04]  /*c370*/  LDL.LU.64 R14, [R1+0xe58] ;  /* 0x000e5800010e7983 */ /* 0x001ea80000300a00 */
[----:B------:R-:W2:Y:S04]  /*c380*/  LDL.LU.64 R12, [R1+0xe50] ;  /* 0x000e5000010c7983 */ /* 0x000ea80000300a00 */
[----:B------:R-:W-:Y:S01]  /*c390*/  STL [R1+0xb94], R2 ;  /* 0x000b940201007387 */ /* 0x000fe20000100800 */
[----:B---3--:R-:W-:-:S02]  /*c3a0*/  IMAD.MOV.U32 R24, RZ, RZ, R11 ;  /* 0x000000ffff187224 */ /* 0x008fc400078e000b */
[----:B------:R-:W-:Y:S01]  /*c3b0*/  IMAD.MOV.U32 R25, RZ, RZ, R10 ;  /* 0x000000ffff197224 */ /* 0x000fe200078e000a */
[----:B--2---:R-:W-:Y:S11]  /*c3c0*/  HMMA.16816.F32 R20, R16, R12, R20 ;  /* 0x0000000c1014723c */ /* 0x004ff60000001814 */
[----:B------:R-:W-:Y:S11]  /*c3d0*/  @!UPT UIADD3 URZ, URZ, URZ, URZ ;  /* 0x0000003f3f3ff290 */ /* 0x000ff6000fffe03f */
[----:B------:R-:W-:Y:S01]  /*c3e0*/  @!UPT UIADD3 URZ, URZ, URZ, URZ ;  /* 0x0000003f3f3ff290 */ /* 0x000fe2000fffe03f */
[----:B------:R0:W-:Y:S01]  /*c3f0*/  STL.64 [R1+0x320], R20 ;  /* 0x0003201401007387 */ /* 0x0001e20000100a00 */
[----:B------:R-:W-:Y:S02]  /*c400*/  IMAD.MOV.U32 R10, RZ, RZ, R22 ;  /* 0x000000ffff0a7224 */ /* 0x000fe400078e0016 */
[----:B------:R-:W-:Y:S02]  /*c410*/  IMAD.MOV.U32 R11, RZ, RZ, R23 ;  /* 0x000000ffff0b7224 */ /* 0x000fe400078e0017 */
[----:B------:R-:W2:Y:S04]  /*c420*/  LDL.LU.64 R22, [R1+0xe48] ;  /* 0x000e480001167983 */ /* 0x000ea80000300a00 */
[----:B0-----:R-:W2:Y:S04]  /*c430*/  LDL.LU.64 R20, [R1+0xe40] ;  /* 0x000e400001147983 */ /* 0x001ea80000300a00 */
[----:B------:R-:W-:Y:S04]  /*c440*/  STL.64 [R1+0xde0], R14 ;  /* 0x000de00e01007387 */ /* 0x000fe80000100a00 */
[----:B------:R0:W-:Y:S02]  /*c450*/  STL.64 [R1+0xdd8], R12 ;  /* 0x000dd80c01007387 */ /* 0x0001e40000100a00 */
[----:B0-----:R-:W-:-:S02]  /*c460*/  IMAD.MOV.U32 R12, RZ, RZ, R7 ;  /* 0x000000ffff0c7224 */ /* 0x001fc400078e0007 */
[----:B------:R-:W-:-:S05]  /*c470*/  IMAD.MOV.U32 R13, RZ, RZ, R6 ;  /* 0x000000ffff0d7224 */ /* 0x000fca00078e0006 */
[----:B------:R0:W-:Y:S04]  /*c480*/  STL.64 [R1+0xdf8], R12 ;  /* 0x000df80c01007387 */ /* 0x0001e80000100a00 */
[----:B0-----:R-:W4:Y:S04]  /*c490*/  LDL.LU.64 R12, [R1+0x200] ;  /* 0x00020000010c7983 */ /* 0x001f280000300a00 */
[----:B------:R-:W4:Y:S04]  /*c4a0*/  LDL.LU.64 R14, [R1+0x208] ;  /* 0x00020800010e7983 */ /* 0x000f280000300a00 */
[----:B------:R-:W-:Y:S01]  /*c4b0*/  STL [R1+0xb98], R10 ;  /* 0x000b980a01007387 */ /* 0x000fe20000100800 */
[C---:B--2---:R-:W-:Y:S11]  /*c4c0*/  HMMA.16816.F32 R20, R16.reuse, R4, R20 ;  /* 0x000000041014723c */ /* 0x044ff60000001814 */
[----:B------:R-:W-:Y:S11]  /*c4d0*/  @!UPT UIADD3 URZ, URZ, URZ, URZ ;  /* 0x0000003f3f3ff290 */ /* 0x000ff6000fffe03f */
[----:B------:R-:W-:Y:S01]  /*c4e0*/  @!UPT UIADD3 URZ, URZ, URZ, URZ ;  /* 0x0000003f3f3ff290 */ /* 0x000fe2000fffe03f */
[----:B------:R-:W-:Y:S01]  /*c4f0*/  STL.64 [R1+0x310], R20 ;  /* 0x0003101401007387 */ /* 0x000fe20000100a00 */
[----:B----4-:R-:W-:Y:S03]  /*c500*/  HMMA.16816.F32 R12, R16, R8, R12 ;  /* 0x00000008100c723c */ /* 0x010fe6000000180c */
[----:B------:R0:W-:Y:S04]  /*c510*/  STL.64 [R1+0x318], R22 ;  /* 0x0003181601007387 */ /* 0x0001e80000100a00 */
[----:B0-----:R-:W2:Y:S04]  /*c520*/  LDL.LU.64 R22, [R1+0xe38] ;  /* 0x000e380001167983 */ /* 0x001ea80000300a00 */
[----:B------:R-:W2:Y:S04]  /*c530*/  LDL.LU.64 R20, [R1+0xe30] ;  /* 0x000e300001147983 */ /* 0x000ea80000300a00 */
[----:B------:R0:W-:Y:S04]  /*c540*/  STL.64 [R1+0xe28], R4 ;  /* 0x000e280401007387 */ /* 0x0001e80000100a00 */
[----:B0-----:R-:W2:Y:S04]  /*c550*/  LDL.LU.64 R4, [R1+0x170] ;  /* 0x0001700001047983 */ /* 0x001ea80000300a00 */
[----:B------:R-:W2:Y:S04]  /*c560*/  LDL.LU.64 R6, [R1+0x178] ;  /* 0x0001780001067983 */ /* 0x000ea80000300a00 */
[----:B------:R0:W-:Y:S04]  /*c570*/  STL.64 [R1+0x200], R12 ;  /* 0x0002000c01007387 */ /* 0x0001e80000100a00 */
[----:B------:R1:W-:Y:S04]  /*c580*/  STL.64 [R1+0x208], R14 ;  /* 0x0002080e01007387 */ /* 0x0003e80000100a00 */
[----:B0-----:R-:W3:Y:S04]  /*c590*/  LDL.LU.64 R12, [R1+0x140] ;  /* 0x00014000010c7983 */ /* 0x001ee80000300a00 */
[----:B-1----:R-:W4:Y:S01]  /*c5a0*/  LDL.LU.64 R14, [R1+0x148] ;  /* 0x00014800010e7983 */ /* 0x002f220000300a00 */
[----:B------:R-:W-:-:S02]  /*c5b0*/  IMAD.MOV.U32 R16, RZ, RZ, R3 ;  /* 0x000000ffff107224 */ /* 0x000fc400078e0003 */
[----:B------:R-:W-:Y:S01]  /*c5c0*/  IMAD.MOV.U32 R17, RZ, RZ, R0 ;  /* 0x000000ffff117224 */ /* 0x000fe200078e0000 */
[----:B----4-:R-:W-:Y:S04]  /*c5d0*/  STL.64 [R1+0xe08], R14 ;  /* 0x000e080e01007387 */ /* 0x010fe80000100a00 */
[----:B---3--:R0:W-:Y:S02]  /*c5e0*/  STL.64 [R1+0xe00], R12 ;  /* 0x000e000c01007387 */ /* 0x0081e40000100a00 */
[----:B0-----:R-:W-:Y:S02]  /*c5f0*/  IMAD.MOV.U32 R12, RZ, RZ, R27 ;  /* 0x000000ffff0c7224 */ /* 0x001fe400078e001b */
[----:B------:R-:W-:Y:S02]  /*c600*/  IMAD.MOV.U32 R13, RZ, RZ, R26 ;  /* 0x000000ffff0d7224 */ /* 0x000fe400078e001a */
[C---:B--2---:R-:W-:Y:S03]  /*c610*/  HMMA.16816.F32 R24, R20.reuse, R24, R4 ;  /* 0x000000181418723c */ /* 0x044fe60000001804 */
[----:B------:R0:W-:Y:S04]  /*c620*/  STL.64 [R1+0xe18], R12 ;  /* 0x000e180c01007387 */ /* 0x0001e80000100a00 */
[----:B0-----:R-:W2:Y:S04]  /*c630*/  LDL.LU.64 R12, [R1+0x160] ;  /* 0x00016000010c7983 */ /* 0x001ea80000300a00 */
[----:B------:R-:W2:Y:S04]  /*c640*/  LDL.LU.64 R14, [R1+0x168] ;  /* 0x00016800010e7983 */ /* 0x000ea80000300a00 */
[----:B------:R0:W-:Y:S04]  /*c650*/  STL.64 [R1+0xe10], R16 ;  /* 0x000e101001007387 */ /* 0x0001e80000100a00 */
[----:B0-----:R-:W3:Y:S04]  /*c660*/  LDL.LU.64 R16, [R1+0x150] ;  /* 0x0001500001107983 */ /* 0x001ee80000300a00 */
[----:B------:R-:W3:Y:S04]  /*c670*/  LDL.LU.64 R18, [R1+0x158] ;  /* 0x0001580001127983 */ /* 0x000ee80000300a00 */
[----:B------:R-:W-:Y:S04]  /*c680*/  STL [R1+0xdf0], R11 ;  /* 0x000df00b01007387 */ /* 0x000fe80000100800 */
[----:B------:R0:W-:Y:S04]  /*c690*/  STL.64 [R1+0xde8], R8 ;  /* 0x000de80801007387 */ /* 0x0001e80000100a00 */
[----:B0-----:R-:W4:Y:S04]  /*c6a0*/  LDL.LU.64 R8, [R1+0x130] ;  /* 0x0001300001087983 */ /* 0x001f280000300a00 */
[----:B------:R-:W4:Y:S04]  /*c6b0*/  LDL.LU.64 R10, [R1+0x138] ;  /* 0x00013800010a7983 */ /* 0x000f280000300a00 */
[----:B------:R-:W2:Y:S04]  /*c6c0*/  LDL.LU.64 R4, [R1+0xe28] ;  /* 0x000e280001047983 */ /* 0x000ea80000300a00 */
[----:B------:R0:W-:Y:S04]  /*c6d0*/  STL.64 [R1+0x170], R24 ;  /* 0x0001701801007387 */ /* 0x0001e80000100a00 */
[----:B------:R-:W-:Y:S04]  /*c6e0*/  STL.64 [R1+0x178], R26 ;  /* 0x0001781a01007387 */ /* 0x000fe80000100a00 */
[----:B0-----:R-:W2:Y:S02]  /*c6f0*/  LDL.LU.64 R24, [R1+0xe20] ;  /* 0x000e200001187983 */ /* 0x001ea40000300a00 */
[C---:B--2---:R-:W-:Y:S11]  /*c700*/  HMMA.16816.F32 R12, R20.reuse, R24, R12 ;  /* 0x00000018140c723c */ /* 0x044ff6000000180c */
[----:B------:R-:W-:Y:S11]  /*c710*/  @!UPT UIADD3 URZ, URZ, URZ, URZ ;  /* 0x0000003f3f3ff290 */ /* 0x000ff6000fffe03f */
[----:B------:R-:W-:Y:S01]  /*c720*/  @!UPT UIADD3 URZ, URZ, URZ, URZ ;  /* 0x0000003f3f3ff290 */ /* 0x000fe2000fffe03f */
[----:B------:R0:W-:Y:S04]  /*c730*/  STL.64 [R1+0x160], R12 ;  /* 0x0001600c01007387 */ /* 0x0001e80000100a00 */
[----:B0-----:R-:W3:Y:S01]  /*c740*/  LDL.LU.64 R12, [R1+0xe18] ;  /* 0x000e1800010c7983 */ /* 0x001ee20000300a00 */
[----:B------:R-:W-:Y:S02]  /*c750*/  IMAD.MOV.U32 R6, RZ, RZ, R14 ;  /* 0x000000ffff067224 */ /* 0x000fe400078e000e */
[----:B------:R-:W-:Y:S01]  /*c760*/  IMAD.MOV.U32 R7, RZ, RZ, R15 ;  /* 0x000000ffff077224 */ /* 0x000fe200078e000f */
[----:B------:R0:W-:Y:S04]  /*c770*/  STL.64 [R1+0xdc8], R24 ;  /* 0x000dc81801007387 */ /* 0x0001e80000100a00 */
[----:B0-----:R-:W2:Y:S04]  /*c780*/  LDL.LU.64 R24, [R1+0x120] ;  /* 0x0001200001187983 */ /* 0x001ea80000300a00 */
[----:B------:R-:W2:Y:S04]  /*c790*/  LDL.LU.64 R26, [R1+0x128] ;  /* 0x00012800011a7983 */ /* 0x000ea80000300a00 */
[----:B------:R-:W-:Y:S04]  /*c7a0*/  STL [R1+0xaa4], R7 ;  /* 0x000aa40701007387 */ /* 0x000fe80000100800 */
[----:B------:R-:W-:Y:S01]  /*c7b0*/  STL [R1+0xaa0], R6 ;  /* 0x000aa00601007387 */ /* 0x000fe20000100800 */
[C---:B---3--:R-:W-:Y:S03]  /*c7c0*/  HMMA.16816.F32 R12, R20.reuse, R12, R16 ;  /* 0x0000000c140c723c */ /* 0x048fe60000001810 */
[----:B------:R-:W3:Y:S11]  /*c7d0*/  LDL.LU.64 R16, [R1+0xe10] ;  /* 0x000e100001107983 */ /* 0x000ef60000300a00 */
[----:B------:R-:W-:Y:S09]  /*c7e0*/  @!UPT UIADD3 URZ, URZ, URZ, URZ ;  /* 0x0000003f3f3ff290 */ /* 0x000ff2000fffe03f */
[----:B------:R-:W-:Y:S04]  /*c7f0*/  STL.64 [R1+0x150], R12 ;  /* 0x0001500c01007387 */ /* 0x000fe80000100a00 */
[----:B------:R0:W-:Y:S04]  /*c800*/  STL.64 [R1+0x158], R14 ;  /* 0x0001580e01007387 */ /* 0x0001e80000100a00 */
[----:B0-----:R-:W3:Y:S04]  /*c810*/  LDL.LU.64 R14, [R1+0xe08] ;  /* 0x000e0800010e7983 */ /* 0x001ee80000300a00 */
[----:B------:R-:W3:Y:S02]  /*c820*/  LDL.LU.64 R12, [R1+0xe00] ;  /* 0x000e0000010c7983 */ /* 0x000ee40000300a00 */
[C---:B---3--:R-:W-:Y:S02]  /*c830*/  HMMA.16816.F32 R16, R20.reuse, R16, R12 ;  /* 0x000000101410723c */ /* 0x048fe4000000180c */
[----:B------:R-:W4:Y:S11]  /*c840*/  LDL.LU.64 R12, [R1+0xdf8] ;  /* 0x000df800010c7983 */ /* 0x000f360000300a00 */
[----:B------:R-:W-:Y:S10]  /*c850*/  @!UPT UIADD3 URZ, URZ, URZ, URZ ;  /* 0x0000003f3f3ff290 */ /* 0x000ff4000fffe03f */
[----:B------:R0:W-:Y:S01]  /*c860*/  STL.64 [R1+0x140], R16 ;  /* 0x0001401001007387 */ /* 0x0001e20000100a00 */
[----:B------:R-:W-:Y:S02]  /*c870*/  IMAD.MOV.U32 R7, RZ, RZ, R18 ;  /* 0x000000ffff077224 */ /* 0x000fe400078e0012 */
[----:B------:R-:W-:Y:S01]  /*c880*/  IMAD.MOV.U32 R6, RZ, RZ, R19 ;  /* 0x000000ffff067224 */ /* 0x000fe200078e0013 */
[----:B0-----:R-:W3:Y:S04]  /*c890*/  LDL.LU.64 R16, [R1+0x60] ;  /* 0x0000600001107983 */ /* 0x001ee80000300a00 */
[----:B------:R-:W3:Y:S01]  /*c8a0*/  LDL.LU.64 R18, [R1+0x68] ;  /* 0x0000680001127983 */ /* 0x000ee20000300a00 */
[C---:B----4-:R-:W-:Y:S03]  /*c8b0*/  HMMA.16816.F32 R12, R20.reuse, R12, R8 ;  /* 0x0000000c140c723c */ /* 0x050fe60000001808 */
[----:B------:R-:W4:Y:S04]  /*c8c0*/  LDL.LU R11, [R1+0xdf0] ;  /* 0x000df000010b7983 */ /* 0x000f280000300800 */
[----:B------:R-:W3:Y:S11]  /*c8d0*/  LDL.LU.64 R8, [R1+0xde8] ;  /* 0x000de80001087983 */ /* 0x000ef60000300a00 */
[----:B------:R-:W-:Y:S05]  /*c8e0*/  @!UPT UIADD3 URZ, URZ, URZ, URZ ;  /* 0x0000003f3f3ff290 */ /* 0x000fea000fffe03f */
[----:B------:R-:W-:Y:S04]  /*c8f0*/  STL.64 [R1+0x130], R12 ;  /* 0x0001300c01007387 */ /* 0x000fe80000100a00 */
[----:B------:R0:W-:Y:S04]  /*c900*/  STL.64 [R1+0x138], R14 ;  /* 0x0001380e01007387 */ /* 0x0001e80000100a00 */
[----:B0-----:R-:W2:Y:S04]  /*c910*/  LDL.LU.64 R14, [R1+0xde0] ;  /* 0x000de000010e7983 */ /* 0x001ea80000300a00 */
[----:B------:R-:W2:Y:S04]  /*c920*/  LDL.LU.64 R12, [R1+0xdd8] ;  /* 0x000dd800010c7983 */ /* 0x000ea80000300a00 */
[----:B------:R-:W3:Y:S01]  /*c930*/  LDL R0, [R1+0x6b8] ;  /* 0x0006b80001007983 */ /* 0x000ee20000100800 */
[C---:B--2---:R-:W-:Y:S11]  /*c940*/  HMMA.16816.F32 R24, R20.reuse, R12, R24 ;  /* 0x0000000c1418723c */ /* 0x044ff60000001818 */
[----:B------:R-:W-:Y:S11]  /*c950*/  @!UPT UIADD3 URZ, URZ, URZ, URZ ;  /* 0x0000003f3f3ff290 */ /* 0x000ff6000fffe03f */
[----:B------:R-:W-:Y:S01]  /*c960*/  @!UPT UIADD3 URZ, URZ, URZ, URZ ;  /* 0x0000003f3f3ff290 */ /* 0x000fe2000fffe03f */
[----:B------:R0:W-:Y:S04]  /*c970*/  STL.64 [R1+0x120], R24 ;  /* 0x0001201801007387 */ /* 0x0001e80000100a00 */
[----:B------:R-:W-:Y:S04]  /*c980*/  STL.64 [R1+0x128], R26 ;  /* 0x0001281a01007387 */ /* 0x000fe80000100a00 */
[----:B0-----:R-:W2:Y:S04]  /*c990*/  LDL.64 R24, [R1+0x40] ;  /* 0x0000400001187983 */ /* 0x001ea80000100a00 */
[----:B------:R-:W-:Y:S04]  /*c9a0*/  STL.64 [R1+0xd80], R14 ;  /* 0x000d800e01007387 */ /* 0x000fe80000100a00 */
[----:B------:R0:W-:Y:S04]  /*c9b0*/  STL.64 [R1+0xd78], R12 ;  /* 0x000d780c01007387 */ /* 0x0001e80000100a00 */
[----:B0-----:R-:W2:Y:S04]  /*c9c0*/  LDL.64 R12, [R1] ;  /* 0x00000000010c7983 */ /* 0x001ea80000100a00 */
[----:B--2---:R0:W-:Y:S04]  /*c9d0*/  STL.64 [R1+0xd98], R12 ;  /* 0x000d980c01007387 */ /* 0x0041e80000100a00 */
[----:B0-----:R-:W2:Y:S04]  /*c9e0*/  LDL.64 R12, [R1+0x10] ;  /* 0x00001000010c7983 */ /* 0x001ea80000100a00 */
[----:B--2---:R0:W-:Y:S04]  /*c9f0*/  STL.64 [R1+0xdb0], R12 ;  /* 0x000db00c01007387 */ /* 0x0041e80000100a00 */
[----:B0-----:R-:W2:Y:S04]  /*ca00*/  LDL.64 R12, [R1+0x20] ;  /* 0x00002000010c7983 */ /* 0x001ea80000100a00 */
[----:B--2---:R0:W-:Y:S04]  /*ca10*/  STL.64 [R1+0xdd0], R12 ;  /* 0x000dd00c01007387 */ /* 0x0041e80000100a00 */
[----:B0-----:R-:W2:Y:S04]  /*ca20*/  LDL.LU.64 R12, [R1+0x110] ;  /* 0x00011000010c7983 */ /* 0x001ea80000300a00 */
[----:B------:R-:W2:Y:S04]  /*ca30*/  LDL.LU.64 R14, [R1+0x118] ;  /* 0x00011800010e7983 */ /* 0x000ea80000300a00 */
[----:B------:R-:W-:Y:S04]  /*ca40*/  STL.64 [R1+0xd70], R6 ;  /* 0x000d700601007387 */ /* 0x000fe80000100a00 */
[----:B------:R3:W-:Y:S01]  /*ca50*/  STL.64 [R1+0xd68], R4 ;  /* 0x000d680401007387 */ /* 0x0007e20000100a00 */
[C---:B--2---:R-:W-:Y:S08]  /*ca60*/  HMMA.16816.F32 R12, R20.reuse, R4, R12 ;  /* 0x00000004140c723c */ /* 0x044ff0000000180c */
[----:B---3--:R-:W-:Y:S01]  /*ca70*/  HMMA.16816.F32 R4, R20, R8, R16 ;  /* 0x000000081404723c */ /* 0x008fe20000001810 */
[----:B------:R-:W0:Y:S04]  /*ca80*/  LDSM.16.MT88.4 R16, [R0+0x4000] ;  /* 0x004000000010783b */ /* 0x000e280000004200 */
[----:B------:R-:W1:Y:S10]  /*ca90*/  LDSM.16.MT88.4 R20, [R0+0x4080] ;  /* 0x004080000014783b */ /* 0x000e740000004200 */
[----:B------:R2:W-:Y:S04]  /*caa0*/  STL.64 [R1+0x110], R12 ;  /* 0x0001100c01007387 */ /* 0x0005e80000100a00 */
[----:B------:R3:W-:Y:S04]  /*cab0*/  STL.64 [R1+0x118], R14 ;  /* 0x0001180e01007387 */ /* 0x0007e80000100a00 */
[----:B--2---:R-:W0:Y:S04]  /*cac0*/  LDL.LU.64 R12, [R1+0x450] ;  /* 0x00045000010c7983 */ /* 0x004e280000300a00 */
[----:B---3--:R-:W0:Y:S04]  /*cad0*/  LDL.LU.64 R14, [R1+0x458] ;  /* 0x00045800010e7983 */ /* 0x008e280000300a00 */
[----:B------:R-:W-:Y:S04]  /*cae0*/  STL.64 [R1+0x60], R4 ;  /* 0x0000600401007387 */ /* 0x000fe80000100a00 */
[----:B------:R-:W-:Y:S04]  /*caf0*/  STL.64 [R1+0x68], R6 ;  /* 0x0000680601007387 */ /* 0x000fe80000100a00 */
[----:B----4-:R-:W-:Y:S04]  /*cb00*/  STL [R1+0xda8], R11 ;  /* 0x000da80b01007387 */ /* 0x010fe80000100800 */
[----:B------:R2:W-:Y:S04]  /*cb10*/  STL.64 [R1+0xda0], R8 ;  /* 0x000da00801007387 */ /* 0x0005e80000100a00 */
[----:B--2---:R-:W2:Y:S04]  /*cb20*/  LDL.LU.64 R8, [R1+0x420] ;  /* 0x0004200001087983 */ /* 0x004ea80000300a00 */
[----:B------:R-:W3:Y:S04]  /*cb30*/  LDL.LU.64 R10, [R1+0x428] ;  /* 0x00042800010a7983 */ /* 0x000ee80000300a00 */
[----:B---3--:R-:W-:Y:S04]  /*cb40*/  STL.64 [R1+0xdc0], R10 ;  /* 0x000dc00a01007387 */ /* 0x008fe80000100a00 */
[----:B--2---:R2:W-:Y:S04]  /*cb50*/  STL.64 [R1+0xdb8], R8 ;  /* 0x000db80801007387 */ /* 0x0045e80000100a00 */
[----:B--2---:R-:W2:Y:S04]  /*cb60*/  LDL.LU.64 R8, [R1+0x430] ;  /* 0x0004300001087983 */ /* 0x004ea80000300a00 */
[----:B------:R-:W2:Y:S04]  /*cb70*/  LDL.LU.64 R10, [R1+0x438] ;  /* 0x00043800010a7983 */ /* 0x000ea80000300a00 */
[----:B------:R-:W3:Y:S04]  /*cb80*/  LDL.LU.64 R4, [R1+0x400] ;  /* 0x0004000001047983 */ /* 0x000ee80000300a00 */
[----:B------:R-:W4:Y:S01]  /*cb90*/  LDL.LU.64 R6, [R1+0x408] ;  /* 0x0004080001067983 */ /* 0x000f220000300a00 */
[----:B0-----:R-:W-:Y:S01]  /*cba0*/  HMMA.16816.F32 R12, R16, R24, R12 ;  /* 0x00000018100c723c */ /* 0x001fe2000000180c */
[----:B------:R-:W-:-:S02]  /*cbb0*/  IMAD.MOV.U32 R2, RZ, RZ, R24 ;  /* 0x000000ffff027224 */ /* 0x000fc400078e0018 */
[----:B------:R-:W-:Y:S01]  /*cbc0*/  IMAD.MOV.U32 R0, RZ, RZ, R25 ;  /* 0x000000ffff007224 */ /* 0x000fe200078e0019 */
[----:B----4-:R-:W-:Y:S04]  /*cbd0*/  STL.64 [R1+0xd90], R6 ;  /* 0x000d900601007387 */ /* 0x010fe80000100a00 */
[----:B---3--:R0:W-:Y:S04]  /*cbe0*/  STL.64 [R1+0xd88], R4 ;  /* 0x000d880401007387 */ /* 0x0081e80000100a00 */
[----:B0-----:R-:W3:Y:S04]  /*cbf0*/  LDL.LU.64 R4, [R1+0x410] ;  /* 0x0004100001047983 */ /* 0x001ee80000300a00 */
[----:B------:R-:W3:Y:S04]  /*cc00*/  LDL.LU.64 R6, [R1+0x418] ;  /* 0x0004180001067983 */ /* 0x000ee80000300a00 */
[----:B-1----:R-:W-:Y:S04]  /*cc10*/  STL.64 [R1+0xd60], R22 ;  /* 0x000d601601007387 */ /* 0x002fe80000100a00 */
[----:B------:R0:W-:Y:S04]  /*cc20*/  STL.64 [R1+0xd58], R20 ;  /* 0x000d581401007387 */ /* 0x0001e80000100a00 */
[----:B0-----:R-:W4:Y:S04]  /*cc30*/  LDL.LU.64 R20, [R1+0x440] ;  /* 0x0004400001147983 */ /* 0x001f280000300a00 */
[----:B------:R-:W4:Y:S04]  /*cc40*/  LDL.LU.64 R22, [R1+0x448] ;  /* 0x0004480001167983 */ /* 0x000f280000300a00 */
[----:B------:R0:W-:Y:S04]  /*cc50*/  STL.64 [R1+0x450], R12 ;  /* 0x0004500c01007387 */ /* 0x0001e80000100a00 */
[----:B------:R-:W-:Y:S04]  /*cc60*/  STL.64 [R1+0x458], R14 ;  /* 0x0004580e01007387 */ /* 0x000fe80000100a00 */
[----:B0-----:R-:W2:Y:S04]  /*cc70*/  LDL.LU.64 R12, [R1+0xdd0] ;  /* 0x000dd000010c7983 */ /* 0x001ea80000300a00 */
[----:B------:R-:W4:Y:S02]  /*cc80*/  LDL.LU.64 R24, [R1+0xdc8] ;  /* 0x000dc80001187983 */ /* 0x000f240000300a00 */
[C---:B----4-:R-:W-:Y:S08]  /*cc90*/  HMMA.16816.F32 R20, R16.reuse, R24, R20 ;  /* 0x000000181014723c */ /* 0x050ff00000001814 */
[----:B--2---:R-:W-:Y:S11]  /*cca0*/  HMMA.16816.F32 R8, R16, R12, R8 ;  /* 0x0000000c1008723c */ /* 0x004ff60000001808 */
[----:B------:R-:W-:Y:S04]  /*ccb0*/  @!UPT UIADD3 URZ, URZ, URZ, URZ ;  /* 0x0000003f3f3ff290 */ /* 0x000fe8000fffe03f */
[----:B------:R0:W-:Y:S04]  /*ccc0*/  STL.64 [R1+0x440], R20 ;  /* 0x0004401401007387 */ /* 0x0001e80000100a00 */
[----:B------:R1:W-:Y:S04]  /*ccd0*/  STL.64 [R1+0x448], R22 ;  /* 0x0004481601007387 */ /* 0x0003e80000100a00 */
[----:B0-----:R-:W2:Y:S04]  /*cce0*/  LDL.LU.64 R20, [R1+0x3f0] ;  /* 0x0003f00001147983 */ /* 0x001ea80000300a00 */
[----:B-1----:R-:W2:Y:S04]  /*ccf0*/  LDL.LU.64 R22, [R1+0x3f8] ;  /* 0x0003f80001167983 */ /* 0x002ea80000300a00 */
[----:B------:R0:W-:Y:S04]  /*cd00*/  STL.64 [R1+0xd40], R24 ;  /* 0x000d401801007387 */ /* 0x0001e80000100a00 */
[----:B------:R-:W-:Y:S04]  /*cd10*/  STL.64 [R1+0x430], R8 ;  /* 0x0004300801007387 */ /* 0x000fe80000100a00 */
[----:B------:R1:W-:Y:S01]  /*cd20*/  STL.64 [R1+0x438], R10 ;  /* 0x0004380a01007387 */ /* 0x0003e20000100a00 */
[----:B0-----:R-:W-:-:S02]  /*cd30*/  IMAD.MOV.U32 R24, RZ, RZ, R2 ;  /* 0x000000ffff187224 */ /* 0x001fc400078e0002 */
[----:B------:R-:W-:Y:S02]  /*cd40*/  IMAD.MOV.U32 R25, RZ, RZ, R0 ;  /* 0x000000ffff197224 */ /* 0x000fe400078e0000 */
[----:B------:R-:W-:Y:S02]  /*cd50*/  IMAD.MOV.U32 R2, RZ, RZ, R12 ;  /* 0x000000ffff027224 */ /* 0x000fe400078e000c */
[----:B------:R-:W-:Y:S01]  /*cd60*/  IMAD.MOV.U32 R0, RZ, RZ, R13 ;  /* 0x000000ffff007224 */ /* 0x000fe200078e000d */
[----:B-1----:R-:W4:Y:S04]  /*cd70*/  LDL.LU.64 R10, [R1+0xdc0] ;  /* 0x000dc000010a7983 */ /* 0x002f280000300a00 */
[----:B------:R-:W4:Y:S04]  /*cd80*/  LDL.LU.64 R8, [R1+0xdb8] ;  /* 0x000db80001087983 */ /* 0x000f280000300a00 */
[----:B------:R-:W4:Y:S02]  /*cd90*/  LDL.LU.64 R12, [R1+0xdb0] ;  /* 0x000db000010c7983 */ /* 0x000f240000300a00 */
[----:B----4-:R-:W-:Y:S01]  /*cda0*/  HMMA.16816.F32 R8, R16, R12, R8 ;  /* 0x0000000c1008723c */ /* 0x010fe20000001808 */
[----:B------:R-:W-:Y:S11]  /*cdb0*/  IMAD.MOV.U32 R3, RZ, RZ, R13 ;  /* 0x000000ffff037224 */ /* 0x000ff600078e000d */
[----:B------:R-:W-:Y:S11]  /*cdc0*/  @!UPT UIADD3 URZ, URZ, URZ, URZ ;  /* 0x0000003f3f3ff290 */ /* 0x000ff6000fffe03f */
[----:B------:R-:W-:Y:S04]  /*cdd0*/  STL.64 [R1+0x420], R8 ;  /* 0x0004200801007387 */ /* 0x000fe80000100a00 */
[----:B------:R0:W-:Y:S04]  /*cde0*/  STL.64 [R1+0x428], R10 ;  /* 0x0004280a01007387 */ /* 0x0001e80000100a00 */
[----:B0-----:R-:W4:Y:S01]  /*cdf0*/  LDL.LU R11, [R1+0xda8] ;  /* 0x000da800010b7983 */ /* 0x001f220000300800 */
[----:B------:R-:W-:-:S03]  /*ce00*/  IMAD.MOV.U32 R10, RZ, RZ, R12 ;  /* 0x000000ffff0a7224 */ /* 0x000fc600078e000c */
[----:B------:R-:W2:Y:S04]  /*ce10*/  LDL.LU.64 R8, [R1+0xda0] ;  /* 0x000da00001087983 */ /* 0x000ea80000300a00 */
[----:B------:R-:W3:Y:S02]  /*ce20*/  LDL.LU.64 R12, [R1+0xd98] ;  /* 0x000d9800010c7983 */ /* 0x000ee40000300a00 */
[C---:B---3--:R-:W-:Y:S01]  /*ce30*/  HMMA.16816.F32 R4, R16.reuse, R12, R4 ;  /* 0x0000000c1004723c */ /* 0x048fe20000001804 */
[----:B------:R-:W-:Y:S02]  /*ce40*/  IMAD.MOV.U32 R27, RZ, RZ, R12 ;  /* 0x000000ffff1b7224 */ /* 0x000fe400078e000c */
[----:B------:R-:W-:Y:S11]  /*ce50*/  IMAD.MOV.U32 R26, RZ, RZ, R13 ;  /* 0x000000ffff1a7224 */ /* 0x000ff600078e000d */
[----:B------:R-:W-:Y:S09]  /*ce60*/  @!UPT UIADD3 URZ, URZ, URZ, URZ ;  /* 0x0000003f3f3ff290 */ /* 0x000ff2000fffe03f */
[----:B------:R-:W-:Y:S04]  /*ce70*/  STL.64 [R1+0x410], R4 ;  /* 0x0004100401007387 */ /* 0x000fe80000100a00 */
[----:B------:R0:W-:Y:S04]  /*ce80*/  STL.64 [R1+0x418], R6 ;  /* 0x0004180601007387 */ /* 0x0001e80000100a00 */
[----:B0-----:R-:W3:Y:S04]  /*ce90*/  LDL.LU.64 R6, [R1+0xd90] ;  /* 0x000d900001067983 */ /* 0x001ee80000300a00 */
[----:B------:R-:W3:Y:S04]  /*cea0*/  LDL.LU.64 R4, [R1+0xd88] ;  /* 0x000d880001047983 */ /* 0x000ee80000300a00 */
[----:B------:R-:W2:Y:S04]  /*ceb0*/  LDL.LU.64 R14, [R1+0xd80] ;  /* 0x000d8000010e7983 */ /* 0x000ea80000300a00 */
[----:B------:R-:W3:Y:S02]  /*cec0*/  LDL.LU.64 R12, [R1+0xd78] ;  /* 0x000d7800010c7983 */ /* 0x000ee40000300a00 */
[----:B---3--:R-:W-:Y:S11]  /*ced0*/  HMMA.16816.F32 R4, R16, R12, R4 ;  /* 0x0000000c1004723c */ /* 0x008ff60000001804 */
[----:B------:R-:W-:Y:S11]  /*cee0*/  @!UPT UIADD3 URZ, URZ, URZ, URZ ;  /* 0x0000003f3f3ff290 */ /* 0x000ff6000fffe03f */
[----:B------:R-:W-:Y:S01]  /*cef0*/  @!UPT UIADD3 URZ, URZ, URZ, URZ ;  /* 0x0000003f3f3ff290 */ /* 0x000fe2000fffe03f */
[----:B------:R-:W-:Y:S04]  /*cf00*/  STL.64 [R1+0x400], R4 ;  /* 0x0004000401007387 */ /* 0x000fe80000100a00 */
[----:B------:R0:W-:Y:S04]  /*cf10*/  STL.64 [R1+0x408], R6 ;  /* 0x0004080601007387 */ /* 0x0001e80000100a00 */
[----:B0-----:R-:W3:Y:S04]  /*cf20*/  LDL.LU.64 R6, [R1+0xd70] ;  /* 0x000d700001067983 */ /* 0x001ee80000300a00 */
[----:B------:R-:W3:Y:S04]  /*cf30*/  LDL.LU.64 R4, [R1+0xd68] ;  /* 0x000d680001047983 */ /* 0x000ee80000300a00 */
[----:B--2---:R-:W-:Y:S04]  /*cf40*/  STL.64 [R1+0xcf8], R14 ;  /* 0x000cf80e01007387 */ /* 0x004fe80000100a00 */
[----:B------:R0:W-:Y:S02]  /*cf50*/  STL.64 [R1+0xcf0], R12 ;  /* 0x000cf00c01007387 */ /* 0x0001e40000100a00 */
[----:B0-----:R-:W-:-:S02]  /*cf60*/  IMAD.MOV.U32 R12, RZ, RZ, R27 ;  /* 0x000000ffff0c7224 */ /* 0x001fc400078e001b */
[----:B------:R-:W-:-:S05]  /*cf70*/  IMAD.MOV.U32 R13, RZ, RZ, R26 ;  /* 0x000000ffff0d7224 */ /* 0x000fca00078e001a */
[----:B------:R0:W-:Y:S02]  /*cf80*/  STL.64 [R1+0xd10], R12 ;  /* 0x000d100c01007387 */ /* 0x0001e40000100a00 */
[----:B0-----:R-:W-:Y:S02]  /*cf90*/  IMAD.MOV.U32 R12, RZ, RZ, R10 ;  /* 0x000000ffff0c7224 */ /* 0x001fe400078e000a */
[----:B------:R-:W-:-:S05]  /*cfa0*/  IMAD.MOV.U32 R13, RZ, RZ, R3 ;  /* 0x000000ffff0d7224 */ /* 0x000fca00078e0003 */
[----:B------:R3:W-:Y:S02]  /*cfb0*/  STL.64 [R1+0xd28], R12 ;  /* 0x000d280c01007387 */ /* 0x0007e40000100a00 */
[C---:B---3--:R-:W-:Y:S02]  /*cfc0*/  HMMA.16816.F32 R12, R16.reuse, R4, R20 ;  /* 0x00000004100c723c */ /* 0x048fe40000001814 */
[----:B------:R-:W2:Y:S04]  /*cfd0*/  LDL.LU.64 R20, [R1+0x300] ;  /* 0x0003000001147983 */ /* 0x000ea80000300a00 */
[----:B------:R-:W2:Y:S11]  /*cfe0*/  LDL.LU.64 R22, [R1+0x308] ;  /* 0x0003080001167983 */ /* 0x000eb60000300a00 */
[----:B------:R-:W-:Y:S06]  /*cff0*/  @!UPT UIADD3 URZ, URZ, URZ, URZ ;  /* 0x0000003f3f3ff290 */ /* 0x000fec000fffe03f */
[----:B------:R0:W-:Y:S04]  /*d000*/  STL.64 [R1+0x3f0], R12 ;  /* 0x0003f00c01007387 */ /* 0x0001e80000100a00 */
[----:B------:R1:W-:Y:S04]  /*d010*/  STL.64 [R1+0x3f8], R14 ;  /* 0x0003f80e01007387 */ /* 0x0003e80000100a00 */
[----:B0-----:R-:W3:Y:S04]  /*d020*/  LDL.LU.64 R12, [R1+0x260] ;  /* 0x00026000010c7983 */ /* 0x001ee80000300a00 */
[----:B-1----:R-:W2:Y:S04]  /*d030*/  LDL.LU.64 R14, [R1+0x268] ;  /* 0x00026800010e7983 */ /* 0x002ea80000300a00 */
[----:B--2---:R-:W-:Y:S04]  /*d040*/  STL.64 [R1+0xd38], R14 ;  /* 0x000d380e01007387 */ /* 0x004fe80000100a00 */
[----:B---3--:R0:W-:Y:S04]  /*d050*/  STL.64 [R1+0xd30], R12 ;  /* 0x000d300c01007387 */ /* 0x0081e80000100a00 */
[----:B0-----:R-:W2:Y:S04]  /*d060*/  LDL.LU.64 R12, [R1+0x270] ;  /* 0x00027000010c7983 */ /* 0x001ea80000300a00 */
[----:B------:R-:W3:Y:S04]  /*d070*/  LDL.LU.64 R14, [R1+0x278] ;  /* 0x00027800010e7983 */ /* 0x000ee80000300a00 */
[----:B---3--:R-:W-:Y:S04]  /*d080*/  STL.64 [R1+0xd50], R14 ;  /* 0x000d500e01007387 */ /* 0x008fe80000100a00 */
[----:B--2---:R0:W-:Y:S04]  /*d090*/  STL.64 [R1+0xd48], R12 ;  /* 0x000d480c01007387 */ /* 0x0041e80000100a00 */
[----:B0-----:R-:W2:Y:S04]  /*d0a0*/  LDL.LU.64 R12, [R1+0x280] ;  /* 0x00028000010c7983 */ /* 0x001ea80000300a00 */
[----:B------:R-:W2:Y:S04]  /*d0b0*/  LDL.LU.64 R14, [R1+0x288] ;  /* 0x00028800010e7983 */ /* 0x000ea80000300a00 */
[----:B------:R-:W-:Y:S04]  /*d0c0*/  STL.64 [R1+0xd08], R6 ;  /* 0x000d080601007387 */ /* 0x000fe80000100a00 */
[----:B------:R0:W-:Y:S04]  /*d0d0*/  STL.64 [R1+0xd00], R4 ;  /* 0x000d000401007387 */ /* 0x0001e80000100a00 */
[----:B0-----:R-:W3:Y:S04]  /*d0e0*/  LDL.LU.64 R4, [R1+0x240] ;  /* 0x0002400001047983 */ /* 0x001ee80000300a00 */
[----:B------:R-:W2:Y:S01]  /*d0f0*/  LDL.LU.64 R6, [R1+0x248] ;  /* 0x0002480001067983 */ /* 0x000ea20000300a00 */
[----:B------:R-:W-:Y:S03]  /*d100*/  HMMA.16816.F32 R16, R16, R8, R20 ;  /* 0x000000081010723c */ /* 0x000fe60000001814 */
[----:B--2---:R-:W-:Y:S04]  /*d110*/  STL.64 [R1+0xd20], R6 ;  /* 0x000d200601007387 */ /* 0x004fe80000100a00 */
[----:B---3--:R0:W-:Y:S04]  /*d120*/  STL.64 [R1+0xd18], R4 ;  /* 0x000d180401007387 */ /* 0x0081e80000100a00 */
[----:B0-----:R-:W2:Y:S04]  /*d130*/  LDL.LU.64 R4, [R1+0x250] ;  /* 0x0002500001047983 */ /* 0x001ea80000300a00 */
[----:B------:R-:W2:Y:S04]  /*d140*/  LDL.LU.64 R6, [R1+0x258] ;  /* 0x0002580001067983 */ /* 0x000ea80000300a00 */
[----:B------:R-:W3:Y:S04]  /*d150*/  LDL.LU.64 R22, [R1+0xd60] ;  /* 0x000d600001167983 */ /* 0x000ee80000300a00 */
[----:B------:R-:W3:Y:S04]  /*d160*/  LDL.LU.64 R20, [R1+0xd58] ;  /* 0x000d580001147983 */ /* 0x000ee80000300a00 */
[----:B------:R-:W-:Y:S04]  /*d170*/  STL.64 [R1+0x300], R16 ;  /* 0x0003001001007387 */ /* 0x000fe80000100a00 */
[----:B------:R-:W-:Y:S01]  /*d180*/  STL.64 [R1+0x308], R18 ;  /* 0x0003081201007387 */ /* 0x000fe20000100a00 */
[C---:B---3--:R-:W-:Y:S03]  /*d190*/  HMMA.16816.F32 R24, R20.reuse, R24, R12 ;  /* 0x000000181418723c */ /* 0x048fe6000000180c */
[----:B------:R-:W3:Y:S04]  /*d1a0*/  LDL.LU.64 R14, [R1+0xd50] ;  /* 0x000d5000010e7983 */ /* 0x000ee80000300a00 */
[----:B------:R-:W3:Y:S11]  /*d1b0*/  LDL.LU.64 R12, [R1+0xd48] ;  /* 0x000d4800010c7983 */ /* 0x000ef60000300a00 */
[----:B------:R-:W-:Y:S05]  /*d1c0*/  @!UPT UIADD3 URZ, URZ, URZ, URZ ;  /* 0x0000003f3f3ff290 */ /* 0x000fea000fffe03f */
[----:B------:R0:W-:Y:S04]  /*d1d0*/  STL.64 [R1+0x280], R24 ;  /* 0x0002801801007387 */ /* 0x0001e80000100a00 */
[----:B------:R-:W-:Y:S04]  /*d1e0*/  STL.64 [R1+0x288], R26 ;  /* 0x0002881a01007387 */ /* 0x000fe80000100a00 */
[----:B0-----:R-:W3:Y:S02]  /*d1f0*/  LDL.LU.64 R24, [R1+0xd40] ;  /* 0x000d400001187983 */ /* 0x001ee40000300a00 */
[----:B---3--:R-:W-:Y:S11]  /*d200*/  HMMA.16816.F32 R12, R20, R24, R12 ;  /* 0x00000018140c723c */ /* 0x008ff6000000180c */
[----:B------:R-:W-:Y:S11]  /*d210*/  @!UPT UIADD3 URZ, URZ, URZ, URZ ;  /* 0x0000003f3f3ff290 */ /* 0x000ff6000fffe03f */
[----:B------:R-:W-:Y:S01]  /*d220*/  @!UPT UIADD3 URZ, URZ, URZ, URZ ;  /* 0x0000003f3f3ff290 */ /* 0x000fe2000fffe03f */
[----:B------:R-:W-:Y:S04]  /*d230*/  STL.64 [R1+0x270], R12 ;  /* 0x0002700c01007387 */ /* 0x000fe80000100a00 */
[----:B------:R0:W-:Y:S04]  /*d240*/  STL.64 [R1+0x278], R14 ;  /* 0x0002780e01007387 */ /* 0x0001e80000100a00 */
[----:B0-----:R-:W3:Y:S04]  /*d250*/  LDL.LU.64 R14, [R1+0xd38] ;  /* 0x000d3800010e7983 */ /* 0x001ee80000300a00 */
[----:B------:R-:W3:Y:S01]  /*d260*/  LDL.LU.64 R12, [R1+0xd30] ;  /* 0x000d3000010c7983 */ /* 0x000ee20000300a00 */
[----:B------:R-:W-:-:S02]  /*d270*/  IMAD.MOV.U32 R16, RZ, RZ, R2 ;  /* 0x000000ffff107224 */ /* 0x000fc400078e0002 */
[----:B------:R-:W-:Y:S01]  /*d280*/  IMAD.MOV.U32 R17, RZ, RZ, R0 ;  /* 0x000000ffff117224 */ /* 0x000fe200078e0000 */
[----:B------:R0:W-:Y:S04]  /*d290*/  STL.64 [R1+0xce0], R24 ;  /* 0x000ce01801007387 */ /* 0x0001e80000100a00 */
[----:B0-----:R-:W2:Y:S04]  /*d2a0*/  LDL.LU.64 R24, [R1+0x230] ;  /* 0x0002300001187983 */ /* 0x001ea80000300a00 */
[----:B------:R-:W2:Y:S01]  /*d2b0*/  LDL.LU.64 R26, [R1+0x238] ;  /* 0x00023800011a7983 */ /* 0x000ea20000300a00 */
[C---:B---3--:R-:W-:Y:S03]  /*d2c0*/  HMMA.16816.F32 R16, R20.reuse, R16, R12 ;  /* 0x000000101410723c */ /* 0x048fe6000000180c */
[----:B------:R-:W2:Y:S11]  /*d2d0*/  LDL.LU.64 R12, [R1+0xd28] ;  /* 0x000d2800010c7983 */ /* 0x000eb60000300a00 */
[----:B------:R-:W-:Y:S09]  /*d2e0*/  @!UPT UIADD3 URZ, URZ, URZ, URZ ;  /* 0x0000003f3f3ff290 */ /* 0x000ff2000fffe03f */
[----:B------:R0:W-:Y:S04]  /*d2f0*/  STL.64 [R1+0x260], R16 ;  /* 0x0002601001007387 */ /* 0x0001e80000100a00 */
[----:B------:R1:W-:Y:S04]  /*d300*/  STL.64 [R1+0x268], R18 ;  /* 0x0002681201007387 */ /* 0x0003e80000100a00 */
[----:B0-----:R-:W3:Y:S04]  /*d310*/  LDL.LU.64 R16, [R1+0x100] ;  /* 0x0001000001107983 */ /* 0x001ee80000300a00 */
[----:B-1----:R-:W3:Y:S01]  /*d320*/  LDL.LU.64 R18, [R1+0x108] ;  /* 0x0001080001127983 */ /* 0x002ee20000300a00 */
[C---:B--2---:R-:W-:Y:S03]  /*d330*/  HMMA.16816.F32 R12, R20.reuse, R12, R4 ;  /* 0x0000000c140c723c */ /* 0x044fe60000001804 */
[----:B------:R-:W2:Y:S04]  /*d340*/  LDL.LU.64 R6, [R1+0xd20] ;  /* 0x000d200001067983 */ /* 0x000ea80000300a00 */
[----:B------:R-:W2:Y:S11]  /*d350*/  LDL.LU.64 R4, [R1+0xd18] ;  /* 0x000d180001047983 */ /* 0x000eb60000300a00 */
[----:B------:R-:W-:Y:S05]  /*d360*/  @!UPT UIADD3 URZ, URZ, URZ, URZ ;  /* 0x0000003f3f3ff290 */ /* 0x000fea000fffe03f */
[----:B------:R0:W-:Y:S04]  /*d370*/  STL.64 [R1+0x250], R12 ;  /* 0x0002500c01007387 */ /* 0x0001e80000100a00 */
[----:B------:R2:W-:Y:S04]  /*d380*/  STL.64 [R1+0x258], R14 ;  /* 0x0002580e01007387 */ /* 0x0005e80000100a00 */
[----:B0-----:R-:W2:Y:S02]  /*d390*/  LDL.LU.64 R12, [R1+0xd10] ;  /* 0x000d1000010c7983 */ /* 0x001ea40000300a00 */
[C---:B--2---:R-:W-:Y:S02]  /*d3a0*/  HMMA.16816.F32 R12, R20.reuse, R12, R4 ;  /* 0x0000000c140c723c */ /* 0x044fe40000001804 */
[----:B------:R-:W2:Y:S04]  /*d3b0*/  LDL.LU.64 R6, [R1+0xd08] ;  /* 0x000d080001067983 */ /* 0x000ea80000300a00 */
[----:B------:R-:W2:Y:S11]  /*d3c0*/  LDL.LU.64 R4, [R1+0xd00] ;  /* 0x000d000001047983 */ /* 0x000eb60000300a00 */
[----:B------:R-:W-:Y:S06]  /*d3d0*/  @!UPT UIADD3 URZ, URZ, URZ, URZ ;  /* 0x0000003f3f3ff290 */ /* 0x000fec000fffe03f */
        /* <DEDUP_REMOVED lines=120> */
[----:B------:R-:W2:Y:S04]  /*db60*/  LDL.LU.64 R14, [R1+0x3e8] ;  /* 0x0003e800010e7983 */ /* 0x000ea80000300a00 */
[----:B------:R-:W-:Y:S04]  /*db70*/  STL.64 [R1+0xc10], R6 ;  /* 0x000c100601007387 */ /* 0x000fe80000100a00 */
[----:B------:R0:W-:Y:S04]  /*db80*/  STL.64 [R1+0xc08], R4 ;  /* 0x000c080401007387 */ /* 0x0001e80000100a00 */
[----:B0-----:R-:W3:Y:S04]  /*db90*/  LDL.LU.64 R4, [R1+0x390] ;  /* 0x0003900001047983 */ /* 0x001ee80000300a00 */
[----:B------:R-:W2:Y:S04]  /*dba0*/  LDL.LU.64 R6, [R1+0x398] ;  /* 0x0003980001067983 */ /* 0x000ea80000300a00 */
[----:B--2---:R-:W-:Y:S04]  /*dbb0*/  STL.64 [R1+0xc30], R6 ;  /* 0x000c300601007387 */ /* 0x004fe80000100a00 */
[----:B---3--:R0:W-:Y:S04]  /*dbc0*/  STL.64 [R1+0xc28], R4 ;  /* 0x000c280401007387 */ /* 0x0081e80000100a00 */
[----:B0-----:R-:W2:Y:S04]  /*dbd0*/  LDL.LU.64 R4, [R1+0x3a0] ;  /* 0x0003a00001047983 */ /* 0x001ea80000300a00 */
[----:B------:R-:W3:Y:S01]  /*dbe0*/  LDL.LU.64 R6, [R1+0x3a8] ;  /* 0x0003a80001067983 */ /* 0x000ee20000300a00 */
[----:B------:R-:W-:Y:S03]  /*dbf0*/  HMMA.16816.F32 R16, R16, R8, R20 ;  /* 0x000000081010723c */ /* 0x000fe60000001814 */
[----:B---3--:R-:W-:Y:S04]  /*dc00*/  STL.64 [R1+0xc48], R6 ;  /* 0x000c480601007387 */ /* 0x008fe80000100a00 */
[----:B--2---:R0:W-:Y:S04]  /*dc10*/  STL.64 [R1+0xc40], R4 ;  /* 0x000c400401007387 */ /* 0x0041e80000100a00 */
[----:B0-----:R-:W2:Y:S04]  /*dc20*/  LDL.LU.64 R4, [R1+0x3b0] ;  /* 0x0003b00001047983 */ /* 0x001ea80000300a00 */
[----:B------:R-:W2:Y:S04]  /*dc30*/  LDL.LU.64 R6, [R1+0x3b8] ;  /* 0x0003b80001067983 */ /* 0x000ea80000300a00 */
[----:B------:R-:W3:Y:S04]  /*dc40*/  LDL.LU.64 R22, [R1+0xc78] ;  /* 0x000c780001167983 */ /* 0x000ee80000300a00 */
[----:B------:R-:W3:Y:S04]  /*dc50*/  LDL.LU.64 R20, [R1+0xc70] ;  /* 0x000c700001147983 */ /* 0x000ee80000300a00 */
[----:B------:R0:W-:Y:S04]  /*dc60*/  STL.64 [R1+0x70], R16 ;  /* 0x0000701001007387 */ /* 0x0001e80000100a00 */
[----:B------:R1:W-:Y:S04]  /*dc70*/  STL.64 [R1+0x78], R18 ;  /* 0x0000781201007387 */ /* 0x0003e80000100a00 */
[----:B0-----:R-:W2:Y:S04]  /*dc80*/  LDL.LU.64 R16, [R1+0x3d0] ;  /* 0x0003d00001107983 */ /* 0x001ea80000300a00 */
[----:B-1----:R-:W2:Y:S01]  /*dc90*/  LDL.LU.64 R18, [R1+0x3d8] ;  /* 0x0003d80001127983 */ /* 0x002ea20000300a00 */
[C---:B---3--:R-:W-:Y:S03]  /*dca0*/  HMMA.16816.F32 R24, R20.reuse, R24, R12 ;  /* 0x000000181418723c */ /* 0x048fe6000000180c */
[----:B------:R-:W3:Y:S04]  /*dcb0*/  LDL.LU.64 R14, [R1+0xc68] ;  /* 0x000c6800010e7983 */ /* 0x000ee80000300a00 */
[----:B------:R-:W3:Y:S11]  /*dcc0*/  LDL.LU.64 R12, [R1+0xc60] ;  /* 0x000c6000010c7983 */ /* 0x000ef60000300a00 */
[----:B------:R-:W-:Y:S05]  /*dcd0*/  @!UPT UIADD3 URZ, URZ, URZ, URZ ;  /* 0x0000003f3f3ff290 */ /* 0x000fea000fffe03f */
[----:B------:R0:W-:Y:S04]  /*dce0*/  STL.64 [R1+0x3e0], R24 ;  /* 0x0003e01801007387 */ /* 0x0001e80000100a00 */
[----:B------:R-:W-:Y:S04]  /*dcf0*/  STL.64 [R1+0x3e8], R26 ;  /* 0x0003e81a01007387 */ /* 0x000fe80000100a00 */
[----:B0-----:R-:W2:Y:S02]  /*dd00*/  LDL.LU.64 R24, [R1+0xc58] ;  /* 0x000c580001187983 */ /* 0x001ea40000300a00 */
[----:B--2---:R-:W-:Y:S11]  /*dd10*/  HMMA.16816.F32 R16, R20, R24, R16 ;  /* 0x000000181410723c */ /* 0x004ff60000001810 */
[----:B------:R-:W-:Y:S11]  /*dd20*/  @!UPT UIADD3 URZ, URZ, URZ, URZ ;  /* 0x0000003f3f3ff290 */ /* 0x000ff6000fffe03f */
[----:B------:R-:W-:Y:S01]  /*dd30*/  @!UPT UIADD3 URZ, URZ, URZ, URZ ;  /* 0x0000003f3f3ff290 */ /* 0x000fe2000fffe03f */
[----:B------:R0:W-:Y:S04]  /*dd40*/  STL.64 [R1+0x3d0], R16 ;  /* 0x0003d01001007387 */ /* 0x0001e80000100a00 */
[----:B------:R1:W-:Y:S04]  /*dd50*/  STL.64 [R1+0x3d8], R18 ;  /* 0x0003d81201007387 */ /* 0x0003e80000100a00 */
[----:B0-----:R-:W2:Y:S04]  /*dd60*/  LDL.LU.64 R16, [R1+0x210] ;  /* 0x0002100001107983 */ /* 0x001ea80000300a00 */
[----:B-1----:R-:W2:Y:S04]  /*dd70*/  LDL.LU.64 R18, [R1+0x218] ;  /* 0x0002180001127983 */ /* 0x002ea80000300a00 */
[----:B------:R0:W-:Y:S02]  /*dd80*/  STL.64 [R1+0xbf0], R24 ;  /* 0x000bf01801007387 */ /* 0x0001e40000100a00 */
[----:B0-----:R-:W-:-:S02]  /*dd90*/  IMAD.MOV.U32 R24, RZ, RZ, R2 ;  /* 0x000000ffff187224 */ /* 0x001fc400078e0002 */
[----:B------:R-:W-:-:S07]  /*dda0*/  IMAD.MOV.U32 R25, RZ, RZ, R0 ;  /* 0x000000ffff197224 */ /* 0x000fce00078e0000 */
[C---:B---3--:R-:W-:Y:S01]  /*ddb0*/  HMMA.16816.F32 R24, R20.reuse, R24, R12 ;  /* 0x000000181418723c */ /* 0x048fe2000000180c */
[----:B------:R-:W3:Y:S11]  /*ddc0*/  LDL.LU.64 R12, [R1+0xc50] ;  /* 0x000c5000010c7983 */ /* 0x000ef60000300a00 */
[----:B------:R-:W-:Y:S11]  /*ddd0*/  @!UPT UIADD3 URZ, URZ, URZ, URZ ;  /* 0x0000003f3f3ff290 */ /* 0x000ff6000fffe03f */
[----:B------:R0:W-:Y:S04]  /*dde0*/  STL.64 [R1+0x3c0], R24 ;  /* 0x0003c01801007387 */ /* 0x0001e80000100a00 */
[----:B------:R-:W-:Y:S04]  /*ddf0*/  STL.64 [R1+0x3c8], R26 ;  /* 0x0003c81a01007387 */ /* 0x000fe80000100a00 */
[----:B0-----:R-:W2:Y:S01]  /*de00*/  LDL.LU.64 R24, [R1+0x40] ;  /* 0x0000400001187983 */ /* 0x001ea20000300a00 */
[C---:B---3--:R-:W-:Y:S03]  /*de10*/  HMMA.16816.F32 R12, R20.reuse, R12, R4 ;  /* 0x0000000c140c723c */ /* 0x048fe60000001804 */
[----:B------:R-:W3:Y:S04]  /*de20*/  LDL.LU.64 R6, [R1+0xc48] ;  /* 0x000c480001067983 */ /* 0x000ee80000300a00 */
[----:B------:R-:W3:Y:S11]  /*de30*/  LDL.LU.64 R4, [R1+0xc40] ;  /* 0x000c400001047983 */ /* 0x000ef60000300a00 */
[----:B------:R-:W-:Y:S05]  /*de40*/  @!UPT UIADD3 URZ, URZ, URZ, URZ ;  /* 0x0000003f3f3ff290 */ /* 0x000fea000fffe03f */
[----:B------:R0:W-:Y:S04]  /*de50*/  STL.64 [R1+0x3b0], R12 ;  /* 0x0003b00c01007387 */ /* 0x0001e80000100a00 */
[----:B------:R3:W-:Y:S04]  /*de60*/  STL.64 [R1+0x3b8], R14 ;  /* 0x0003b80e01007387 */ /* 0x0007e80000100a00 */
[----:B0-----:R-:W3:Y:S02]  /*de70*/  LDL.LU.64 R12, [R1+0xc38] ;  /* 0x000c3800010c7983 */ /* 0x001ee40000300a00 */
[C---:B---3--:R-:W-:Y:S02]  /*de80*/  HMMA.16816.F32 R12, R20.reuse, R12, R4 ;  /* 0x0000000c140c723c */ /* 0x048fe40000001804 */
[----:B------:R-:W3:Y:S04]  /*de90*/  LDL.LU.64 R6, [R1+0xc30] ;  /* 0x000c300001067983 */ /* 0x000ee80000300a00 */
[----:B------:R-:W3:Y:S11]  /*dea0*/  LDL.LU.64 R4, [R1+0xc28] ;  /* 0x000c280001047983 */ /* 0x000ef60000300a00 */
[----:B------:R-:W-:Y:S06]  /*deb0*/  @!UPT UIADD3 URZ, URZ, URZ, URZ ;  /* 0x0000003f3f3ff290 */ /* 0x000fec000fffe03f */
[----:B------:R-:W-:Y:S04]  /*dec0*/  STL.64 [R1+0x3a0], R12 ;  /* 0x0003a00c01007387 */ /* 0x000fe80000100a00 */
[----:B------:R0:W-:Y:S04]  /*ded0*/  STL.64 [R1+0x3a8], R14 ;  /* 0x0003a80e01007387 */ /* 0x0001e80000100a00 */
[----:B0-----:R-:W2:Y:S04]  /*dee0*/  LDL.LU.64 R14, [R1+0xc20] ;  /* 0x000c2000010e7983 */ /* 0x001ea80000300a00 */
[----:B------:R-:W3:Y:S04]  /*def0*/  LDL.LU.64 R12, [R1+0xc18] ;  /* 0x000c1800010c7983 */ /* 0x000ee80000300a00 */
[----:B------:R-:W2:Y:S01]  /*df00*/  LDL R0, [R1+0x6b0] ;  /* 0x0006b00001007983 */ /* 0x000ea20000100800 */
[C---:B---3--:R-:W-:Y:S11]  /*df10*/  HMMA.16816.F32 R4, R20.reuse, R12, R4 ;  /* 0x0000000c1404723c */ /* 0x048ff60000001804 */
[----:B------:R-:W-:Y:S11]  /*df20*/  @!UPT UIADD3 URZ, URZ, URZ, URZ ;  /* 0x0000003f3f3ff290 */ /* 0x000ff6000fffe03f */
[----:B------:R-:W-:Y:S01]  /*df30*/  @!UPT UIADD3 URZ, URZ, URZ, URZ ;  /* 0x0000003f3f3ff290 */ /* 0x000fe2000fffe03f */
[----:B------:R-:W-:Y:S04]  /*df40*/  STL.64 [R1+0x390], R4 ;  /* 0x0003900401007387 */ /* 0x000fe80000100a00 */
[----:B------:R0:W-:Y:S04]  /*df50*/  STL.64 [R1+0x398], R6 ;  /* 0x0003980601007387 */ /* 0x0001e80000100a00 */
[----:B0-----:R-:W3:Y:S04]  /*df60*/  LDL.LU.64 R6, [R1+0xc10] ;  /* 0x000c100001067983 */ /* 0x001ee80000300a00 */
[----:B------:R-:W3:Y:S04]  /*df70*/  LDL.LU.64 R4, [R1+0xc08] ;  /* 0x000c080001047983 */ /* 0x000ee80000300a00 */
[----:B--2---:R-:W-:Y:S04]  /*df80*/  STL.64 [R1+0xbb8], R14 ;  /* 0x000bb80e01007387 */ /* 0x004fe80000100a00 */
[----:B------:R0:W-:Y:S04]  /*df90*/  STL.64 [R1+0xbb0], R12 ;  /* 0x000bb00c01007387 */ /* 0x0001e80000100a00 */
[----:B0-----:R-:W2:Y:S04]  /*dfa0*/  LDL.LU.64 R12, [R1] ;  /* 0x00000000010c7983 */ /* 0x001ea80000300a00 */
[----:B--2---:R0:W-:Y:S04]  /*dfb0*/  STL.64 [R1+0xbd0], R12 ;  /* 0x000bd00c01007387 */ /* 0x0041e80000100a00 */
[----:B0-----:R-:W2:Y:S04]  /*dfc0*/  LDL.LU.64 R12, [R1+0x10] ;  /* 0x00001000010c7983 */ /* 0x001ea80000300a00 */
[----:B--2---:R0:W-:Y:S04]  /*dfd0*/  STL.64 [R1+0xbe8], R12 ;  /* 0x000be80c01007387 */ /* 0x0041e80000100a00 */
[----:B0-----:R-:W2:Y:S04]  /*dfe0*/  LDL.LU.64 R12, [R1+0x380] ;  /* 0x00038000010c7983 */ /* 0x001ea80000300a00 */
[----:B------:R-:W2:Y:S04]  /*dff0*/  LDL.LU.64 R14, [R1+0x388] ;  /* 0x00038800010e7983 */ /* 0x000ea80000300a00 */
[----:B---3--:R-:W-:Y:S04]  /*e000*/  STL.64 [R1+0xba8], R6 ;  /* 0x000ba80601007387 */ /* 0x008fe80000100a00 */
[----:B------:R0:W-:Y:S01]  /*e010*/  STL.64 [R1+0xba0], R4 ;  /* 0x000ba00401007387 */ /* 0x0001e20000100a00 */
[C---:B--2---:R-:W-:Y:S08]  /*e020*/  HMMA.16816.F32 R12, R20.reuse, R4, R12 ;  /* 0x00000004140c723c */ /* 0x044ff0000000180c */
[----:B0-----:R-:W-:Y:S01]  /*e030*/  HMMA.16816.F32 R4, R20, R8, R16 ;  /* 0x000000081404723c */ /* 0x001fe20000001810 */
[----:B------:R-:W0:Y:S04]  /*e040*/  LDSM.16.MT88.4 R20, [R0+0x4000] ;  /* 0x004000000014783b */ /* 0x000e280000004200 */
[----:B------:R-:W1:Y:S10]  /*e050*/  LDSM.16.MT88.4 R16, [R0+0x4080] ;  /* 0x004080000010783b */ /* 0x000e740000004200 */
[----:B------:R-:W-:Y:S04]  /*e060*/  STL.64 [R1+0x380], R12 ;  /* 0x0003800c01007387 */ /* 0x000fe80000100a00 */
[----:B------:R-:W-:Y:S04]  /*e070*/  STL.64 [R1+0x388], R14 ;  /* 0x0003880e01007387 */ /* 0x000fe80000100a00 */
[----:B----4-:R-:W-:Y:S04]  /*e080*/  STL [R1+0xc00], R11 ;  /* 0x000c000b01007387 */ /* 0x010fe80000100800 */
[----:B------:R2:W-:Y:S04]  /*e090*/  STL.64 [R1+0xbf8], R8 ;  /* 0x000bf80801007387 */ /* 0x0005e80000100a00 */
[----:B------:R3:W-:Y:S04]  /*e0a0*/  STL.64 [R1+0x210], R4 ;  /* 0x0002100401007387 */ /* 0x0007e80000100a00 */
[----:B------:R4:W-:Y:S04]  /*e0b0*/  STL.64 [R1+0x218], R6 ;  /* 0x0002180601007387 */ /* 0x0009e80000100a00 */
[----:B--2---:R-:W0:Y:S04]  /*e0c0*/  LDL.LU.64 R8, [R1+0x2f0] ;  /* 0x0002f00001087983 */ /* 0x004e280000300a00 */
[----:B------:R-:W0:Y:S04]  /*e0d0*/  LDL.LU.64 R10, [R1+0x2f8] ;  /* 0x0002f800010a7983 */ /* 0x000e280000300a00 */
[----:B------:R-:W2:Y:S04]  /*e0e0*/  LDL.LU.64 R12, [R1+0x2e0] ;  /* 0x0002e000010c7983 */ /* 0x000ea80000300a00 */
[----:B------:R-:W2:Y:S04]  /*e0f0*/  LDL.LU.64 R14, [R1+0x2e8] ;  /* 0x0002e800010e7983 */ /* 0x000ea80000300a00 */
[----:B---3--:R-:W3:Y:S04]  /*e100*/  LDL.LU.64 R4, [R1+0x2a0] ;  /* 0x0002a00001047983 */ /* 0x008ee80000300a00 */
[----:B----4-:R-:W4:Y:S04]  /*e110*/  LDL.LU.64 R6, [R1+0x2a8] ;  /* 0x0002a80001067983 */ /* 0x010f280000300a00 */
[----:B----4-:R-:W-:Y:S04]  /*e120*/  STL.64 [R1+0xbc8], R6 ;  /* 0x000bc80601007387 */ /* 0x010fe80000100a00 */
[----:B---3--:R3:W-:Y:S04]  /*e130*/  STL.64 [R1+0xbc0], R4 ;  /* 0x000bc00401007387 */ /* 0x0087e80000100a00 */
[----:B---3--:R-:W3:Y:S04]  /*e140*/  LDL.LU.64 R4, [R1+0x2b0] ;  /* 0x0002b00001047983 */ /* 0x008ee80000300a00 */
[----:B------:R-:W4:Y:S01]  /*e150*/  LDL.LU.64 R6, [R1+0x2b8] ;  /* 0x0002b80001067983 */ /* 0x000f220000300a00 */
[----:B0-----:R-:W-:Y:S01]  /*e160*/  HMMA.16816.F32 R8, R20, R24, R8 ;  /* 0x000000181408723c */ /* 0x001fe20000001808 */
[----:B------:R-:W-:-:S02]  /*e170*/  IMAD.MOV.U32 R2, RZ, RZ, R25 ;  /* 0x000000ffff027224 */ /* 0x000fc400078e0019 */
[----:B----4-:R-:W-:Y:S04]  /*e180*/  STL.64 [R1+0xbe0], R6 ;  /* 0x000be00601007387 */ /* 0x010fe80000100a00 */
[----:B---3--:R0:W-:Y:S04]  /*e190*/  STL.64 [R1+0xbd8], R4 ;  /* 0x000bd80401007387 */ /* 0x0081e80000100a00 */
[----:B0-----:R-:W3:Y:S04]  /*e1a0*/  LDL.LU.64 R4, [R1+0x2c0] ;  /* 0x0002c00001047983 */ /* 0x001ee80000300a00 */
[----:B------:R-:W3:Y:S04]  /*e1b0*/  LDL.LU.64 R6, [R1+0x2c8] ;  /* 0x0002c80001067983 */ /* 0x000ee80000300a00 */
[----:B-1----:R-:W-:Y:S04]  /*e1c0*/  STL.64 [R1+0xb88], R18 ;  /* 0x000b881201007387 */ /* 0x002fe80000100a00 */
[----:B------:R0:W-:Y:S04]  /*e1d0*/  STL.64 [R1+0xb80], R16 ;  /* 0x000b801001007387 */ /* 0x0001e80000100a00 */
[----:B0-----:R-:W4:Y:S04]  /*e1e0*/  LDL.LU.64 R16, [R1+0x20] ;  /* 0x0000200001107983 */ /* 0x001f280000300a00 */
[----:B------:R-:W-:Y:S04]  /*e1f0*/  STL.64 [R1+0x2f0], R8 ;  /* 0x0002f00801007387 */ /* 0x000fe80000100a00 */
[----:B------:R0:W-:Y:S04]  /*e200*/  STL.64 [R1+0x2f8], R10 ;  /* 0x0002f80a01007387 */ /* 0x0001e80000100a00 */
[----:B0-----:R-:W2:Y:S01]  /*e210*/  LDL.LU R11, [R1+0xc00] ;  /* 0x000c0000010b7983 */ /* 0x001ea20000300800 */
[----:B------:R-:W-:-:S03]  /*e220*/  IMAD.MOV.U32 R10, RZ, RZ, R24 ;  /* 0x000000ffff0a7224 */ /* 0x000fc600078e0018 */
[----:B------:R-:W2:Y:S04]  /*e230*/  LDL.LU.64 R8, [R1+0xbf8] ;  /* 0x000bf80001087983 */ /* 0x000ea80000300a00 */
[----:B------:R-:W2:Y:S02]  /*e240*/  LDL.LU.64 R24, [R1+0xbf0] ;  /* 0x000bf00001187983 */ /* 0x000ea40000300a00 */
[C---:B--2---:R-:W-:Y:S11]  /*e250*/  HMMA.16816.F32 R12, R20.reuse, R24, R12 ;  /* 0x00000018140c723c */ /* 0x044ff6000000180c */
[----:B------:R-:W-:Y:S11]  /*e260*/  @!UPT UIADD3 URZ, URZ, URZ, URZ ;  /* 0x0000003f3f3ff290 */ /* 0x000ff6000fffe03f */
[----:B------:R-:W-:Y:S01]  /*e270*/  @!UPT UIADD3 URZ, URZ, URZ, URZ ;  /* 0x0000003f3f3ff290 */ /* 0x000fe2000fffe03f */
[----:B------:R0:W-:Y:S04]  /*e280*/  STL.64 [R1+0x2e0], R12 ;  /* 0x0002e00c01007387 */ /* 0x0001e80000100a00 */
[----:B------:R-:W-:Y:S04]  /*e290*/  STL.64 [R1+0x2e8], R14 ;  /* 0x0002e80e01007387 */ /* 0x000fe80000100a00 */
[----:B0-----:R-:W3:Y:S04]  /*e2a0*/  LDL.LU.64 R12, [R1+0xbe8] ;  /* 0x000be800010c7983 */ /* 0x001ee80000300a00 */
[----:B------:R0:W-:Y:S04]  /*e2b0*/  STL.64 [R1+0xb70], R24 ;  /* 0x000b701801007387 */ /* 0x0001e80000100a00 */
[----:B0-----:R-:W2:Y:S04]  /*e2c0*/  LDL.LU.64 R24, [R1+0x2d0] ;  /* 0x0002d00001187983 */ /* 0x001ea80000300a00 */
[----:B------:R-:W2:Y:S01]  /*e2d0*/  LDL.LU.64 R26, [R1+0x2d8] ;  /* 0x0002d800011a7983 */ /* 0x000ea20000300a00 */
[----:B----4-:R-:W-:Y:S01]  /*e2e0*/  IMAD.MOV.U32 R3, RZ, RZ, R17 ;  /* 0x000000ffff037224 */ /* 0x010fe200078e0011 */
[C---:B---3--:R-:W-:Y:S08]  /*e2f0*/  HMMA.16816.F32 R4, R20.reuse, R12, R4 ;  /* 0x0000000c1404723c */ /* 0x048ff00000001804 */
[----:B--2---:R-:W-:Y:S01]  /*e300*/  HMMA.16816.F32 R24, R20, R16, R24 ;  /* 0x000000101418723c */ /* 0x004fe20000001818 */
[----:B------:R-:W-:Y:S11]  /*e310*/  IMAD.MOV.U32 R28, RZ, RZ, R12 ;  /* 0x000000ffff1c7224 */ /* 0x000ff600078e000c */
[----:B------:R-:W-:Y:S11]  /*e320*/  @!UPT UIADD3 URZ, URZ, URZ, URZ ;  /* 0x0000003f3f3ff290 */ /* 0x000ff6000fffe03f */
[----:B------:R-:W-:Y:S04]  /*e330*/  STL.64 [R1+0x2d0], R24 ;  /* 0x0002d01801007387 */ /* 0x000fe80000100a00 */
[----:B------:R0:W-:Y:S02]  /*e340*/  STL.64 [R1+0x2d8], R26 ;  /* 0x0002d81a01007387 */ /* 0x0001e40000100a00 */
[----:B0-----:R-:W-:Y:S02]  /*e350*/  IMAD.MOV.U32 R26, RZ, RZ, R16 ;  /* 0x000000ffff1a7224 */ /* 0x001fe400078e0010 */
[----:B------:R-:W2:Y:S04]  /*e360*/  LDL.LU.64 R16, [R1+0x290] ;  /* 0x0002900001107983 */ /* 0x000ea80000300a00 */
[----:B------:R-:W2:Y:S01]  /*e370*/  LDL.LU.64 R18, [R1+0x298] ;  /* 0x0002980001127983 */ /* 0x000ea20000300a00 */
[----:B------:R-:W-:-:S03]  /*e380*/  IMAD.MOV.U32 R27, RZ, RZ, R13 ;  /* 0x000000ffff1b7224 */ /* 0x000fc600078e000d */
[----:B------:R-:W-:Y:S04]  /*e390*/  STL.64 [R1+0x2c0], R4 ;  /* 0x0002c00401007387 */ /* 0x000fe80000100a00 */
[----:B------:R0:W-:Y:S04]  /*e3a0*/  STL.64 [R1+0x2c8], R6 ;  /* 0x0002c80601007387 */ /* 0x0001e80000100a00 */
[----:B0-----:R-:W3:Y:S04]  /*e3b0*/  LDL.LU.64 R6, [R1+0xbe0] ;  /* 0x000be00001067983 */ /* 0x001ee80000300a00 */
[----:B------:R-:W3:Y:S04]  /*e3c0*/  LDL.LU.64 R4, [R1+0xbd8] ;  /* 0x000bd80001047983 */ /* 0x000ee80000300a00 */
[----:B------:R-:W3:Y:S02]  /*e3d0*/  LDL.LU.64 R12, [R1+0xbd0] ;  /* 0x000bd000010c7983 */ /* 0x000ee40000300a00 */
[----:B---3--:R-:W-:Y:S01]  /*e3e0*/  HMMA.16816.F32 R4, R20, R12, R4 ;  /* 0x0000000c1404723c */ /* 0x008fe20000001804 */
[----:B------:R-:W-:-:S02]  /*e3f0*/  IMAD.MOV.U32 R0, RZ, RZ, R12 ;  /* 0x000000ffff007224 */ /* 0x000fc400078e000c */
[----:B------:R-:W-:Y:S11]  /*e400*/  IMAD.MOV.U32 R29, RZ, RZ, R13 ;  /* 0x000000ffff1d7224 */ /* 0x000ff600078e000d */
[----:B------:R-:W-:Y:S09]  /*e410*/  @!UPT UIADD3 URZ, URZ, URZ, URZ ;  /* 0x0000003f3f3ff290 */ /* 0x000ff2000fffe03f */
[----:B------:R-:W-:Y:S04]  /*e420*/  STL.64 [R1+0x2b0], R4 ;  /* 0x0002b00401007387 */ /* 0x000fe80000100a00 */
[----:B------:R0:W-:Y:S04]  /*e430*/  STL.64 [R1+0x2b8], R6 ;  /* 0x0002b80601007387 */ /* 0x0001e80000100a00 */
[----:B0-----:R-:W3:Y:S04]  /*e440*/  LDL.LU.64 R6, [R1+0xbc8] ;  /* 0x000bc80001067983 */ /* 0x001ee80000300a00 */
[----:B------:R-:W3:Y:S04]  /*e450*/  LDL.LU.64 R4, [R1+0xbc0] ;  /* 0x000bc00001047983 */ /* 0x000ee80000300a00 */
[----:B------:R-:W4:Y:S04]  /*e460*/  LDL.LU.64 R14, [R1+0xbb8] ;  /* 0x000bb800010e7983 */ /* 0x000f280000300a00 */
[----:B------:R-:W3:Y:S02]  /*e470*/  LDL.LU.64 R12, [R1+0xbb0] ;  /* 0x000bb000010c7983 */ /* 0x000ee40000300a00 */
[----:B---3--:R-:W-:Y:S11]  /*e480*/  HMMA.16816.F32 R4, R20, R12, R4 ;  /* 0x0000000c1404723c */ /* 0x008ff60000001804 */
[----:B------:R-:W-:Y:S11]  /*e490*/  @!UPT UIADD3 URZ, URZ, URZ, URZ ;  /* 0x0000003f3f3ff290 */ /* 0x000ff6000fffe03f */
[----:B------:R-:W-:Y:S01]  /*e4a0*/  @!UPT UIADD3 URZ, URZ, URZ, URZ ;  /* 0x0000003f3f3ff290 */ /* 0x000fe2000fffe03f */
[----:B------:R-:W-:Y:S04]  /*e4b0*/  STL.64 [R1+0x2a0], R4 ;  /* 0x0002a00401007387 */ /* 0x000fe80000100a00 */
[----:B------:R0:W-:Y:S04]  /*e4c0*/  STL.64 [R1+0x2a8], R6 ;  /* 0x0002a80601007387 */ /* 0x0001e80000100a00 */
[----:B0-----:R-:W3:Y:S04]  /*e4d0*/  LDL.LU.64 R6, [R1+0xba8] ;  /* 0x000ba80001067983 */ /* 0x001ee80000300a00 */
[----:B------:R-:W2:Y:S01]  /*e4e0*/  LDL.LU.64 R4, [R1+0xba0] ;  /* 0x000ba00001047983 */ /* 0x000ea20000300a00 */
[----:B------:R-:W-:-:S02]  /*e4f0*/  IMAD.MOV.U32 R24, RZ, RZ, R10 ;  /* 0x000000ffff187224 */ /* 0x000fc400078e000a */
[----:B------:R-:W-:Y:S01]  /*e500*/  IMAD.MOV.U32 R25, RZ, RZ, R2 ;  /* 0x000000ffff197224 */ /* 0x000fe200078e0002 */
[----:B------:R-:W3:Y:S04]  /*e510*/  LDL.LU R10, [R1+0xb98] ;  /* 0x000b9800010a7983 */ /* 0x000ee80000300800 */
[----:B------:R-:W3:Y:S04]  /*e520*/  LDL.LU R2, [R1+0xb94] ;  /* 0x000b940001027983 */ /* 0x000ee80000300800 */
[----:B----4-:R-:W-:Y:S04]  /*e530*/  STL.64 [R1+0xb28], R14 ;  /* 0x000b280e01007387 */ /* 0x010fe80000100a00 */
[----:B------:R0:W-:Y:S02]  /*e540*/  STL.64 [R1+0xb20], R12 ;  /* 0x000b200c01007387 */ /* 0x0001e40000100a00 */
[----:B0-----:R-:W-:-:S02]  /*e550*/  IMAD.MOV.U32 R12, RZ, RZ, R0 ;  /* 0x000000ffff0c7224 */ /* 0x001fc400078e0000 */
[----:B------:R-:W-:Y:S01]  /*e560*/  IMAD.MOV.U32 R13, RZ, RZ, R29 ;  /* 0x000000ffff0d7224 */ /* 0x000fe200078e001d */
[----:B------:R-:W4:Y:S04]  /*e570*/  LDL.LU R0, [R1+0xb90] ;  /* 0x000b900001007983 */ /* 0x000f280000300800 */
[----:B------:R0:W-:Y:S02]  /*e580*/  STL.64 [R1+0xb40], R12 ;  /* 0x000b400c01007387 */ /* 0x0001e40000100a00 */
[----:B0-----:R-:W-:Y:S02]  /*e590*/  IMAD.MOV.U32 R12, RZ, RZ, R28 ;  /* 0x000000ffff0c7224 */ /* 0x001fe400078e001c */
[----:B------:R-:W-:-:S05]  /*e5a0*/  IMAD.MOV.U32 R13, RZ, RZ, R27 ;  /* 0x000000ffff0d7224 */ /* 0x000fca00078e001b */
[----:B------:R0:W-:Y:S02]  /*e5b0*/  STL.64 [R1+0xb58], R12 ;  /* 0x000b580c01007387 */ /* 0x0001e40000100a00 */
[----:B0-----:R-:W-:Y:S02]  /*e5c0*/  IMAD.MOV.U32 R12, RZ, RZ, R26 ;  /* 0x000000ffff0c7224 */ /* 0x001fe400078e001a */
[----:B------:R-:W-:-:S05]  /*e5d0*/  IMAD.MOV.U32 R13, RZ, RZ, R3 ;  /* 0x000000ffff0d7224 */ /* 0x000fca00078e0003 */
[----:B------:R2:W-:Y:S02]  /*e5e0*/  STL.64 [R1+0xb78], R12 ;  /* 0x000b780c01007387 */ /* 0x0005e40000100a00 */
[C---:B--2---:R-:W-:Y:S02]  /*e5f0*/  HMMA.16816.F32 R12, R20.reuse, R4, R16 ;  /* 0x00000004140c723c */ /* 0x044fe40000001810 */
[----:B------:R-:W2:Y:S04]  /*e600*/  LDL.LU.64 R16, [R1+0x180] ;  /* 0x0001800001107983 */ /* 0x000ea80000300a00 */
[----:B------:R-:W2:Y:S11]  /*e610*/  LDL.LU.64 R18, [R1+0x188] ;  /* 0x0001880001127983 */ /* 0x000eb60000300a00 */
[----:B------:R-:W-:Y:S06]  /*e620*/  @!UPT UIADD3 URZ, URZ, URZ, URZ ;  /* 0x0000003f3f3ff290 */ /* 0x000fec000fffe03f */
[----:B------:R0:W-:Y:S04]  /*e630*/  STL.64 [R1+0x290], R12 ;  /* 0x0002900c01007387 */ /* 0x0001e80000100a00 */
[----:B------:R1:W-:Y:S04]  /*e640*/  STL.64 [R1+0x298], R14 ;  /* 0x0002980e01007387 */ /* 0x0003e80000100a00 */
[----:B0-----:R-:W2:Y:S04]  /*e650*/  LDL.LU.64 R12, [R1+0xe0] ;  /* 0x0000e000010c7983 */ /* 0x001ea80000300a00 */
[----:B-1----:R-:W2:Y:S04]  /*e660*/  LDL.LU.64 R14, [R1+0xe8] ;  /* 0x0000e800010e7983 */ /* 0x002ea80000300a00 */
[----:B---3--:R-:W-:Y:S04]  /*e670*/  STL.64 [R1+0xb18], R6 ;  /* 0x000b180601007387 */ /* 0x008fe80000100a00 */
[----:B------:R0:W-:Y:S04]  /*e680*/  STL.64 [R1+0xb10], R4 ;  /* 0x000b100401007387 */ /* 0x0001e80000100a00 */
[----:B0-----:R-:W3:Y:S04]  /*e690*/  LDL.LU.64 R4, [R1+0x80] ;  /* 0x0000800001047983 */ /* 0x001ee80000300a00 */
[----:B------:R-:W2:Y:S04]  /*e6a0*/  LDL.LU.64 R6, [R1+0x88] ;  /* 0x0000880001067983 */ /* 0x000ea80000300a00 */
[----:B--2---:R-:W-:Y:S04]  /*e6b0*/  STL.64 [R1+0xb38], R6 ;  /* 0x000b380601007387 */ /* 0x004fe80000100a00 */
[----:B---3--:R0:W-:Y:S04]  /*e6c0*/  STL.64 [R1+0xb30], R4 ;  /* 0x000b300401007387 */ /* 0x0081e80000100a00 */
[----:B0-----:R-:W2:Y:S04]  /*e6d0*/  LDL.LU.64 R4, [R1+0x90] ;  /* 0x0000900001047983 */ /* 0x001ea80000300a00 */
[----:B------:R-:W3:Y:S04]  /*e6e0*/  LDL.LU.64 R6, [R1+0x98] ;  /* 0x0000980001067983 */ /* 0x000ee80000300a00 */
[----:B---3--:R-:W-:Y:S04]  /*e6f0*/  STL.64 [R1+0xb50], R6 ;  /* 0x000b500601007387 */ /* 0x008fe80000100a00 */
[----:B--2---:R0:W-:Y:S04]  /*e700*/  STL.64 [R1+0xb48], R4 ;  /* 0x000b480401007387 */ /* 0x0041e80000100a00 */
        /* <DEDUP_REMOVED lines=14> */
[----:B------:R-:W3:Y:S11]  /*e7f0*/  LDL.LU.64 R12, [R1+0xb78] ;  /* 0x000b7800010c7983 */ /* 0x000ef60000300a00 */
[----:B------:R-:W-:Y:S09]  /*e800*/  @!UPT UIADD3 URZ, URZ, URZ, URZ ;  /* 0x0000003f3f3ff290 */ /* 0x000ff2000fffe03f */
[----:B------:R0:W-:Y:S04]  /*e810*/  STL.64 [R1+0xe0], R24 ;  /* 0x0000e01801007387 */ /* 0x0001e80000100a00 */
[----:B------:R2:W-:Y:S04]  /*e820*/  STL.64 [R1+0xe8], R26 ;  /* 0x0000e81a01007387 */ /* 0x0005e80000100a00 */
[----:B0-----:R-:W2:Y:S02]  /*e830*/  LDL.LU.64 R24, [R1+0xb70] ;  /* 0x000b700001187983 */ /* 0x001ea40000300a00 */
[C---:B--2---:R-:W-:Y:S02]  /*e840*/  HMMA.16816.F32 R24, R16.reuse, R24, R20 ;  /* 0x000000181018723c */ /* 0x044fe40000001814 */
[----:B----4-:R-:W-:Y:S11]  /*e850*/  LDSM.16.MT88.4 R20, [R0+0x5000] ;  /* 0x005000000014783b */ /* 0x010ff60000004200 */
[----:B------:R-:W-:Y:S10]  /*e860*/  @!UPT UIADD3 URZ, URZ, URZ, URZ ;  /* 0x0000003f3f3ff290 */ /* 0x000ff4000fffe03f */
[----:B------:R-:W-:Y:S04]  /*e870*/  STL.64 [R1+0xd0], R24 ;  /* 0x0000d01801007387 */ /* 0x000fe80000100a00 */
[----:B------:R-:W-:Y:S04]  /*e880*/  STL.64 [R1+0xd8], R26 ;  /* 0x0000d81a01007387 */ /* 0x000fe80000100a00 */
[----:B------:R-:W0:Y:S01]  /*e890*/  LDSM.16.MT88.4 R24, [R0+0x5080] ;  /* 0x005080000018783b */ /* 0x000e220000004200 */
[C---:B---3--:R-:W-:Y:S03]  /*e8a0*/  HMMA.16816.F32 R12, R16.reuse, R12, R4 ;  /* 0x0000000c100c723c */ /* 0x048fe60000001804 */
[----:B0-----:R-:W-:Y:S04]  /*e8b0*/  STL.64 [R1+0xa88], R26 ;  /* 0x000a881a01007387 */ /* 0x001fe80000100a00 */
[----:B------:R0:W-:Y:S04]  /*e8c0*/  STL.64 [R1+0xa80], R24 ;  /* 0x000a801801007387 */ /* 0x0001e80000100a00 */
[----:B0-----:R-:W2:Y:S04]  /*e8d0*/  LDL.LU.64 R24, [R1+0xf0] ;  /* 0x0000f00001187983 */ /* 0x001ea80000300a00 */
[----:B------:R-:W2:Y:S04]  /*e8e0*/  LDL.LU.64 R26, [R1+0xf8] ;  /* 0x0000f800011a7983 */ /* 0x000ea80000300a00 */
[----:B------:R-:W3:Y:S04]  /*e8f0*/  LDL.LU.64 R6, [R1+0xb68] ;  /* 0x000b680001067983 */ /* 0x000ee80000300a00 */
[----:B------:R-:W3:Y:S04]  /*e900*/  LDL.LU.64 R4, [R1+0xb60] ;  /* 0x000b600001047983 */ /* 0x000ee80000300a00 */
[----:B------:R0:W-:Y:S04]  /*e910*/  STL.64 [R1+0xc0], R12 ;  /* 0x0000c00c01007387 */ /* 0x0001e80000100a00 */
[----:B------:R3:W-:Y:S04]  /*e920*/  STL.64 [R1+0xc8], R14 ;  /* 0x0000c80e01007387 */ /* 0x0007e80000100a00 */
[----:B0-----:R-:W3:Y:S02]  /*e930*/  LDL.LU.64 R12, [R1+0xb58] ;  /* 0x000b5800010c7983 */ /* 0x001ee40000300a00 */
[C---:B---3--:R-:W-:Y:S02]  /*e940*/  HMMA.16816.F32 R12, R16.reuse, R12, R4 ;  /* 0x0000000c100c723c */ /* 0x048fe40000001804 */
[----:B------:R-:W3:Y:S04]  /*e950*/  LDL.LU.64 R6, [R1+0xb50] ;  /* 0x000b500001067983 */ /* 0x000ee80000300a00 */
[----:B------:R-:W3:Y:S11]  /*e960*/  LDL.LU.64 R4, [R1+0xb48] ;  /* 0x000b480001047983 */ /* 0x000ef60000300a00 */
[----:B------:R-:W-:Y:S06]  /*e970*/  @!UPT UIADD3 URZ, URZ, URZ, URZ ;  /* 0x0000003f3f3ff290 */ /* 0x000fec000fffe03f */
        /* <DEDUP_REMOVED lines=9> */
[----:B0-----:R-:W4:Y:S04]  /*ea10*/  LDL.LU.64 R14, [R1+0xb28] ;  /* 0x000b2800010e7983 */ /* 0x001f280000300a00 */
[----:B------:R-:W3:Y:S02]  /*ea20*/  LDL.LU.64 R12, [R1+0xb20] ;  /* 0x000b2000010c7983 */ /* 0x000ee40000300a00 */
[C---:B---3--:R-:W-:Y:S11]  /*ea30*/  HMMA.16816.F32 R4, R16.reuse, R12, R4 ;  /* 0x0000000c1004723c */ /* 0x048ff60000001804 */
[----:B------:R-:W-:Y:S11]  /*ea40*/  @!UPT UIADD3 URZ, URZ, URZ, URZ ;  /* 0x0000003f3f3ff290 */ /* 0x000ff6000fffe03f */
[----:B------:R-:W-:Y:S01]  /*ea50*/  @!UPT UIADD3 URZ, URZ, URZ, URZ ;  /* 0x0000003f3f3ff290 */ /* 0x000fe2000fffe03f */
[----:B------:R-:W-:Y:S04]  /*ea60*/  STL.64 [R1+0x80], R4 ;  /* 0x0000800401007387 */ /* 0x000fe80000100a00 */
[----:B------:R0:W-:Y:S04]  /*ea70*/  STL.64 [R1+0x88], R6 ;  /* 0x0000880601007387 */ /* 0x0001e80000100a00 */
[----:B0-----:R-:W3:Y:S04]  /*ea80*/  LDL.LU.64 R6, [R1+0xb18] ;  /* 0x000b180001067983 */ /* 0x001ee80000300a00 */
[----:B------:R-:W2:Y:S04]  /*ea90*/  LDL.LU.64 R4, [R1+0xb10] ;  /* 0x000b100001047983 */ /* 0x000ea80000300a00 */
[----:B----4-:R0:W-:Y:S01]  /*eaa0*/  STL.64 [R1+0xaa8], R14 ;  /* 0x000aa80e01007387 */ /* 0x0101e20000100a00 */
[----:B------:R-:W-:Y:S01]  /*eab0*/  IMAD.MOV.U32 R13, RZ, RZ, R2 ;  /* 0x000000ffff0d7224 */ /* 0x000fe200078e0002 */
[----:B--2---:R-:W-:Y:S11]  /*eac0*/  HMMA.16816.F32 R24, R16, R4, R24 ;  /* 0x000000041018723c */ /* 0x004ff60000001818 */
[----:B------:R-:W-:Y:S11]  /*ead0*/  @!UPT UIADD3 URZ, URZ, URZ, URZ ;  /* 0x0000003f3f3ff290 */ /* 0x000ff6000fffe03f */
[----:B------:R-:W-:Y:S02]  /*eae0*/  @!UPT UIADD3 URZ, URZ, URZ, URZ ;  /* 0x0000003f3f3ff290 */ /* 0x000fe4000fffe03f */
[----:B------:R-:W-:Y:S02]  /*eaf0*/  IMAD.MOV.U32 R3, RZ, RZ, R24 ;  /* 0x000000ffff037224 */ /* 0x000fe400078e0018 */
[----:B------:R-:W-:Y:S02]  /*eb00*/  IMAD.MOV.U32 R29, RZ, RZ, R25 ;  /* 0x000000ffff1d7224 */ /* 0x000fe400078e0019 */
[----:B------:R-:W-:Y:S01]  /*eb10*/  IMAD.MOV.U32 R0, RZ, RZ, R26 ;  /* 0x000000ffff007224 */ /* 0x000fe200078e001a */
[----:B------:R-:W2:Y:S01]  /*eb20*/  LDL.LU.64 R24, [R1+0xa0] ;  /* 0x0000a00001187983 */ /* 0x000ea20000300a00 */
[----:B------:R-:W-:-:S03]  /*eb30*/  IMAD.MOV.U32 R28, RZ, RZ, R27 ;  /* 0x000000ffff1c7224 */ /* 0x000fc600078e001b */
[----:B------:R-:W2:Y:S04]  /*eb40*/  LDL.LU.64 R26, [R1+0xa8] ;  /* 0x0000a800011a7983 */ /* 0x000ea80000300a00 */
[----:B---3--:R-:W-:Y:S04]  /*eb50*/  STL.64 [R1+0xae0], R6 ;  /* 0x000ae00601007387 */ /* 0x008fe80000100a00 */
[----:B------:R-:W3:Y:S04]  /*eb60*/  LDL.LU R12, [R1+0x330] ;  /* 0x00033000010c7983 */ /* 0x000ee80000300800 */
[----:B------:R-:W4:Y:S04]  /*eb70*/  LDL.LU R2, [R1+0xb08] ;  /* 0x000b080001027983 */ /* 0x000f280000300800 */
[----:B0-----:R-:W2:Y:S04]  /*eb80*/  LDL.LU R14, [R1+0x338] ;  /* 0x00033800010e7983 */ /* 0x001ea80000300800 */
[----:B------:R-:W2:Y:S04]  /*eb90*/  LDL.LU R15, [R1+0x33c] ;  /* 0x00033c00010f7983 */ /* 0x000ea80000300800 */
[----:B--2---:R0:W-:Y:S04]  /*eba0*/  STL.64 [R1+0xab8], R14 ;  /* 0x000ab80e01007387 */ /* 0x0041e80000100a00 */
[----:B---3--:R-:W-:Y:S04]  /*ebb0*/  STL.64 [R1+0xab0], R12 ;  /* 0x000ab00c01007387 */ /* 0x008fe80000100a00 */
[----:B0-----:R-:W2:Y:S01]  /*ebc0*/  LDL.64 R14, [R1+0x18] ;  /* 0x00001800010e7983 */ /* 0x001ea20000100a00 */
[----:B------:R-:W-:Y:S03]  /*ebd0*/  HMMA.16816.F32 R4, R16, R8, R24 ;  /* 0x000000081004723c */ /* 0x000fe60000001818 */
[----:B--2---:R0:W-:Y:S04]  /*ebe0*/  STL.64 [R1+0xac0], R14 ;  /* 0x000ac00e01007387 */ /* 0x0041e80000100a00 */
[----:B0-----:R-:W2:Y:S01]  /*ebf0*/  LDL R14, [R1+0x28] ;  /* 0x00002800010e7983 */ /* 0x001ea20000100800 */
[----:B----4-:R-:W-:Y:S11]  /*ec00*/  IMAD.MOV.U32 R15, RZ, RZ, R2 ;  /* 0x000000ffff0f7224 */ /* 0x010ff600078e0002 */
[----:B------:R-:W-:Y:S05]  /*ec10*/  @!UPT UIADD3 URZ, URZ, URZ, URZ ;  /* 0x0000003f3f3ff290 */ /* 0x000fea000fffe03f */
[----:B------:R-:W-:Y:S01]  /*ec20*/  IMAD.MOV.U32 R2, RZ, RZ, R7 ;  /* 0x000000ffff027224 */ /* 0x000fe200078e0007 */
[----:B--2---:R-:W-:Y:S04]  /*ec30*/  STL.64 [R1+0xad8], R14 ;  /* 0x000ad80e01007387 */ /* 0x004fe80000100a00 */
[----:B------:R-:W-:Y:S04]  /*ec40*/  STL [R1+0x988], R0 ;  /* 0x0009880001007387 */ /* 0x000fe80000100800 */
[----:B------:R0:W-:Y:S04]  /*ec50*/  STL [R1+0x80c], R29 ;  /* 0x00080c1d01007387 */ /* 0x0001e80000100800 */
[----:B0-----:R-:W2:Y:S04]  /*ec60*/  LDL R29, [R1+0x6b4] ;  /* 0x0006b400011d7983 */ /* 0x001ea80000100800 */
[----:B------:R-:W-:Y:S04]  /*ec70*/  STL [R1+0x808], R3 ;  /* 0x0008080301007387 */ /* 0x000fe80000100800 */
[----:B------:R0:W-:Y:S04]  /*ec80*/  STL.64 [R1+0xa0], R4 ;  /* 0x0000a00401007387 */ /* 0x0001e80000100a00 */
[----:B------:R1:W-:Y:S04]  /*ec90*/  STL [R1+0xa8], R6 ;  /* 0x0000a80601007387 */ /* 0x0003e80000100800 */
[----:B0-----:R-:W3:Y:S04]  /*eca0*/  LDL.LU R4, [R1+0x360] ;  /* 0x0003600001047983 */ /* 0x001ee80000300800 */
[----:B------:R-:W3:Y:S04]  /*ecb0*/  LDL.LU R5, [R1+0x364] ;  /* 0x0003640001057983 */ /* 0x000ee80000300800 */
[----:B-1----:R-:W4:Y:S04]  /*ecc0*/  LDL.LU R6, [R1+0x368] ;  /* 0x0003680001067983 */ /* 0x002f280000300800 */
[----:B------:R-:W4:Y:S04]  /*ecd0*/  LDL.LU R7, [R1+0x36c] ;  /* 0x00036c0001077983 */ /* 0x000f280000300800 */
[----:B----4-:R0:W-:Y:S04]  /*ece0*/  STL.64 [R1+0xaf0], R6 ;  /* 0x000af00601007387 */ /* 0x0101e80000100a00 */
[----:B---3--:R-:W-:Y:S04]  /*ecf0*/  STL.64 [R1+0xae8], R4 ;  /* 0x000ae80401007387 */ /* 0x008fe80000100a00 */
[----:B------:R-:W3:Y:S04]  /*ed00*/  LDL.64 R14, [R1+0x38] ;  /* 0x00003800010e7983 */ /* 0x000ee80000100a00 */
[----:B0-----:R-:W4:Y:S01]  /*ed10*/  LDL.64 R6, [R1+0x48] ;  /* 0x0000480001067983 */ /* 0x001f220000100a00 */
[----:B------:R-:W-:-:S02]  /*ed20*/  IMAD.MOV.U32 R26, RZ, RZ, R10 ;  /* 0x000000ffff1a7224 */ /* 0x000fc400078e000a */
[----:B------:R-:W-:Y:S01]  /*ed30*/  IMAD.MOV.U32 R27, RZ, RZ, R11 ;  /* 0x000000ffff1b7224 */ /* 0x000fe200078e000b */
[----:B---3--:R0:W-:Y:S04]  /*ed40*/  STL.64 [R1+0xaf8], R14 ;  /* 0x000af80e01007387 */ /* 0x0081e80000100a00 */
[----:B------:R-:W4:Y:S04]  /*ed50*/  LDL.LU R12, [R1+0x370] ;  /* 0x00037000010c7983 */ /* 0x000f280000300800 */
[----:B------:R-:W4:Y:S04]  /*ed60*/  LDL.LU R13, [R1+0x374] ;  /* 0x00037400010d7983 */ /* 0x000f280000300800 */
[----:B0-----:R-:W4:Y:S04]  /*ed70*/  LDL.LU R14, [R1+0x378] ;  /* 0x00037800010e7983 */ /* 0x001f280000300800 */
[----:B------:R-:W4:Y:S04]  /*ed80*/  LDL.LU R15, [R1+0x37c] ;  /* 0x00037c00010f7983 */ /* 0x000f280000300800 */
[----:B------:R-:W3:Y:S04]  /*ed90*/  LDL.LU R24, [R1+0x320] ;  /* 0x0003200001187983 */ /* 0x000ee80000300800 */
[----:B------:R-:W3:Y:S04]  /*eda0*/  LDL.LU R25, [R1+0x324] ;  /* 0x0003240001197983 */ /* 0x000ee80000300800 */
[----:B------:R-:W2:Y:S04]  /*edb0*/  LDL.LU R10, [R1+0xb04] ;  /* 0x000b0400010a7983 */ /* 0x000ea80000300800 */
[----:B------:R-:W2:Y:S04]  /*edc0*/  LDL.LU R11, [R1+0xb00] ;  /* 0x000b0000010b7983 */ /* 0x000ea80000300800 */
[----:B------:R-:W-:Y:S04]  /*edd0*/  STL.64 [R1+0xad0], R26 ;  /* 0x000ad01a01007387 */ /* 0x000fe80000100a00 */
[----:B---3--:R0:W-:Y:S04]  /*ede0*/  STL.64 [R1+0xac8], R24 ;  /* 0x000ac81801007387 */ /* 0x0081e80000100a00 */
[----:B0-----:R-:W3:Y:S04]  /*edf0*/  LDL.LU R24, [R1+0x350] ;  /* 0x0003500001187983 */ /* 0x001ee80000300800 */
[----:B------:R-:W3:Y:S04]  /*ee00*/  LDL.LU R25, [R1+0x354] ;  /* 0x0003540001197983 */ /* 0x000ee80000300800 */
[----:B------:R-:W3:Y:S04]  /*ee10*/  LDL.LU R26, [R1+0x358] ;  /* 0x00035800011a7983 */ /* 0x000ee80000300800 */
[----:B------:R-:W3:Y:S04]  /*ee20*/  LDL.LU R27, [R1+0x35c] ;  /* 0x00035c00011b7983 */ /* 0x000ee80000300800 */
[----:B--2---:R0:W-:Y:S04]  /*ee30*/  STL.64 [R1+0xa90], R10 ;  /* 0x000a900a01007387 */ /* 0x0041e80000100a00 */
[----:B------:R-:W2:Y:S04]  /*ee40*/  LDL.LU R8, [R1+0x340] ;  /* 0x0003400001087983 */ /* 0x000ea80000300800 */
[----:B------:R-:W2:Y:S04]  /*ee50*/  LDL.LU R9, [R1+0x344] ;  /* 0x0003440001097983 */ /* 0x000ea80000300800 */
[----:B0-----:R-:W2:Y:S04]  /*ee60*/  LDL.LU R10, [R1+0x348] ;  /* 0x00034800010a7983 */ /* 0x001ea80000300800 */
[----:B------:R-:W2:Y:S04]  /*ee70*/  LDL.LU R11, [R1+0x34c] ;  /* 0x00034c00010b7983 */ /* 0x000ea80000300800 */
[----:B------:R-:W2:Y:S04]  /*ee80*/  LDL.LU R16, [R1+0x60] ;  /* 0x0000600001107983 */ /* 0x000ea80000300800 */
[----:B------:R-:W2:Y:S04]  /*ee90*/  LDL.LU R17, [R1+0x64] ;  /* 0x0000640001117983 */ /* 0x000ea80000300800 */
[----:B------:R-:W2:Y:S04]  /*eea0*/  LDL.LU R18, [R1+0x68] ;  /* 0x0000680001127983 */ /* 0x000ea80000300800 */
[----:B------:R-:W2:Y:S01]  /*eeb0*/  LDL.LU R19, [R1+0x6c] ;  /* 0x00006c0001137983 */ /* 0x000ea20000300800 */
[----:B----4-:R-:W-:Y:S03]  /*eec0*/  HMMA.16816.F32 R12, R20, R6, R12 ;  /* 0x00000006140c723c */ /* 0x010fe6000000180c */
[----:B--2---:R-:W-:Y:S04]  /*eed0*/  STL.64 [R1+0xa00], R18 ;  /* 0x000a001201007387 */ /* 0x004fe80000100a00 */
[----:B------:R0:W-:Y:S04]  /*eee0*/  STL.64 [R1+0x9f8], R16 ;  /* 0x0009f81001007387 */ /* 0x0001e80000100a00 */
[----:B0-----:R-:W2:Y:S04]  /*eef0*/  LDL.LU R16, [R1+0x120] ;  /* 0x0001200001107983 */ /* 0x001ea80000300800 */
[----:B------:R-:W2:Y:S04]  /*ef00*/  LDL.LU R17, [R1+0x124] ;  /* 0x0001240001117983 */ /* 0x000ea80000300800 */
[----:B------:R-:W4:Y:S04]  /*ef10*/  LDL.LU R18, [R1+0x128] ;  /* 0x0001280001127983 */ /* 0x000f280000300800 */
[----:B------:R-:W4:Y:S01]  /*ef20*/  LDL.LU R19, [R1+0x12c] ;  /* 0x00012c0001137983 */ /* 0x000f220000300800 */
[----:B------:R-:W-:-:S02]  /*ef30*/  IMAD.MOV.U32 R3, RZ, RZ, R6 ;  /* 0x000000ffff037224 */ /* 0x000fc400078e0006 */
[----:B------:R-:W-:Y:S01]  /*ef40*/  IMAD.MOV.U32 R0, RZ, RZ, R7 ;  /* 0x000000ffff007224 */ /* 0x000fe200078e0007 */
[----:B----4-:R0:W-:Y:S04]  /*ef50*/  STL.64 [R1+0xa10], R18 ;  /* 0x000a101201007387 */ /* 0x0101e80000100a00 */
[----:B--2---:R-:W-:Y:S04]  /*ef60*/  STL.64 [R1+0xa08], R16 ;  /* 0x000a081001007387 */ /* 0x004fe80000100a00 */
[----:B0-----:R-:W2:Y:S04]  /*ef70*/  LDL R18, [R1+0x8] ;  /* 0x0000080001127983 */ /* 0x001ea80000100800 */
[----:B------:R-:W2:Y:S04]  /*ef80*/  LDL R19, [R1+0xc] ;  /* 0x00000c0001137983 */ /* 0x000ea80000100800 */
[----:B------:R-:W-:Y:S04]  /*ef90*/  STL.64 [R1+0x370], R12 ;  /* 0x0003700c01007387 */ /* 0x000fe80000100a00 */
[----:B------:R0:W-:Y:S04]  /*efa0*/  STL.64 [R1+0x378], R14 ;  /* 0x0003780e01007387 */ /* 0x0001e80000100a00 */
[----:B0-----:R-:W4:Y:S04]  /*efb0*/  LDL.LU.64 R14, [R1+0xaf8] ;  /* 0x000af800010e7983 */ /* 0x001f280000300a00 */
[----:B------:R-:W4:Y:S04]  /*efc0*/  LDL.LU.64 R6, [R1+0xaf0] ;  /* 0x000af00001067983 */ /* 0x000f280000300a00 */
[----:B------:R-:W4:Y:S02]  /*efd0*/  LDL.LU.64 R4, [R1+0xae8] ;  /* 0x000ae80001047983 */ /* 0x000f240000300a00 */
[C---:B----4-:R-:W-:Y:S11]  /*efe0*/  HMMA.16816.F32 R4, R20.reuse, R14, R4 ;  /* 0x0000000e1404723c */ /* 0x050ff60000001804 */
[----:B------:R-:W-:Y:S11]  /*eff0*/  @!UPT UIADD3 URZ, URZ, URZ, URZ ;  /* 0x0000003f3f3ff290 */ /* 0x000ff6000fffe03f */
[----:B------:R-:W-:Y:S01]  /*f000*/  @!UPT UIADD3 URZ, URZ, URZ, URZ ;  /* 0x0000003f3f3ff290 */ /* 0x000fe2000fffe03f */
[----:B------:R0:W-:Y:S04]  /*f010*/  STL.64 [R1+0x360], R4 ;  /* 0x0003600401007387 */ /* 0x0001e80000100a00 */
[----:B------:R1:W-:Y:S01]  /*f020*/  STL.64 [R1+0x368], R6 ;  /* 0x0003680601007387 */ /* 0x0003e20000100a00 */
[----:B0-----:R-:W-:Y:S02]  /*f030*/  IMAD.MOV.U32 R5, RZ, RZ, R14 ;  /* 0x000000ffff057224 */ /* 0x001fe400078e000e */
[----:B------:R-:W-:Y:S01]  /*f040*/  IMAD.MOV.U32 R4, RZ, RZ, R15 ;  /* 0x000000ffff047224 */ /* 0x000fe200078e000f */
[----:B-1----:R-:W4:Y:S04]  /*f050*/  LDL.LU.64 R6, [R1+0xae0] ;  /* 0x000ae00001067983 */ /* 0x002f280000300a00 */
[----:B------:R-:W3:Y:S02]  /*f060*/  LDL.LU.64 R14, [R1+0xad8] ;  /* 0x000ad800010e7983 */ /* 0x000ee40000300a00 */
[C---:B---3--:R-:W-:Y:S02]  /*f070*/  HMMA.16816.F32 R12, R20.reuse, R14, R24 ;  /* 0x0000000e140c723c */ /* 0x048fe40000001818 */
[----:B------:R-:W3:Y:S04]  /*f080*/  LDL.LU.64 R26, [R1+0xad0] ;  /* 0x000ad000011a7983 */ /* 0x000ee80000300a00 */
[----:B------:R-:W3:Y:S11]  /*f090*/  LDL.LU.64 R24, [R1+0xac8] ;  /* 0x000ac80001187983 */ /* 0x000ef60000300a00 */
[----:B------:R-:W-:Y:S06]  /*f0a0*/  @!UPT UIADD3 URZ, URZ, URZ, URZ ;  /* 0x0000003f3f3ff290 */ /* 0x000fec000fffe03f */
[----:B------:R-:W-:Y:S04]  /*f0b0*/  STL.64 [R1+0x350], R12 ;  /* 0x0003500c01007387 */ /* 0x000fe80000100a00 */
[----:B------:R0:W-:Y:S04]  /*f0c0*/  STL.64 [R1+0x358], R14 ;  /* 0x0003580e01007387 */ /* 0x0001e80000100a00 */
[----:B0-----:R-:W2:Y:S02]  /*f0d0*/  LDL.LU.64 R14, [R1+0xac0] ;  /* 0x000ac000010e7983 */ /* 0x001ea40000300a00 */
[C---:B--2---:R-:W-:Y:S11]  /*f0e0*/  HMMA.16816.F32 R8, R20.reuse, R14, R8 ;  /* 0x0000000e1408723c */ /* 0x044ff60000001808 */
[----:B------:R-:W-:Y:S11]  /*f0f0*/  @!UPT UIADD3 URZ, URZ, URZ, URZ ;  /* 0x0000003f3f3ff290 */ /* 0x000ff6000fffe03f */
[----:B------:R-:W-:Y:S01]  /*f100*/  @!UPT UIADD3 URZ, URZ, URZ, URZ ;  /* 0x0000003f3f3ff290 */ /* 0x000fe2000fffe03f */
[----:B------:R0:W-:Y:S04]  /*f110*/  STL.64 [R1+0x340], R8 ;  /* 0x0003400801007387 */ /* 0x0001e80000100a00 */
[----:B------:R-:W-:Y:S01]  /*f120*/  STL.64 [R1+0x348], R10 ;  /* 0x0003480a01007387 */ /* 0x000fe20000100a00 */
[----:B0-----:R-:W-:Y:S02]  /*f130*/  IMAD.MOV.U32 R9, RZ, RZ, R14 ;  /* 0x000000ffff097224 */ /* 0x001fe400078e000e */
[----:B------:R-:W-:Y:S02]  /*f140*/  IMAD.MOV.U32 R8, RZ, RZ, R15 ;  /* 0x000000ffff087224 */ /* 0x000fe400078e000f */
[----:B------:R-:W2:Y:S04]  /*f150*/  LDL.LU.64 R14, [R1+0xab8] ;  /* 0x000ab800010e7983 */ /* 0x000ea80000300a00 */
[----:B------:R-:W2:Y:S02]  /*f160*/  LDL.LU.64 R12, [R1+0xab0] ;  /* 0x000ab000010c7983 */ /* 0x000ea40000300a00 */
[----:B--2---:R-:W-:Y:S11]  /*f170*/  HMMA.16816.F32 R12, R20, R18, R12 ;  /* 0x00000012140c723c */ /* 0x004ff6000000180c */
[----:B------:R-:W-:Y:S11]  /*f180*/  @!UPT UIADD3 URZ, URZ, URZ, URZ ;  /* 0x0000003f3f3ff290 */ /* 0x000ff6000fffe03f */
[----:B------:R-:W-:Y:S01]  /*f190*/  @!UPT UIADD3 URZ, URZ, URZ, URZ ;  /* 0x0000003f3f3ff290 */ /* 0x000fe2000fffe03f */
[----:B------:R-:W-:Y:S04]  /*f1a0*/  STL.64 [R1+0x330], R12 ;  /* 0x0003300c01007387 */ /* 0x000fe80000100a00 */
[----:B------:R0:W-:Y:S04]  /*f1b0*/  STL.64 [R1+0x338], R14 ;  /* 0x0003380e01007387 */ /* 0x0001e80000100a00 */
[----:B0-----:R-:W3:Y:S04]  /*f1c0*/  LDL.LU.64 R14, [R1+0xaa8] ;  /* 0x000aa800010e7983 */ /* 0x001ee80000300a00 */
[----:B------:R0:W-:Y:S02]  /*f1d0*/  STL.64 [R1+0xa20], R18 ;  /* 0x000a201201007387 */ /* 0x0001e40000100a00 */
[----:B0-----:R-:W-:-:S02]  /*f1e0*/  IMAD.MOV.U32 R18, RZ, RZ, R9 ;  /* 0x000000ffff127224 */ /* 0x001fc400078e0009 */
[----:B------:R-:W-:-:S05]  /*f1f0*/  IMAD.MOV.U32 R19, RZ, RZ, R8 ;  /* 0x000000ffff137224 */ /* 0x000fca00078e0008 */
[----:B------:R0:W-:Y:S04]  /*f200*/  STL.64 [R1+0xa38], R18 ;  /* 0x000a381201007387 */ /* 0x0001e80000100a00 */
[----:B0-----:R-:W2:Y:S01]  /*f210*/  LDL.64 R18, [R1+0x28] ;  /* 0x0000280001127983 */ /* 0x001ea20000100a00 */
[----:B---3--:R-:W-:Y:S03]  /*f220*/  HMMA.16816.F32 R24, R20, R14, R24 ;  /* 0x0000000e1418723c */ /* 0x008fe60000001818 */
[----:B--2---:R0:W-:Y:S02]  /*f230*/  STL.64 [R1+0xa50], R18 ;  /* 0x000a501201007387 */ /* 0x0041e40000100a00 */
[----:B0-----:R-:W-:-:S02]  /*f240*/  IMAD.MOV.U32 R18, RZ, RZ, R5 ;  /* 0x000000ffff127224 */ /* 0x001fc400078e0005 */
[----:B------:R-:W-:-:S05]  /*f250*/  IMAD.MOV.U32 R19, RZ, RZ, R4 ;  /* 0x000000ffff137224 */ /* 0x000fca00078e0004 */
[----:B------:R-:W-:Y:S04]  /*f260*/  STL.64 [R1+0xa68], R18 ;  /* 0x000a681201007387 */ /* 0x000fe80000100a00 */
[----:B------:R-:W2:Y:S07]  /*f270*/  LDL.LU R8, [R1+0x310] ;  /* 0x0003100001087983 */ /* 0x000eae0000300800 */
[----:B------:R0:W-:Y:S04]  /*f280*/  STL.64 [R1+0x320], R24 ;  /* 0x0003201801007387 */ /* 0x0001e80000100a00 */
[----:B------:R1:W-:Y:S04]  /*f290*/  STL.64 [R1+0x328], R26 ;  /* 0x0003281a01007387 */ /* 0x0003e80000100a00 */
[----:B------:R-:W2:Y:S04]  /*f2a0*/  LDL.LU R9, [R1+0x314] ;  /* 0x0003140001097983 */ /* 0x000ea80000300800 */
[----:B------:R-:W2:Y:S04]  /*f2b0*/  LDL.LU R10, [R1+0x318] ;  /* 0x00031800010a7983 */ /* 0x000ea80000300800 */
[----:B------:R-:W2:Y:S04]  /*f2c0*/  LDL.LU R11, [R1+0x31c] ;  /* 0x00031c00010b7983 */ /* 0x000ea80000300800 */
[----:B0-----:R-:W3:Y:S04]  /*f2d0*/  LDL.LU R24, [R1+0x200] ;  /* 0x0002000001187983 */ /* 0x001ee80000300800 */
[----:B------:R-:W3:Y:S04]  /*f2e0*/  LDL.LU R25, [R1+0x204] ;  /* 0x0002040001197983 */ /* 0x000ee80000300800 */
[----:B-1----:R-:W3:Y:S04]  /*f2f0*/  LDL.LU R26, [R1+0x208] ;  /* 0x00020800011a7983 */ /* 0x002ee80000300800 */
[----:B------:R-:W3:Y:S04]  /*f300*/  LDL.LU R27, [R1+0x20c] ;  /* 0x00020c00011b7983 */ /* 0x000ee80000300800 */
[----:B------:R0:W-:Y:S04]  /*f310*/  STL.64 [R1+0xa18], R14 ;  /* 0x000a180e01007387 */ /* 0x0001e80000100a00 */
[----:B------:R-:W2:Y:S04]  /*f320*/  LDL.LU R12, [R1+0x130] ;  /* 0x00013000010c7983 */ /* 0x000ea80000300800 */
[----:B------:R-:W2:Y:S04]  /*f330*/  LDL.LU R13, [R1+0x134] ;  /* 0x00013400010d7983 */ /* 0x000ea80000300800 */
[----:B0-----:R-:W2:Y:S04]  /*f340*/  LDL.LU R14, [R1+0x138] ;  /* 0x00013800010e7983 */ /* 0x001ea80000300800 */
[----:B------:R-:W2:Y:S04]  /*f350*/  LDL.LU R15, [R1+0x13c] ;  /* 0x00013c00010f7983 */ /* 0x000ea80000300800 */
[----:B--2---:R-:W-:Y:S04]  /*f360*/  STL.64 [R1+0xa30], R14 ;  /* 0x000a300e01007387 */ /* 0x004fe80000100a00 */
[----:B------:R0:W-:Y:S04]  /*f370*/  STL.64 [R1+0xa28], R12 ;  /* 0x000a280c01007387 */ /* 0x0001e80000100a00 */
[----:B0-----:R-:W2:Y:S04]  /*f380*/  LDL.LU R12, [R1+0x140] ;  /* 0x00014000010c7983 */ /* 0x001ea80000300800 */
[----:B------:R-:W2:Y:S01]  /*f390*/  LDL.LU R13, [R1+0x144] ;  /* 0x00014400010d7983 */ /* 0x000ea20000300800 */
[----:B----4-:R-:W-:-:S02]  /*f3a0*/  IMAD.MOV.U32 R14, RZ, RZ, R7 ;  /* 0x000000ffff0e7224 */ /* 0x010fc400078e0007 */
[----:B------:R-:W-:Y:S01]  /*f3b0*/  IMAD.MOV.U32 R15, RZ, RZ, R6 ;  /* 0x000000ffff0f7224 */ /* 0x000fe200078e0006 */
[----:B------:R-:W4:Y:S04]  /*f3c0*/  LDL.LU R7, [R1+0xaa4] ;  /* 0x000aa40001077983 */ /* 0x000f280000300800 */
[----:B------:R-:W3:Y:S04]  /*f3d0*/  LDL.LU R6, [R1+0xaa0] ;  /* 0x000aa00001067983 */ /* 0x000ee80000300800 */
[----:B------:R-:W-:Y:S04]  /*f3e0*/  STL.64 [R1+0xa48], R14 ;  /* 0x000a480e01007387 */ /* 0x000fe80000100a00 */
[----:B--2---:R0:W-:Y:S04]  /*f3f0*/  STL.64 [R1+0xa40], R12 ;  /* 0x000a400c01007387 */ /* 0x0041e80000100a00 */
[----:B0-----:R-:W2:Y:S04]  /*f400*/  LDL.LU R12, [R1+0x150] ;  /* 0x00015000010c7983 */ /* 0x001ea80000300800 */
[----:B------:R-:W2:Y:S04]  /*f410*/  LDL.LU R13, [R1+0x154] ;  /* 0x00015400010d7983 */ /* 0x000ea80000300800 */
[----:B------:R-:W2:Y:S04]  /*f420*/  LDL.LU R14, [R1+0x158] ;  /* 0x00015800010e7983 */ /* 0x000ea80000300800 */
[----:B------:R-:W2:Y:S04]  /*f430*/  LDL.LU R15, [R1+0x15c] ;  /* 0x00015c00010f7983 */ /* 0x000ea80000300800 */
[----:B--2---:R3:W-:Y:S04]  /*f440*/  STL.64 [R1+0xa60], R14 ;  /* 0x000a600e01007387 */ /* 0x0047e80000100a00 */
[----:B------:R0:W-:Y:S01]  /*f450*/  STL.64 [R1+0xa58], R12 ;  /* 0x000a580c01007387 */ /* 0x0001e20000100a00 */
[----:B---3--:R-:W-:-:S02]  /*f460*/  IMAD.MOV.U32 R14, RZ, RZ, R6 ;  /* 0x000000ffff0e7224 */ /* 0x008fc400078e0006 */
[----:B----4-:R-:W-:Y:S01]  /*f470*/  IMAD.MOV.U32 R15, RZ, RZ, R7 ;  /* 0x000000ffff0f7224 */ /* 0x010fe200078e0007 */
[----:B0-----:R-:W2:Y:S04]  /*f480*/  LDL.LU R12, [R1+0x160] ;  /* 0x00016000010c7983 */ /* 0x001ea80000300800 */
[----:B------:R-:W2:Y:S04]  /*f490*/  LDL.LU R13, [R1+0x164] ;  /* 0x00016400010d7983 */ /* 0x000ea80000300800 */
[----:B------:R-:W3:Y:S04]  /*f4a0*/  LDL.LU R6, [R1+0xa9c] ;  /* 0x000a9c0001067983 */ /* 0x000ee80000300800 */
[----:B------:R-:W3:Y:S04]  /*f4b0*/  LDL.LU R7, [R1+0xa98] ;  /* 0x000a980001077983 */ /* 0x000ee80000300800 */
[----:B------:R-:W-:Y:S01]  /*f4c0*/  STL.64 [R1+0xa78], R14 ;  /* 0x000a780e01007387 */ /* 0x000fe20000100a00 */
[----:B---3--:R-:W-:Y:S03]  /*f4d0*/  HMMA.16816.F32 R8, R20, R6, R8 ;  /* 0x000000061408723c */ /* 0x008fe60000001808 */
[----:B--2---:R0:W-:Y:S04]  /*f4e0*/  STL.64 [R1+0xa70], R12 ;  /* 0x000a700c01007387 */ /* 0x0041e80000100a00 */
[----:B0-----:R-:W2:Y:S04]  /*f4f0*/  LDL.LU R12, [R1+0x170] ;  /* 0x00017000010c7983 */ /* 0x001ea80000300800 */
[----:B------:R-:W2:Y:S04]  /*f500*/  LDL.LU R13, [R1+0x174] ;  /* 0x00017400010d7983 */ /* 0x000ea80000300800 */
[----:B------:R-:W2:Y:S04]  /*f510*/  LDL.LU R14, [R1+0x178] ;  /* 0x00017800010e7983 */ /* 0x000ea80000300800 */
[----:B------:R-:W2:Y:S04]  /*f520*/  LDL.LU R15, [R1+0x17c] ;  /* 0x00017c00010f7983 */ /* 0x000ea80000300800 */
[----:B------:R-:W-:Y:S04]  /*f530*/  STL.64 [R1+0x310], R8 ;  /* 0x0003100801007387 */ /* 0x000fe80000100a00 */
[----:B------:R0:W-:Y:S04]  /*f540*/  STL.64 [R1+0x318], R10 ;  /* 0x0003180a01007387 */ /* 0x0001e80000100a00 */
[----:B0-----:R-:W3:Y:S01]  /*f550*/  LDL.LU.64 R10, [R1+0xa90] ;  /* 0x000a9000010a7983 */ /* 0x001ee20000300a00 */
[----:B------:R-:W-:-:S02]  /*f560*/  IMAD.MOV.U32 R18, RZ, RZ, R3 ;  /* 0x000000ffff127224 */ /* 0x000fc400078e0003 */
[----:B------:R-:W-:Y:S01]  /*f570*/  IMAD.MOV.U32 R19, RZ, RZ, R0 ;  /* 0x000000ffff137224 */ /* 0x000fe200078e0000 */
[----:B---3--:R-:W-:Y:S01]  /*f580*/  HMMA.16816.F32 R20, R20, R10, R24 ;  /* 0x0000000a1414723c */ /* 0x008fe20000001818 */
[----:B------:R-:W2:Y:S04]  /*f590*/  LDL.LU.64 R26, [R1+0xa88] ;  /* 0x000a8800011a7983 */ /* 0x000ea80000300a00 */
[----:B------:R-:W2:Y:S11]  /*f5a0*/  LDL.LU.64 R24, [R1+0xa80] ;  /* 0x000a800001187983 */ /* 0x000eb60000300a00 */
[----:B------:R-:W-:Y:S07]  /*f5b0*/  @!UPT UIADD3 URZ, URZ, URZ, URZ ;  /* 0x0000003f3f3ff290 */ /* 0x000fee000fffe03f */
[----:B------:R0:W-:Y:S04]  /*f5c0*/  STL.64 [R1+0x200], R20 ;  /* 0x0002001401007387 */ /* 0x0001e80000100a00 */
[----:B------:R1:W-:Y:S04]  /*f5d0*/  STL.64 [R1+0x208], R22 ;  /* 0x0002081601007387 */ /* 0x0003e80000100a00 */
[----:B0-----:R-:W3:Y:S04]  /*f5e0*/  LDL.LU R20, [R1+0x110] ;  /* 0x0001100001147983 */ /* 0x001ee80000300800 */
[----:B------:R-:W3:Y:S04]  /*f5f0*/  LDL.LU R21, [R1+0x114] ;  /* 0x0001140001157983 */ /* 0x000ee80000300800 */
[----:B-1----:R-:W3:Y:S04]  /*f600*/  LDL.LU R22, [R1+0x118] ;  /* 0x0001180001167983 */ /* 0x002ee80000300800 */
[----:B------:R-:W3:Y:S01]  /*f610*/  LDL.LU R23, [R1+0x11c] ;  /* 0x00011c0001177983 */ /* 0x000ee20000300800 */
[C---:B--2---:R-:W-:Y:S03]  /*f620*/  HMMA.16816.F32 R16, R24.reuse, R18, R12 ;  /* 0x000000121810723c */ /* 0x044fe6000000180c */
[----:B------:R-:W2:Y:S04]  /*f630*/  LDL.LU.64 R14, [R1+0xa78] ;  /* 0x000a7800010e7983 */ /* 0x000ea80000300a00 */
[----:B------:R-:W2:Y:S11]  /*f640*/  LDL.LU.64 R12, [R1+0xa70] ;  /* 0x000a7000010c7983 */ /* 0x000eb60000300a00 */
[----:B------:R-:W-:Y:S05]  /*f650*/  @!UPT UIADD3 URZ, URZ, URZ, URZ ;  /* 0x0000003f3f3ff290 */ /* 0x000fea000fffe03f */
[----:B------:R-:W-:Y:S04]  /*f660*/  STL.64 [R1+0x170], R16 ;  /* 0x0001701001007387 */ /* 0x000fe80000100a00 */
[----:B------:R0:W-:Y:S04]  /*f670*/  STL.64 [R1+0x178], R18 ;  /* 0x0001781201007387 */ /* 0x0001e80000100a00 */
[----:B0-----:R-:W2:Y:S04]  /*f680*/  LDL.LU.64 R18, [R1+0xa68] ;  /* 0x000a680001127983 */ /* 0x001ea80000300a00 */
[----:B------:R-:W4:Y:S01]  /*f690*/  LDL R0, [R1+0x6b8] ;  /* 0x0006b80001007983 */ /* 0x000f220000100800 */
[C---:B--2---:R-:W-:Y:S03]  /*f6a0*/  HMMA.16816.F32 R16, R24.reuse, R18, R12 ;  /* 0x000000121810723c */ /* 0x044fe6000000180c */
[----:B------:R-:W2:Y:S04]  /*f6b0*/  LDL.LU.64 R14, [R1+0xa60] ;  /* 0x000a6000010e7983 */ /* 0x000ea80000300a00 */
[----:B------:R-:W2:Y:S11]  /*f6c0*/  LDL.LU.64 R12, [R1+0xa58] ;  /* 0x000a5800010c7983 */ /* 0x000eb60000300a00 */
[----:B------:R-:W-:Y:S05]  /*f6d0*/  @!UPT UIADD3 URZ, URZ, URZ, URZ ;  /* 0x0000003f3f3ff290 */ /* 0x000fea000fffe03f */
[----:B------:R-:W-:Y:S04]  /*f6e0*/  STL.64 [R1+0x160], R16 ;  /* 0x0001601001007387 */ /* 0x000fe80000100a00 */
[----:B------:R0:W-:Y:S04]  /*f6f0*/  STL.64 [R1+0x168], R18 ;  /* 0x0001681201007387 */ /* 0x0001e80000100a00 */
[----:B0-----:R-:W2:Y:S02]  /*f700*/  LDL.LU.64 R18, [R1+0xa50] ;  /* 0x000a500001127983 */ /* 0x001ea40000300a00 */
[----:B--2---:R-:W-:Y:S01]  /*f710*/  HMMA.16816.F32 R12, R24, R18, R12 ;  /* 0x00000012180c723c */ /* 0x004fe2000000180c */
[----:B------:R-:W-:-:S02]  /*f720*/  IMAD.MOV.U32 R4, RZ, RZ, R18 ;  /* 0x000000ffff047224 */ /* 0x000fc400078e0012 */
[----:B------:R-:W-:Y:S11]  /*f730*/  IMAD.MOV.U32 R3, RZ, RZ, R19 ;  /* 0x000000ffff037224 */ /* 0x000ff600078e0013 */
[----:B------:R-:W-:Y:S09]  /*f740*/  @!UPT UIADD3 URZ, URZ, URZ, URZ ;  /* 0x0000003f3f3ff290 */ /* 0x000ff2000fffe03f */
[----:B------:R-:W-:Y:S04]  /*f750*/  STL.64 [R1+0x150], R12 ;  /* 0x0001500c01007387 */ /* 0x000fe80000100a00 */
[----:B------:R0:W-:Y:S04]  /*f760*/  STL.64 [R1+0x158], R14 ;  /* 0x0001580e01007387 */ /* 0x0001e80000100a00 */
[----:B0-----:R-:W2:Y:S04]  /*f770*/  LDL.LU.64 R14, [R1+0xa48] ;  /* 0x000a4800010e7983 */ /* 0x001ea80000300a00 */
[----:B------:R-:W2:Y:S04]  /*f780*/  LDL.LU.64 R12, [R1+0xa40] ;  /* 0x000a4000010c7983 */ /* 0x000ea80000300a00 */
[----:B------:R-:W2:Y:S02]  /*f790*/  LDL.LU.64 R18, [R1+0xa38] ;  /* 0x000a380001127983 */ /* 0x000ea40000300a00 */
[C---:B--2---:R-:W-:Y:S02]  /*f7a0*/  HMMA.16816.F32 R16, R24.reuse, R18, R12 ;  /* 0x000000121810723c */ /* 0x044fe4000000180c */
[----:B------:R-:W2:Y:S04]  /*f7b0*/  LDL.LU.64 R14, [R1+0xa30] ;  /* 0x000a3000010e7983 */ /* 0x000ea80000300a00 */
[----:B------:R-:W2:Y:S11]  /*f7c0*/  LDL.LU.64 R12, [R1+0xa28] ;  /* 0x000a2800010c7983 */ /* 0x000eb60000300a00 */
[----:B------:R-:W-:Y:S06]  /*f7d0*/  @!UPT UIADD3 URZ, URZ, URZ, URZ ;  /* 0x0000003f3f3ff290 */ /* 0x000fec000fffe03f */
[----:B------:R-:W-:Y:S04]  /*f7e0*/  STL.64 [R1+0x140], R16 ;  /* 0x0001401001007387 */ /* 0x000fe80000100a00 */
[----:B------:R0:W-:Y:S04]  /*f7f0*/  STL.64 [R1+0x148], R18 ;  /* 0x0001481201007387 */ /* 0x0001e80000100a00 */
[----:B0-----:R-:W2:Y:S02]  /*f800*/  LDL.LU.64 R18, [R1+0xa20] ;  /* 0x000a200001127983 */ /* 0x001ea40000300a00 */
[C---:B--2---:R-:W-:Y:S02]  /*f810*/  HMMA.16816.F32 R16, R24.reuse, R18, R12 ;  /* 0x000000121810723c */ /* 0x044fe4000000180c */
[----:B------:R-:W2:Y:S11]  /*f820*/  LDL.LU.64 R14, [R1+0xa18] ;  /* 0x000a1800010e7983 */ /* 0x000eb60000300a00 */
[----:B------:R-:W-:Y:S10]  /*f830*/  @!UPT UIADD3 URZ, URZ, URZ, URZ ;  /* 0x0000003f3f3ff290 */ /* 0x000ff4000fffe03f */
[----:B------:R-:W-:Y:S04]  /*f840*/  STL.64 [R1+0x130], R16 ;  /* 0x0001301001007387 */ /* 0x000fe80000100a00 */
[----:B------:R0:W-:Y:S04]  /*f850*/  STL.64 [R1+0x138], R18 ;  /* 0x0001381201007387 */ /* 0x0001e80000100a00 */
[----:B0-----:R-:W2:Y:S04]  /*f860*/  LDL.LU.64 R18, [R1+0xa10] ;  /* 0x000a100001127983 */ /* 0x001ea80000300a00 */
[----:B------:R-:W2:Y:S02]  /*f870*/  LDL.LU.64 R16, [R1+0xa08] ;  /* 0x000a080001107983 */ /* 0x000ea40000300a00 */
[C---:B--2---:R-:W-:Y:S11]  /*f880*/  HMMA.16816.F32 R16, R24.reuse, R14, R16 ;  /* 0x0000000e1810723c */ /* 0x044ff60000001810 */
[----:B------:R-:W-:Y:S11]  /*f890*/  @!UPT UIADD3 URZ, URZ, URZ, URZ ;  /* 0x0000003f3f3ff290 */ /* 0x000ff6000fffe03f */
[----:B------:R-:W-:Y:S01]  /*f8a0*/  @!UPT UIADD3 URZ, URZ, URZ, URZ ;  /* 0x0000003f3f3ff290 */ /* 0x000fe2000fffe03f */
[----:B------:R-:W-:Y:S04]  /*f8b0*/  STL.64 [R1+0x120], R16 ;  /* 0x0001201001007387 */ /* 0x000fe80000100a00 */
[----:B------:R0:W-:Y:S04]  /*f8c0*/  STL.64 [R1+0x128], R18 ;  /* 0x0001281201007387 */ /* 0x0001e80000100a00 */
[----:B0-----:R-:W2:Y:S04]  /*f8d0*/  LDL.LU.64 R18, [R1+0xa00] ;  /* 0x000a000001127983 */ /* 0x001ea80000300a00 */
[----:B------:R-:W2:Y:S04]  /*f8e0*/  LDL.LU.64 R16, [R1+0x9f8] ;  /* 0x0009f80001107983 */ /* 0x000ea80000300a00 */
[----:B------:R0:W-:Y:S04]  /*f8f0*/  STL.64 [R1+0x9b8], R14 ;  /* 0x0009b80e01007387 */ /* 0x0001e80000100a00 */
[----:B------:R-:W2:Y:S04]  /*f900*/  LDL.LU R12, [R1+0x420] ;  /* 0x00042000010c7983 */ /* 0x000ea80000300800 */
[----:B------:R-:W2:Y:S04]  /*f910*/  LDL.LU R13, [R1+0x424] ;  /* 0x00042400010d7983 */ /* 0x000ea80000300800 */
[----:B0-----:R-:W2:Y:S04]  /*f920*/  LDL.LU R14, [R1+0x428] ;  /* 0x00042800010e7983 */ /* 0x001ea80000300800 */
[----:B------:R-:W2:Y:S01]  /*f930*/  LDL.LU R15, [R1+0x42c] ;  /* 0x00042c00010f7983 */ /* 0x000ea20000300800 */
[----:B---3--:R-:W-:Y:S03]  /*f940*/  HMMA.16816.F32 R20, R24, R6, R20 ;  /* 0x000000061814723c */ /* 0x008fe60000001814 */
[----:B--2---:R0:W-:Y:S04]  /*f950*/  STL.64 [R1+0x9c8], R14 ;  /* 0x0009c80e01007387 */ /* 0x0041e80000100a00 */
[----:B------:R-:W-:Y:S01]  /*f960*/  STL.64 [R1+0x9c0], R12 ;  /* 0x0009c00c01007387 */ /* 0x000fe20000100a00 */
[----:B0-----:R-:W-:-:S02]  /*f970*/  IMAD.MOV.U32 R14, RZ, RZ, R4 ;  /* 0x000000ffff0e7224 */ /* 0x001fc400078e0004 */
[----:B------:R-:W-:-:S05]  /*f980*/  IMAD.MOV.U32 R15, RZ, RZ, R3 ;  /* 0x000000ffff0f7224 */ /* 0x000fca00078e0003 */
[----:B------:R0:W-:Y:S04]  /*f990*/  STL.64 [R1+0x9d8], R14 ;  /* 0x0009d80e01007387 */ /* 0x0001e80000100a00 */
[----:B0-----:R-:W2:Y:S04]  /*f9a0*/  LDL.64 R14, [R1+0x38] ;  /* 0x00003800010e7983 */ /* 0x001ea80000100a00 */
[----:B--2---:R0:W-:Y:S04]  /*f9b0*/  STL.64 [R1+0x9e8], R14 ;  /* 0x0009e80e01007387 */ /* 0x0041e80000100a00 */
[----:B------:R1:W-:Y:S04]  /*f9c0*/  STL.64 [R1+0x9f0], R6 ;  /* 0x0009f00601007387 */ /* 0x0003e80000100a00 */
[----:B------:R-:W-:Y:S04]  /*f9d0*/  STL.64 [R1+0x110], R20 ;  /* 0x0001101401007387 */ /* 0x000fe80000100a00 */
[----:B------:R-:W-:Y:S04]  /*f9e0*/  STL.64 [R1+0x118], R22 ;  /* 0x0001181601007387 */ /* 0x000fe80000100a00 */
[----:B----4-:R-:W2:Y:S01]  /*f9f0*/  LDSM.16.MT88.4 R20, [R0+0x5080] ;  /* 0x005080000014783b */ /* 0x010ea20000004200 */
[----:B0-----:R-:W-:Y:S03]  /*fa00*/  HMMA.16816.F32 R12, R24, R10, R16 ;  /* 0x0000000a180c723c */ /* 0x001fe60000001810 */
[----:B------:R-:W3:Y:S04]  /*fa10*/  LDL.LU R4, [R1+0x450] ;  /* 0x0004500001047983 */ /* 0x000ee80000300800 */
[----:B------:R-:W-:Y:S04]  /*fa20*/  LDSM.16.MT88.4 R24, [R29+0x5000] ;  /* 0x005000001d18783b */ /* 0x000fe80000004200 */
[----:B------:R-:W3:Y:S11]  /*fa30*/  LDSM.16.MT88.4 R16, [R0+0x5000] ;  /* 0x005000000010783b */ /* 0x000ef60000004200 */
[----:B------:R-:W-:Y:S01]  /*fa40*/  @!UPT UIADD3 URZ, URZ, URZ, URZ ;  /* 0x0000003f3f3ff290 */ /* 0x000fe2000fffe03f */
[----:B------:R-:W-:Y:S04]  /*fa50*/  STL.64 [R1+0x60], R12 ;  /* 0x0000600c01007387 */ /* 0x000fe80000100a00 */
[----:B------:R0:W-:Y:S04]  /*fa60*/  STL.64 [R1+0x68], R14 ;  /* 0x0000680e01007387 */ /* 0x0001e80000100a00 */
[----:B------:R-:W3:Y:S04]  /*fa70*/  LDL.LU R5, [R1+0x454] ;  /* 0x0004540001057983 */ /* 0x000ee80000300800 */
[----:B-1----:R-:W3:Y:S04]  /*fa80*/  LDL.LU R6, [R1+0x458] ;  /* 0x0004580001067983 */ /* 0x002ee80000300800 */
[----:B------:R-:W3:Y:S04]  /*fa90*/  LDL.LU R7, [R1+0x45c] ;  /* 0x00045c0001077983 */ /* 0x000ee80000300800 */
[----:B0-----:R-:W3:Y:S04]  /*faa0*/  LDL.64 R14, [R1+0x48] ;  /* 0x00004800010e7983 */ /* 0x001ee80000100a00 */
[----:B------:R0:W-:Y:S04]  /*fab0*/  STL.64 [R1+0x9e0], R10 ;  /* 0x0009e00a01007387 */ /* 0x0001e80000100a00 */
[----:B------:R-:W4:Y:S04]  /*fac0*/  LDL.LU R8, [R1+0x440] ;  /* 0x0004400001087983 */ /* 0x000f280000300800 */
[----:B------:R-:W4:Y:S04]  /*fad0*/  LDL.LU R9, [R1+0x444] ;  /* 0x0004440001097983 */ /* 0x000f280000300800 */
[----:B0-----:R-:W4:Y:S04]  /*fae0*/  LDL.LU R10, [R1+0x448] ;  /* 0x00044800010a7983 */ /* 0x001f280000300800 */
[----:B------:R-:W4:Y:S04]  /*faf0*/  LDL.LU R11, [R1+0x44c] ;  /* 0x00044c00010b7983 */ /* 0x000f280000300800 */
[----:B--2---:R0:W-:Y:S04]  /*fb00*/  STL.64 [R1+0x998], R22 ;  /* 0x0009981601007387 */ /* 0x0041e80000100a00 */
[----:B------:R-:W-:Y:S04]  /*fb10*/  STL.64 [R1+0x990], R20 ;  /* 0x0009901401007387 */ /* 0x000fe80000100a00 */
[----:B0-----:R-:W2:Y:S04]  /*fb20*/  LDL.64 R22, [R1+0x8] ;  /* 0x0000080001167983 */ /* 0x001ea80000100a00 */
[----:B--2---:R0:W-:Y:S04]  /*fb30*/  STL.64 [R1+0x9b0], R22 ;  /* 0x0009b01601007387 */ /* 0x0041e80000100a00 */
[----:B0-----:R-:W2:Y:S01]  /*fb40*/  LDL.64 R22, [R1+0x18] ;  /* 0x0000180001167983 */ /* 0x001ea20000100a00 */
[----:B---3--:R-:W-:Y:S03]  /*fb50*/  HMMA.16816.F32 R4, R16, R14, R4 ;  /* 0x0000000e1004723c */ /* 0x008fe60000001804 */
[----:B--2---:R0:W-:Y:S04]  /*fb60*/  STL.64 [R1+0x9d0], R22 ;  /* 0x0009d01601007387 */ /* 0x0041e80000100a00 */
[----:B------:R-:W2:Y:S04]  /*fb70*/  LDL.LU R20, [R1+0x430] ;  /* 0x0004300001147983 */ /* 0x000ea80000300800 */
[----:B------:R-:W2:Y:S04]  /*fb80*/  LDL.LU R21, [R1+0x434] ;  /* 0x0004340001157983 */ /* 0x000ea80000300800 */
[----:B0-----:R-:W2:Y:S04]  /*fb90*/  LDL.LU R22, [R1+0x438] ;  /* 0x0004380001167983 */ /* 0x001ea80000300800 */
[----:B------:R-:W2:Y:S04]  /*fba0*/  LDL.LU R23, [R1+0x43c] ;  /* 0x00043c0001177983 */ /* 0x000ea80000300800 */
[----:B------:R-:W-:Y:S04]  /*fbb0*/  STL.64 [R1+0x918], R26 ;  /* 0x0009181a01007387 */ /* 0x000fe80000100a00 */
[----:B------:R0:W-:Y:S04]  /*fbc0*/  STL.64 [R1+0x910], R24 ;  /* 0x0009101801007387 */ /* 0x0001e80000100a00 */
[----:B0-----:R-:W3:Y:S04]  /*fbd0*/  LDL.LU R24, [R1+0x400] ;  /* 0x0004000001187983 */ /* 0x001ee80000300800 */
[----:B------:R-:W3:Y:S04]  /*fbe0*/  LDL.LU R25, [R1+0x404] ;  /* 0x0004040001197983 */ /* 0x000ee80000300800 */
[----:B------:R-:W2:Y:S04]  /*fbf0*/  LDL.LU R26, [R1+0x408] ;  /* 0x00040800011a7983 */ /* 0x000ea80000300800 */
[----:B------:R-:W2:Y:S01]  /*fc00*/  LDL.LU R27, [R1+0x40c] ;  /* 0x00040c00011b7983 */ /* 0x000ea20000300800 */
[----:B------:R-:W-:-:S03]  /*fc10*/  IMAD.MOV.U32 R3, RZ, RZ, R15 ;  /* 0x000000ffff037224 */ /* 0x000fc600078e000f */
[----:B--2---:R-:W-:Y:S04]  /*fc20*/  STL.64 [R1+0x9a8], R26 ;  /* 0x0009a81a01007387 */ /* 0x004fe80000100a00 */
[----:B---3--:R0:W-:Y:S04]  /*fc30*/  STL.64 [R1+0x9a0], R24 ;  /* 0x0009a01801007387 */ /* 0x0081e80000100a00 */
[----:B0-----:R-:W2:Y:S04]  /*fc40*/  LDL.LU R24, [R1+0x410] ;  /* 0x0004100001187983 */ /* 0x001ea80000300800 */
[----:B------:R-:W2:Y:S04]  /*fc50*/  LDL.LU R25, [R1+0x414] ;  /* 0x0004140001197983 */ /* 0x000ea80000300800 */
[----:B------:R-:W2:Y:S04]  /*fc60*/  LDL.LU R26, [R1+0x418] ;  /* 0x00041800011a7983 */ /* 0x000ea80000300800 */
[----:B------:R-:W2:Y:S04]  /*fc70*/  LDL.LU R27, [R1+0x41c] ;  /* 0x00041c00011b7983 */ /* 0x000ea80000300800 */
[----:B------:R0:W-:Y:S04]  /*fc80*/  STL.64 [R1+0x450], R4 ;  /* 0x0004500401007387 */ /* 0x0001e80000100a00 */
[----:B------:R1:W-:Y:S01]  /*fc90*/  STL.64 [R1+0x458], R6 ;  /* 0x0004580601007387 */ /* 0x0003e20000100a00 */
[----:B0-----:R-:W-:-:S03]  /*fca0*/  IMAD.MOV.U32 R4, RZ, RZ, R14 ;  /* 0x000000ffff047224 */ /* 0x001fc600078e000e */
[----:B-1----:R-:W3:Y:S04]  /*fcb0*/  LDL.LU.64 R6, [R1+0x9f0] ;  /* 0x0009f00001067983 */ /* 0x002ee80000300a00 */
[----:B------:R-:W4:Y:S02]  /*fcc0*/  LDL.LU.64 R14, [R1+0x9e8] ;  /* 0x0009e800010e7983 */ /* 0x000f240000300a00 */
[----:B----4-:R-:W-:Y:S01]  /*fcd0*/  HMMA.16816.F32 R8, R16, R14, R8 ;  /* 0x0000000e1008723c */ /* 0x010fe20000001808 */
[----:B------:R-:W-:Y:S11]  /*fce0*/  IMAD.MOV.U32 R5, RZ, RZ, R15 ;  /* 0x000000ffff057224 */ /* 0x000ff600078e000f */
[----:B------:R-:W-:Y:S11]  /*fcf0*/  @!UPT UIADD3 URZ, URZ, URZ, URZ ;  /* 0x0000003f3f3ff290 */ /* 0x000ff6000fffe03f */
[----:B------:R0:W-:Y:S04]  /*fd00*/  STL.64 [R1+0x440], R8 ;  /* 0x0004400801007387 */ /* 0x0001e80000100a00 */
[----:B------:R1:W-:Y:S01]  /*fd10*/  STL.64 [R1+0x448], R10 ;  /* 0x0004480a01007387 */ /* 0x0003e20000100a00 */
[----:B0-----:R-:W-:-:S03]  /*fd20*/  IMAD.MOV.U32 R8, RZ, RZ, R14 ;  /* 0x000000ffff087224 */ /* 0x001fc600078e000e */
[----:B-1----:R-:W4:Y:S04]  /*fd30*/  LDL.LU.64 R10, [R1+0x9e0] ;  /* 0x0009e000010a7983 */ /* 0x002f280000300a00 */
[----:B------:R-:W2:Y:S02]  /*fd40*/  LDL.LU.64 R14, [R1+0x9d8] ;  /* 0x0009d800010e7983 */ /* 0x000ea40000300a00 */
[C---:B--2---:R-:W-:Y:S02]  /*fd50*/  HMMA.16816.F32 R12, R16.reuse, R14, R20 ;  /* 0x0000000e100c723c */ /* 0x044fe40000001814 */
[----:B------:R-:W2:Y:S11]  /*fd60*/  LDL.LU.64 R22, [R1+0x9d0] ;  /* 0x0009d00001167983 */ /* 0x000eb60000300a00 */
[----:B------:R-:W-:Y:S10]  /*fd70*/  @!UPT UIADD3 URZ, URZ, URZ, URZ ;  /* 0x0000003f3f3ff290 */ /* 0x000ff4000fffe03f */
[----:B------:R-:W-:Y:S04]  /*fd80*/  STL.64 [R1+0x430], R12 ;  /* 0x0004300c01007387 */ /* 0x000fe80000100a00 */
[----:B------:R0:W-:Y:S04]  /*fd90*/  STL.64 [R1+0x438], R14 ;  /* 0x0004380e01007387 */ /* 0x0001e80000100a00 */
[----:B0-----:R-:W3:Y:S04]  /*fda0*/  LDL.LU.64 R14, [R1+0x9c8] ;  /* 0x0009c800010e7983 */ /* 0x001ee80000300a00 */
[----:B------:R-:W3:Y:S01]  /*fdb0*/  LDL.LU.64 R12, [R1+0x9c0] ;  /* 0x0009c000010c7983 */ /* 0x000ee20000300a00 */
[----:B--2---:R-:W-:Y:S01]  /*fdc0*/  IMAD.MOV.U32 R9, RZ, RZ, R23 ;  /* 0x000000ffff097224 */ /* 0x004fe200078e0017 */
[----:B---3--:R-:W-:Y:S11]  /*fdd0*/  HMMA.16816.F32 R12, R16, R22, R12 ;  /* 0x00000016100c723c */ /* 0x008ff6000000180c */
[----:B------:R-:W-:Y:S11]  /*fde0*/  @!UPT UIADD3 URZ, URZ, URZ, URZ ;  /* 0x0000003f3f3ff290 */ /* 0x000ff6000fffe03f */
[----:B------:R-:W-:Y:S01]  /*fdf0*/  @!UPT UIADD3 URZ, URZ, URZ, URZ ;  /* 0x0000003f3f3ff290 */ /* 0x000fe2000fffe03f */
[----:B------:R0:W-:Y:S04]  /*fe00*/  STL.64 [R1+0x420], R12 ;  /* 0x0004200c01007387 */ /* 0x0001e80000100a00 */
[----:B------:R1:W-:Y:S01]  /*fe10*/  STL.64 [R1+0x428], R14 ;  /* 0x0004280e01007387 */ /* 0x0003e20000100a00 */
[----:B0-----:R-:W-:-:S03]  /*fe20*/  IMAD.MOV.U32 R12, RZ, RZ, R22 ;  /* 0x000000ffff0c7224 */ /* 0x001fc600078e0016 */
[----:B-1----:R-:W2:Y:S04]  /*fe30*/  LDL.LU.64 R14, [R1+0x9b8] ;  /* 0x0009b800010e7983 */ /* 0x002ea80000300a00 */
[----:B------:R-:W3:Y:S02]  /*fe40*/  LDL.LU.64 R22, [R1+0x9b0] ;  /* 0x0009b00001167983 */ /* 0x000ee40000300a00 */
[----:B---3--:R-:W-:Y:S11]  /*fe50*/  HMMA.16816.F32 R24, R16, R22, R24 ;  /* 0x000000161018723c */ /* 0x008ff60000001818 */
[----:B------:R-:W-:Y:S11]  /*fe60*/  @!UPT UIADD3 URZ, URZ, URZ, URZ ;  /* 0x0000003f3f3ff290 */ /* 0x000ff6000fffe03f */
[----:B------:R-:W-:Y:S01]  /*fe70*/  @!UPT UIADD3 URZ, URZ, URZ, URZ ;  /* 0x0000003f3f3ff290 */ /* 0x000fe2000fffe03f */
[----:B------:R-:W-:Y:S04]  /*fe80*/  STL.64 [R1+0x410], R24 ;  /* 0x0004101801007387 */ /* 0x000fe80000100a00 */
[----:B------:R0:W-:Y:S04]  /*fe90*/  STL.64 [R1+0x418], R26 ;  /* 0x0004181a01007387 */ /* 0x0001e80000100a00 */
[----:B0-----:R-:W2:Y:S04]  /*fea0*/  LDL.LU.64 R26, [R1+0x9a8] ;  /* 0x0009a800011a7983 */ /* 0x001ea80000300a00 */
[----:B------:R-:W2:Y:S01]  /*feb0*/  LDL.LU.64 R24, [R1+0x9a0] ;  /* 0x0009a00001187983 */ /* 0x000ea20000300a00 */
[----:B------:R-:W-:-:S02]  /*fec0*/  IMAD.MOV.U32 R0, RZ, RZ, R22 ;  /* 0x000000ffff007224 */ /* 0x000fc400078e0016 */
[----:B------:R-:W-:Y:S02]  /*fed0*/  IMAD.MOV.U32 R13, RZ, RZ, R23 ;  /* 0x000000ffff0d7224 */ /* 0x000fe400078e0017 */
[----:B------:R-:W3:Y:S04]  /*fee0*/  LDL.LU.64 R22, [R1+0x998] ;  /* 0x0009980001167983 */ /* 0x000ee80000300a00 */
[----:B------:R-:W3:Y:S01]  /*fef0*/  LDL.LU.64 R20, [R1+0x990] ;  /* 0x0009900001147983 */ /* 0x000ee20000300a00 */
[----:B--2---:R-:W-:Y:S11]  /*ff00*/  HMMA.16816.F32 R24, R16, R14, R24 ;  /* 0x0000000e1018723c */ /* 0x004ff60000001818 */
[----:B------:R-:W-:Y:S11]  /*ff10*/  @!UPT UIADD3 URZ, URZ, URZ, URZ ;  /* 0x0000003f3f3ff290 */ /* 0x000ff6000fffe03f */
[----:B------:R-:W-:Y:S01]  /*ff20*/  @!UPT UIADD3 URZ, URZ, URZ, URZ ;  /* 0x0000003f3f3ff290 */ /* 0x000fe2000fffe03f */
[----:B------:R0:W-:Y:S04]  /*ff30*/  STL.64 [R1+0x400], R24 ;  /* 0x0004001801007387 */ /* 0x0001e80000100a00 */
[----:B------:R1:W-:Y:S04]  /*ff40*/  STL.64 [R1+0x408], R26 ;  /* 0x0004081a01007387 */ /* 0x0003e80000100a00 */
[----:B0-----:R-:W4:Y:S04]  /*ff50*/  LDL.LU R24, [R1+0x300] ;  /* 0x0003000001187983 */ /* 0x001f280000300800 */
[----:B------:R-:W4:Y:S04]  /*ff60*/  LDL.LU R25, [R1+0x304] ;  /* 0x0003040001197983 */ /* 0x000f280000300800 */
[----:B-1----:R-:W4:Y:S04]  /*ff70*/  LDL.LU R26, [R1+0x308] ;  /* 0x00030800011a7983 */ /* 0x002f280000300800 */
[----:B------:R-:W4:Y:S04]  /*ff80*/  LDL.LU R27, [R1+0x30c] ;  /* 0x00030c00011b7983 */ /* 0x000f280000300800 */
[----:B------:R0:W-:Y:S02]  /*ff90*/  STL.64 [R1+0x920], R14 ;  /* 0x0009200e01007387 */ /* 0x0001e40000100a00 */
[----:B0-----:R-:W-:-:S02]  /*ffa0*/  IMAD.MOV.U32 R14, RZ, RZ, R0 ;  /* 0x000000ffff0e7224 */ /* 0x001fc400078e0000 */
[----:B------:R-:W-:Y:S01]  /*ffb0*/  IMAD.MOV.U32 R15, RZ, RZ, R13 ;  /* 0x000000ffff0f7224 */ /* 0x000fe200078e000d */
[----:B------:R-:W2:Y:S04]  /*ffc0*/  LDL.LU R0, [R1+0x988] ;  /* 0x0009880001007983 */ /* 0x000ea80000300800 */
[----:B------:R0:W-:Y:S02]  /*ffd0*/  STL.64 [R1+0x930], R14 ;  /* 0x0009300e01007387 */ /* 0x0001e40000100a00 */
[----:B0-----:R-:W-:Y:S02]  /*ffe0*/  IMAD.MOV.U32 R14, RZ, RZ, R12 ;  /* 0x000000ffff0e7224 */ /* 0x001fe400078e000c */
[----:B------:R-:W-:-:S05]  /*fff0*/  IMAD.MOV.U32 R15, RZ, RZ, R9 ;  /* 0x000000ffff0f7224 */ /* 0x000fca00078e0009 */
[----:B------:R0:W-:Y:S04]  /*10000*/  STL.64 [R1+0x948], R14 ;  /* 0x0009480e01007387 */ /* 0x0001e80000100a00 */
[----:B0-----:R-:W2:Y:S04]  /*10010*/  LDL.64 R14, [R1+0x28] ;  /* 0x00002800010e7983 */ /* 0x001ea80000100a00 */
[----:B--2---:R0:W-:Y:S02]  /*10020*/  STL.64 [R1+0x958], R14 ;  /* 0x0009580e01007387 */ /* 0x0041e40000100a00 */
[----:B0-----:R-:W-:-:S02]  /*10030*/  IMAD.MOV.U32 R14, RZ, RZ, R8 ;  /* 0x000000ffff0e7224 */ /* 0x001fc400078e0008 */
[----:B------:R-:W-:-:S05]  /*10040*/  IMAD.MOV.U32 R15, RZ, RZ, R5 ;  /* 0x000000ffff0f7224 */ /* 0x000fca00078e0005 */
[----:B------:R0:W-:Y:S04]  /*10050*/  STL.64 [R1+0x970], R14 ;  /* 0x0009700e01007387 */ /* 0x0001e80000100a00 */
[----:B------:R-:W2:Y:S04]  /*10060*/  LDL.LU R12, [R1+0x3f0] ;  /* 0x0003f000010c7983 */ /* 0x000ea80000300800 */
[----:B------:R-:W2:Y:S04]  /*10070*/  LDL.LU R13, [R1+0x3f4] ;  /* 0x0003f400010d7983 */ /* 0x000ea80000300800 */
[----:B0-----:R-:W2:Y:S04]  /*10080*/  LDL.LU R14, [R1+0x3f8] ;  /* 0x0003f800010e7983 */ /* 0x001ea80000300800 */
[----:B------:R-:W2:Y:S02]  /*10090*/  LDL.LU R15, [R1+0x3fc] ;  /* 0x0003fc00010f7983 */ /* 0x000ea40000300800 */
[----:B--2---:R-:W-:Y:S11]  /*100a0*/  HMMA.16816.F32 R12, R16, R6, R12 ;  /* 0x00000006100c723c */ /* 0x004ff6000000180c */
[----:B------:R-:W-:Y:S11]  /*100b0*/  @!UPT UIADD3 URZ, URZ, URZ, URZ ;  /* 0x0000003f3f3ff290 */ /* 0x000ff6000fffe03f */
[----:B------:R-:W-:Y:S01]  /*100c0*/  @!UPT UIADD3 URZ, URZ, URZ, URZ ;  /* 0x0000003f3f3ff290 */ /* 0x000fe2000fffe03f */
[----:B------:R-:W-:Y:S04]  /*100d0*/  STL.64 [R1+0x3f0], R12 ;  /* 0x0003f00c01007387 */ /* 0x000fe80000100a00 */
[----:B------:R0:W-:Y:S04]  /*100e0*/  STL.64 [R1+0x3f8], R14 ;  /* 0x0003f80e01007387 */ /* 0x0001e80000100a00 */
[----:B------:R1:W-:Y:S01]  /*100f0*/  STL.64 [R1+0x950], R6 ;  /* 0x0009500601007387 */ /* 0x0003e20000100a00 */
[----:B0-----:R-:W-:-:S03]  /*10100*/  IMAD.MOV.U32 R14, RZ, RZ, R4 ;  /* 0x000000ffff0e7224 */ /* 0x001fc600078e0004 */
[----:B------:R-:W2:Y:S04]  /*10110*/  LDL.LU R4, [R1+0x260] ;  /* 0x0002600001047983 */ /* 0x000ea80000300800 */
[----:B------:R-:W2:Y:S04]  /*10120*/  LDL.LU R5, [R1+0x264] ;  /* 0x0002640001057983 */ /* 0x000ea80000300800 */
[----:B-1----:R-:W2:Y:S04]  /*10130*/  LDL.LU R6, [R1+0x268] ;  /* 0x0002680001067983 */ /* 0x002ea80000300800 */
        /* <DEDUP_REMOVED lines=8> */
[----:B------:R-:W-:-:S03]  /*101c0*/  IMAD.MOV.U32 R15, RZ, RZ, R3 ;  /* 0x000000ffff0f7224 */ /* 0x000fc600078e0003 */
[----:B----4-:R-:W-:Y:S04]  /*101d0*/  STL.64 [R1+0x980], R6 ;  /* 0x0009800601007387 */ /* 0x010fe80000100a00 */
[----:B--2---:R0:W-:Y:S04]  /*101e0*/  STL.64 [R1+0x978], R4 ;  /* 0x0009780401007387 */ /* 0x0041e80000100a00 */
[----:B0-----:R-:W3:Y:S04]  /*101f0*/  LDL.LU R4, [R1+0x280] ;  /* 0x0002800001047983 */ /* 0x001ee80000300800 */
[----:B------:R-:W3:Y:S04]  /*10200*/  LDL.LU R5, [R1+0x284] ;  /* 0x0002840001057983 */ /* 0x000ee80000300800 */
[----:B------:R-:W3:Y:S04]  /*10210*/  LDL.LU R6, [R1+0x288] ;  /* 0x0002880001067983 */ /* 0x000ee80000300800 */
[----:B------:R-:W3:Y:S04]  /*10220*/  LDL.LU R7, [R1+0x28c] ;  /* 0x00028c0001077983 */ /* 0x000ee80000300800 */
[----:B------:R0:W-:Y:S04]  /*10230*/  STL.64 [R1+0x928], R10 ;  /* 0x0009280a01007387 */ /* 0x0001e80000100a00 */
[----:B------:R-:W2:Y:S04]  /*10240*/  LDL.LU R8, [R1+0x240] ;  /* 0x0002400001087983 */ /* 0x000ea80000300800 */
[----:B------:R-:W-:Y:S04]  /*10250*/  STL.64 [R1+0x300], R16 ;  /* 0x0003001001007387 */ /* 0x000fe80000100a00 */
[----:B------:R-:W-:Y:S04]  /*10260*/  STL.64 [R1+0x308], R18 ;  /* 0x0003081201007387 */ /* 0x000fe80000100a00 */
[----:B------:R-:W2:Y:S04]  /*10270*/  LDL.LU R9, [R1+0x244] ;  /* 0x0002440001097983 */ /* 0x000ea80000300800 */
[----:B0-----:R-:W4:Y:S04]  /*10280*/  LDL.LU R10, [R1+0x248] ;  /* 0x00024800010a7983 */ /* 0x001f280000300800 */
[----:B------:R-:W4:Y:S01]  /*10290*/  LDL.LU R11, [R1+0x24c] ;  /* 0x00024c00010b7983 */ /* 0x000f220000300800 */
[C---:B---3--:R-:W-:Y:S03]  /*102a0*/  HMMA.16816.F32 R12, R20.reuse, R14, R4 ;  /* 0x0000000e140c723c */ /* 0x048fe60000001804 */
[----:B----4-:R-:W-:Y:S04]  /*102b0*/  STL.64 [R1+0x940], R10 ;  /* 0x0009400a01007387 */ /* 0x010fe80000100a00 */
[----:B--2---:R0:W-:Y:S04]  /*102c0*/  STL.64 [R1+0x938], R8 ;  /* 0x0009380801007387 */ /* 0x0041e80000100a00 */
[----:B0-----:R-:W2:Y:S04]  /*102d0*/  LDL.LU R8, [R1+0x250] ;  /* 0x0002500001087983 */ /* 0x001ea80000300800 */
[----:B------:R-:W2:Y:S04]  /*102e0*/  LDL.LU R9, [R1+0x254] ;  /* 0x0002540001097983 */ /* 0x000ea80000300800 */
[----:B------:R-:W2:Y:S04]  /*102f0*/  LDL.LU R10, [R1+0x258] ;  /* 0x00025800010a7983 */ /* 0x000ea80000300800 */
[----:B------:R-:W2:Y:S04]  /*10300*/  LDL.LU R11, [R1+0x25c] ;  /* 0x00025c00010b7983 */ /* 0x000ea80000300800 */
[----:B------:R-:W3:Y:S04]  /*10310*/  LDL.LU R16, [R1+0x230] ;  /* 0x0002300001107983 */ /* 0x000ee80000300800 */
[----:B------:R-:W3:Y:S04]  /*10320*/  LDL.LU R17, [R1+0x234] ;  /* 0x0002340001117983 */ /* 0x000ee80000300800 */
[----:B------:R-:W3:Y:S04]  /*10330*/  LDL.LU R18, [R1+0x238] ;  /* 0x0002380001127983 */ /* 0x000ee80000300800 */
[----:B------:R-:W3:Y:S04]  /*10340*/  LDL.LU R19, [R1+0x23c] ;  /* 0x00023c0001137983 */ /* 0x000ee80000300800 */
[----:B------:R-:W4:Y:S04]  /*10350*/  LDL.LU R24, [R1+0x100] ;  /* 0x0001000001187983 */ /* 0x000f280000300800 */
[----:B------:R-:W4:Y:S04]  /*10360*/  LDL.LU R25, [R1+0x104] ;  /* 0x0001040001197983 */ /* 0x000f280000300800 */
[----:B------:R-:W4:Y:S04]  /*10370*/  LDL.LU R26, [R1+0x108] ;  /* 0x00010800011a7983 */ /* 0x000f280000300800 */
[----:B------:R-:W4:Y:S04]  /*10380*/  LDL.LU R27, [R1+0x10c] ;  /* 0x00010c00011b7983 */ /* 0x000f280000300800 */
[----:B------:R-:W2:Y:S04]  /*10390*/  LDL.LU.64 R6, [R1+0x980] ;  /* 0x0009800001067983 */ /* 0x000ea80000300a00 */
[----:B------:R-:W2:Y:S04]  /*103a0*/  LDL.LU.64 R4, [R1+0x978] ;  /* 0x0009780001047983 */ /* 0x000ea80000300a00 */
[----:B------:R-:W-:Y:S04]  /*103b0*/  STL.64 [R1+0x280], R12 ;  /* 0x0002800c01007387 */ /* 0x000fe80000100a00 */
        /* <DEDUP_REMOVED lines=8> */
[----:B0-----:R-:W2:Y:S02]  /*10440*/  LDL.LU.64 R14, [R1+0x958] ;  /* 0x00095800010e7983 */ /* 0x001ea40000300a00 */
[----:B--2---:R-:W-:Y:S01]  /*10450*/  HMMA.16816.F32 R4, R20, R14, R4 ;  /* 0x0000000e1404723c */ /* 0x004fe20000001804 */
[----:B------:R-:W-:Y:S11]  /*10460*/  IMAD.MOV.U32 R3, RZ, RZ, R15 ;  /* 0x000000ffff037224 */ /* 0x000ff600078e000f */
[----:B------:R-:W-:Y:S11]  /*10470*/  @!UPT UIADD3 URZ, URZ, URZ, URZ ;  /* 0x0000003f3f3ff290 */ /* 0x000ff6000fffe03f */
[----:B------:R0:W-:Y:S04]  /*10480*/  STL.64 [R1+0x260], R4 ;  /* 0x0002600401007387 */ /* 0x0001e80000100a00 */
[----:B------:R1:W-:Y:S01]  /*10490*/  STL.64 [R1+0x268], R6 ;  /* 0x0002680601007387 */ /* 0x0003e20000100a00 */
[----:B0-----:R-:W-:-:S03]  /*104a0*/  IMAD.MOV.U32 R4, RZ, RZ, R14 ;  /* 0x000000ffff047224 */ /* 0x001fc600078e000e */
[----:B-1----:R-:W2:Y:S04]  /*104b0*/  LDL.LU.64 R6, [R1+0x950] ;  /* 0x0009500001067983 */ /* 0x002ea80000300a00 */
        /* <DEDUP_REMOVED lines=9> */
[----:B------:R-:W4:Y:S11]  /*10550*/  LDL.LU.64 R10, [R1+0x928] ;  /* 0x00092800010a7983 */ /* 0x000f360000300a00 */
[----:B------:R-:W-:Y:S10]  /*10560*/  @!UPT UIADD3 URZ, URZ, URZ, URZ ;  /* 0x0000003f3f3ff290 */ /* 0x000ff4000fffe03f */
[----:B------:R-:W-:Y:S04]  /*10570*/  STL.64 [R1+0x240], R12 ;  /* 0x0002400c01007387 */ /* 0x000fe80000100a00 */
[----:B------:R0:W-:Y:S04]  /*10580*/  STL.64 [R1+0x248], R14 ;  /* 0x0002480e01007387 */ /* 0x0001e80000100a00 */
[----:B0-----:R-:W3:Y:S02]  /*10590*/  LDL.LU.64 R14, [R1+0x920] ;  /* 0x00092000010e7983 */ /* 0x001ee40000300a00 */
[C---:B---3--:R-:W-:Y:S02]  /*105a0*/  HMMA.16816.F32 R16, R20.reuse, R14, R16 ;  /* 0x0000000e1410723c */ /* 0x048fe40000001810 */
[----:B------:R0:W-:Y:S04]  /*105b0*/  STL.64 [R1+0x8f0], R14 ;  /* 0x0008f00e01007387 */ /* 0x0001e80000100a00 */
[----:B------:R-:W2:Y:S11]  /*105c0*/  LDL.LU R12, [R1+0x220] ;  /* 0x00022000010c7983 */ /* 0x000eb60000300800 */
[----:B------:R-:W-:Y:S06]  /*105d0*/  @!UPT UIADD3 URZ, URZ, URZ, URZ ;  /* 0x0000003f3f3ff290 */ /* 0x000fec000fffe03f */
[----:B------:R1:W-:Y:S04]  /*105e0*/  STL.64 [R1+0x230], R16 ;  /* 0x0002301001007387 */ /* 0x0003e80000100a00 */
[----:B------:R3:W-:Y:S04]  /*105f0*/  STL.64 [R1+0x238], R18 ;  /* 0x0002381201007387 */ /* 0x0007e80000100a00 */
[----:B------:R-:W2:Y:S04]  /*10600*/  LDL.LU R13, [R1+0x224] ;  /* 0x00022400010d7983 */ /* 0x000ea80000300800 */
[----:B0-----:R-:W2:Y:S04]  /*10610*/  LDL.LU R14, [R1+0x228] ;  /* 0x00022800010e7983 */ /* 0x001ea80000300800 */
[----:B------:R-:W2:Y:S04]  /*10620*/  LDL.LU R15, [R1+0x22c] ;  /* 0x00022c00010f7983 */ /* 0x000ea80000300800 */
[----:B-1----:R-:W4:Y:S04]  /*10630*/  LDL.LU R16, [R1+0x1c0] ;  /* 0x0001c00001107983 */ /* 0x002f280000300800 */
[----:B------:R-:W4:Y:S04]  /*10640*/  LDL.LU R17, [R1+0x1c4] ;  /* 0x0001c40001117983 */ /* 0x000f280000300800 */
[----:B---3--:R-:W3:Y:S04]  /*10650*/  LDL.LU R18, [R1+0x1c8] ;  /* 0x0001c80001127983 */ /* 0x008ee80000300800 */
[----:B------:R-:W3:Y:S01]  /*10660*/  LDL.LU R19, [R1+0x1cc] ;  /* 0x0001cc0001137983 */ /* 0x000ee20000300800 */
[----:B--2---:R-:W-:Y:S03]  /*10670*/  HMMA.16816.F32 R12, R20, R6, R12 ;  /* 0x00000006140c723c */ /* 0x004fe6000000180c */
[----:B---3--:R0:W-:Y:S04]  /*10680*/  STL.64 [R1+0x8d8], R18 ;  /* 0x0008d81201007387 */ /* 0x0081e80000100a00 */
[----:B----4-:R-:W-:Y:S01]  /*10690*/  STL.64 [R1+0x8d0], R16 ;  /* 0x0008d01001007387 */ /* 0x010fe20000100a00 */
[----:B0-----:R-:W-:-:S02]  /*106a0*/  IMAD.MOV.U32 R18, RZ, RZ, R4 ;  /* 0x000000ffff127224 */ /* 0x001fc400078e0004 */
[----:B------:R-:W-:-:S05]  /*106b0*/  IMAD.MOV.U32 R19, RZ, RZ, R3 ;  /* 0x000000ffff137224 */ /* 0x000fca00078e0003 */
[----:B------:R-:W-:Y:S04]  /*106c0*/  STL.64 [R1+0x8e8], R18 ;  /* 0x0008e81201007387 */ /* 0x000fe80000100a00 */
[----:B------:R0:W-:Y:S04]  /*106d0*/  STL.64 [R1+0x8f8], R6 ;  /* 0x0008f80601007387 */ /* 0x0001e80000100a00 */
[----:B0-----:R-:W2:Y:S04]  /*106e0*/  LDL.64 R6, [R1+0x48] ;  /* 0x0000480001067983 */ /* 0x001ea80000100a00 */
[----:B------:R0:W-:Y:S04]  /*106f0*/  STL.64 [R1+0x220], R12 ;  /* 0x0002200c01007387 */ /* 0x0001e80000100a00 */
[----:B------:R1:W-:Y:S04]  /*10700*/  STL.64 [R1+0x228], R14 ;  /* 0x0002280e01007387 */ /* 0x0003e80000100a00 */
[----:B0-----:R-:W3:Y:S04]  /*10710*/  LDL.LU R12, [R1+0x1e0] ;  /* 0x0001e000010c7983 */ /* 0x001ee80000300800 */
[----:B------:R-:W3:Y:S04]  /*10720*/  LDL.LU R13, [R1+0x1e4] ;  /* 0x0001e400010d7983 */ /* 0x000ee80000300800 */
[----:B-1----:R-:W4:Y:S04]  /*10730*/  LDL.LU R14, [R1+0x1e8] ;  /* 0x0001e800010e7983 */ /* 0x002f280000300800 */
[----:B------:R-:W4:Y:S01]  /*10740*/  LDL.LU R15, [R1+0x1ec] ;  /* 0x0001ec00010f7983 */ /* 0x000f220000300800 */
[----:B------:R-:W-:Y:S03]  /*10750*/  HMMA.16816.F32 R20, R20, R10, R24 ;  /* 0x0000000a1414723c */ /* 0x000fe60000001818 */
[----:B----4-:R-:W-:Y:S04]  /*10760*/  STL.64 [R1+0x908], R14 ;  /* 0x0009080e01007387 */ /* 0x010fe80000100a00 */
[----:B---3--:R0:W-:Y:S04]  /*10770*/  STL.64 [R1+0x900], R12 ;  /* 0x0009000c01007387 */ /* 0x0081e80000100a00 */
[----:B0-----:R-:W2:Y:S04]  /*10780*/  LDL.LU R12, [R1+0x1f0] ;  /* 0x0001f000010c7983 */ /* 0x001ea80000300800 */
[----:B------:R-:W2:Y:S04]  /*10790*/  LDL.LU R13, [R1+0x1f4] ;  /* 0x0001f400010d7983 */ /* 0x000ea80000300800 */
[----:B------:R-:W2:Y:S04]  /*107a0*/  LDL.LU R14, [R1+0x1f8] ;  /* 0x0001f800010e7983 */ /* 0x000ea80000300800 */
[----:B------:R-:W2:Y:S04]  /*107b0*/  LDL.LU R15, [R1+0x1fc] ;  /* 0x0001fc00010f7983 */ /* 0x000ea80000300800 */
[----:B------:R-:W3:Y:S04]  /*107c0*/  LDL.64 R18, [R1+0x38] ;  /* 0x0000380001127983 */ /* 0x000ee80000100a00 */
[----:B------:R-:W2:Y:S04]  /*107d0*/  LDL.LU.64 R26, [R1+0x918] ;  /* 0x00091800011a7983 */ /* 0x000ea80000300a00 */
[----:B------:R-:W2:Y:S04]  /*107e0*/  LDL.LU.64 R24, [R1+0x910] ;  /* 0x0009100001187983 */ /* 0x000ea80000300a00 */
[----:B------:R0:W-:Y:S04]  /*107f0*/  STL.64 [R1+0x100], R20 ;  /* 0x0001001401007387 */ /* 0x0001e80000100a00 */
[----:B------:R1:W-:Y:S04]  /*10800*/  STL.64 [R1+0x108], R22 ;  /* 0x0001081601007387 */ /* 0x0003e80000100a00 */
[----:B0-----:R-:W4:Y:S04]  /*10810*/  LDL.LU R20, [R1+0x190] ;  /* 0x0001900001147983 */ /* 0x001f280000300800 */
[----:B------:R-:W4:Y:S04]  /*10820*/  LDL.LU R21, [R1+0x194] ;  /* 0x0001940001157983 */ /* 0x000f280000300800 */
[----:B-1----:R-:W2:Y:S04]  /*10830*/  LDL.LU R22, [R1+0x198] ;  /* 0x0001980001167983 */ /* 0x002ea80000300800 */
[----:B------:R-:W2:Y:S04]  /*10840*/  LDL.LU R23, [R1+0x19c] ;  /* 0x00019c0001177983 */ /* 0x000ea80000300800 */
[----:B--2---:R-:W-:Y:S04]  /*10850*/  STL.64 [R1+0x8a0], R22 ;  /* 0x0008a01601007387 */ /* 0x004fe80000100a00 */
[----:B----4-:R0:W-:Y:S04]  /*10860*/  STL.64 [R1+0x898], R20 ;  /* 0x0008981401007387 */ /* 0x0101e80000100a00 */
[----:B0-----:R-:W2:Y:S04]  /*10870*/  LDL.LU R20, [R1+0x1a0] ;  /* 0x0001a00001147983 */ /* 0x001ea80000300800 */
[----:B------:R-:W2:Y:S04]  /*10880*/  LDL.LU R21, [R1+0x1a4] ;  /* 0x0001a40001157983 */ /* 0x000ea80000300800 */
[----:B------:R-:W4:Y:S04]  /*10890*/  LDL.LU R22, [R1+0x1a8] ;  /* 0x0001a80001167983 */ /* 0x000f280000300800 */
[----:B------:R-:W4:Y:S04]  /*108a0*/  LDL.LU R23, [R1+0x1ac] ;  /* 0x0001ac0001177983 */ /* 0x000f280000300800 */
[----:B----4-:R0:W-:Y:S04]  /*108b0*/  STL.64 [R1+0x8b0], R22 ;  /* 0x0008b01601007387 */ /* 0x0101e80000100a00 */
[----:B--2---:R-:W-:Y:S04]  /*108c0*/  STL.64 [R1+0x8a8], R20 ;  /* 0x0008a81401007387 */ /* 0x004fe80000100a00 */
[----:B0-----:R-:W2:Y:S01]  /*108d0*/  LDL.64 R22, [R1+0x8] ;  /* 0x0000080001167983 */ /* 0x001ea20000100a00 */
[----:B------:R-:W-:Y:S03]  /*108e0*/  HMMA.16816.F32 R12, R24, R6, R12 ;  /* 0x00000006180c723c */ /* 0x000fe6000000180c */
[----:B--2---:R0:W-:Y:S04]  /*108f0*/  STL.64 [R1+0x8c8], R22 ;  /* 0x0008c81601007387 */ /* 0x0041e80000100a00 */
[----:B0-----:R-:W2:Y:S04]  /*10900*/  LDL.64 R22, [R1+0x18] ;  /* 0x0000180001167983 */ /* 0x001ea80000100a00 */
[----:B--2---:R0:W-:Y:S04]  /*10910*/  STL.64 [R1+0x8e0], R22 ;  /* 0x0008e01601007387 */ /* 0x0041e80000100a00 */
[----:B------:R-:W2:Y:S04]  /*10920*/  LDL.LU R20, [R1+0x1d0] ;  /* 0x0001d00001147983 */ /* 0x000ea80000300800 */
[----:B------:R-:W2:Y:S04]  /*10930*/  LDL.LU R21, [R1+0x1d4] ;  /* 0x0001d40001157983 */ /* 0x000ea80000300800 */
[----:B0-----:R-:W2:Y:S04]  /*10940*/  LDL.LU R22, [R1+0x1d8] ;  /* 0x0001d80001167983 */ /* 0x001ea80000300800 */
[----:B------:R-:W2:Y:S04]  /*10950*/  LDL.LU R23, [R1+0x1dc] ;  /* 0x0001dc0001177983 */ /* 0x000ea80000300800 */
[----:B------:R-:W-:Y:S04]  /*10960*/  STL.64 [R1+0x1f0], R12 ;  /* 0x0001f00c01007387 */ /* 0x000fe80000100a00 */
[----:B------:R0:W-:Y:S04]  /*10970*/  STL.64 [R1+0x1f8], R14 ;  /* 0x0001f80e01007387 */ /* 0x0001e80000100a00 */
[----:B0-----:R-:W4:Y:S04]  /*10980*/  LDL.LU.64 R14, [R1+0x908] ;  /* 0x00090800010e7983 */ /* 0x001f280000300a00 */
[----:B------:R-:W4:Y:S01]  /*10990*/  LDL.LU.64 R12, [R1+0x900] ;  /* 0x00090000010c7983 */ /* 0x000f220000300a00 */
[----:B------:R-:W-:-:S02]  /*109a0*/  IMAD.MOV.U32 R9, RZ, RZ, R6 ;  /* 0x000000ffff097224 */ /* 0x000fc400078e0006 */
[----:B------:R-:W-:Y:S02]  /*109b0*/  IMAD.MOV.U32 R8, RZ, RZ, R7 ;  /* 0x000000ffff087224 */ /* 0x000fe400078e0007 */
[----:B------:R-:W2:Y:S04]  /*109c0*/  LDL.LU.64 R6, [R1+0x8f8] ;  /* 0x0008f80001067983 */ /* 0x000ea80000300a00 */
[----:B------:R-:W-:Y:S04]  /*109d0*/  STL.64 [R1+0x8c0], R10 ;  /* 0x0008c00a01007387 */ /* 0x000fe80000100a00 */
[----:B------:R0:W-:Y:S01]  /*109e0*/  STL.64 [R1+0x8b8], R8 ;  /* 0x0008b80801007387 */ /* 0x0001e20000100a00 */
[----:B---3--:R-:W-:-:S03]  /*109f0*/  IMAD.MOV.U32 R5, RZ, RZ, R19 ;  /* 0x000000ffff057224 */ /* 0x008fc600078e0013 */
[----:B0-----:R-:W3:Y:S04]  /*10a00*/  LDL.LU R8, [R1+0x1b0] ;  /* 0x0001b00001087983 */ /* 0x001ee80000300800 */
[----:B------:R-:W3:Y:S04]  /*10a10*/  LDL.LU R9, [R1+0x1b4] ;  /* 0x0001b40001097983 */ /* 0x000ee80000300800 */
[----:B------:R-:W3:Y:S04]  /*10a20*/  LDL.LU R10, [R1+0x1b8] ;  /* 0x0001b800010a7983 */ /* 0x000ee80000300800 */
[----:B------:R-:W3:Y:S01]  /*10a30*/  LDL.LU R11, [R1+0x1bc] ;  /* 0x0001bc00010b7983 */ /* 0x000ee20000300800 */
[----:B----4-:R-:W-:Y:S11]  /*10a40*/  HMMA.16816.F32 R12, R24, R18, R12 ;  /* 0x00000012180c723c */ /* 0x010ff6000000180c */
[----:B------:R-:W-:Y:S11]  /*10a50*/  @!UPT UIADD3 URZ, URZ, URZ, URZ ;  /* 0x0000003f3f3ff290 */ /* 0x000ff6000fffe03f */
[----:B------:R-:W-:Y:S01]  /*10a60*/  @!UPT UIADD3 URZ, URZ, URZ, URZ ;  /* 0x0000003f3f3ff290 */ /* 0x000fe2000fffe03f */
        /* <DEDUP_REMOVED lines=17> */
[----:B------:R-:W-:Y:S01]  /*10b80*/  STL.64 [R1+0x1c8], R18 ;  /* 0x0001c81201007387 */ /* 0x000fe20000100a00 */
[----:B0-----:R-:W-:-:S03]  /*10b90*/  IMAD.MOV.U32 R16, RZ, RZ, R22 ;  /* 0x000000ffff107224 */ /* 0x001fc600078e0016 */
[----:B------:R-:W2:Y:S02]  /*10ba0*/  LDL.LU.64 R22, [R1+0x8c8] ;  /* 0x0008c80001167983 */ /* 0x000ea40000300a00 */
[C---:B--2---:R-:W-:Y:S01]  /*10bb0*/  HMMA.16816.F32 R8, R24.reuse, R22, R8 ;  /* 0x000000161808723c */ /* 0x044fe20000001808 */
[----:B------:R-:W-:Y:S02]  /*10bc0*/  IMAD.MOV.U32 R4, RZ, RZ, R22 ;  /* 0x000000ffff047224 */ /* 0x000fe400078e0016 */
[----:B------:R-:W-:Y:S11]  /*10bd0*/  IMAD.MOV.U32 R3, RZ, RZ, R23 ;  /* 0x000000ffff037224 */ /* 0x000ff600078e0017 */
[----:B------:R-:W-:Y:S09]  /*10be0*/  @!UPT UIADD3 URZ, URZ, URZ, URZ ;  /* 0x0000003f3f3ff290 */ /* 0x000ff2000fffe03f */
[----:B------:R-:W-:Y:S04]  /*10bf0*/  STL.64 [R1+0x1b0], R8 ;  /* 0x0001b00801007387 */ /* 0x000fe80000100a00 */
[----:B------:R0:W-:Y:S04]  /*10c00*/  STL.64 [R1+0x1b8], R10 ;  /* 0x0001b80a01007387 */ /* 0x0001e80000100a00 */
[----:B0-----:R-:W2:Y:S04]  /*10c10*/  LDL.LU.64 R10, [R1+0x8c0] ;  /* 0x0008c000010a7983 */ /* 0x001ea80000300a00 */
[----:B------:R-:W3:Y:S04]  /*10c20*/  LDL.LU.64 R8, [R1+0x8b8] ;  /* 0x0008b80001087983 */ /* 0x000ee80000300a00 */
[----:B------:R-:W4:Y:S04]  /*10c30*/  LDL.LU.64 R22, [R1+0x8b0] ;  /* 0x0008b00001167983 */ /* 0x000f280000300a00 */
[----:B------:R-:W4:Y:S02]  /*10c40*/  LDL.LU.64 R20, [R1+0x8a8] ;  /* 0x0008a80001147983 */ /* 0x000f240000300a00 */
[C---:B----4-:R-:W-:Y:S11]  /*10c50*/  HMMA.16816.F32 R20, R24.reuse, R14, R20 ;  /* 0x0000000e1814723c */ /* 0x050ff60000001814 */
[----:B------:R-:W-:Y:S11]  /*10c60*/  @!UPT UIADD3 URZ, URZ, URZ, URZ ;  /* 0x0000003f3f3ff290 */ /* 0x000ff6000fffe03f */
[----:B------:R-:W-:Y:S01]  /*10c70*/  @!UPT UIADD3 URZ, URZ, URZ, URZ ;  /* 0x0000003f3f3ff290 */ /* 0x000fe2000fffe03f */
[----:B------:R-:W-:Y:S04]  /*10c80*/  STL.64 [R1+0x1a0], R20 ;  /* 0x0001a01401007387 */ /* 0x000fe80000100a00 */
[----:B------:R0:W-:Y:S04]  /*10c90*/  STL.64 [R1+0x1a8], R22 ;  /* 0x0001a81601007387 */ /* 0x0001e80000100a00 */
[----:B0-----:R-:W4:Y:S04]  /*10ca0*/  LDL.LU.64 R22, [R1+0x8a0] ;  /* 0x0008a00001167983 */ /* 0x001f280000300a00 */
[----:B------:R-:W4:Y:S04]  /*10cb0*/  LDL.LU.64 R20, [R1+0x898] ;  /* 0x0008980001147983 */ /* 0x000f280000300a00 */
[----:B------:R-:W-:Y:S04]  /*10cc0*/  STL.64 [R1+0x830], R14 ;  /* 0x0008300e01007387 */ /* 0x000fe80000100a00 */
[----:B------:R0:W-:Y:S01]  /*10cd0*/  STL.64 [R1+0x838], R6 ;  /* 0x0008380601007387 */ /* 0x0001e20000100a00 */
[----:B----4-:R-:W-:Y:S07]  /*10ce0*/  HMMA.16816.F32 R20, R24, R6, R20 ;  /* 0x000000061814723c */ /* 0x010fee0000001814 */
[----:B0-----:R-:W-:-:S02]  /*10cf0*/  IMAD.MOV.U32 R6, RZ, RZ, R16 ;  /* 0x000000ffff067224 */ /* 0x001fc400078e0010 */
[----:B------:R-:W-:Y:S11]  /*10d00*/  IMAD.MOV.U32 R7, RZ, RZ, R13 ;  /* 0x000000ffff077224 */ /* 0x000ff600078e000d */
[----:B------:R-:W-:Y:S03]  /*10d10*/  @!UPT UIADD3 URZ, URZ, URZ, URZ ;  /* 0x0000003f3f3ff290 */ /* 0x000fe6000fffe03f */
[----:B------:R-:W-:Y:S04]  /*10d20*/  STL.64 [R1+0x190], R20 ;  /* 0x0001901401007387 */ /* 0x000fe80000100a00 */
[----:B------:R-:W-:Y:S04]  /*10d30*/  STL.64 [R1+0x198], R22 ;  /* 0x0001981601007387 */ /* 0x000fe80000100a00 */
[----:B------:R0:W-:Y:S04]  /*10d40*/  STL.64 [R1+0x850], R6 ;  /* 0x0008500601007387 */ /* 0x0001e80000100a00 */
[----:B0-----:R-:W4:Y:S04]  /*10d50*/  LDL.LU.64 R6, [R1+0x28] ;  /* 0x0000280001067983 */ /* 0x001f280000300a00 */
[----:B----4-:R0:W-:Y:S04]  /*10d60*/  STL.64 [R1+0x868], R6 ;  /* 0x0008680601007387 */ /* 0x0101e80000100a00 */
[----:B------:R-:W2:Y:S04]  /*10d70*/  LDL.LU R16, [R1+0x70] ;  /* 0x0000700001107983 */ /* 0x000ea80000300800 */
[----:B------:R-:W2:Y:S01]  /*10d80*/  LDL.LU R17, [R1+0x74] ;  /* 0x0000740001117983 */ /* 0x000ea20000300800 */
[----:B0-----:R-:W-:-:S03]  /*10d90*/  IMAD.MOV.U32 R6, RZ, RZ, R12 ;  /* 0x000000ffff067224 */ /* 0x001fc600078e000c */
[----:B------:R-:W2:Y:S01]  /*10da0*/  LDL.LU R18, [R1+0x78] ;  /* 0x0000780001127983 */ /* 0x000ea20000300800 */
[----:B------:R-:W-:-:S03]  /*10db0*/  IMAD.MOV.U32 R7, RZ, RZ, R5 ;  /* 0x000000ffff077224 */ /* 0x000fc600078e0005 */
[----:B------:R-:W2:Y:S04]  /*10dc0*/  LDL.LU R19, [R1+0x7c] ;  /* 0x00007c0001137983 */ /* 0x000ea80000300800 */
[----:B------:R-:W4:Y:S04]  /*10dd0*/  LDL R5, [R1+0x6b0] ;  /* 0x0006b00001057983 */ /* 0x000f280000100800 */
[----:B------:R-:W-:Y:S04]  /*10de0*/  STL.64 [R1+0x880], R6 ;  /* 0x0008800601007387 */ /* 0x000fe80000100a00 */
[----:B------:R-:W3:Y:S04]  /*10df0*/  LDL.LU R12, [R1+0x3a0] ;  /* 0x0003a000010c7983 */ /* 0x000ee80000300800 */
[----:B------:R-:W3:Y:S04]  /*10e00*/  LDL.LU R13, [R1+0x3a4] ;  /* 0x0003a400010d7983 */ /* 0x000ee80000300800 */
[----:B------:R-:W3:Y:S04]  /*10e10*/  LDL.LU R14, [R1+0x3a8] ;  /* 0x0003a800010e7983 */ /* 0x000ee80000300800 */
[----:B------:R-:W3:Y:S01]  /*10e20*/  LDL.LU R15, [R1+0x3ac] ;  /* 0x0003ac00010f7983 */ /* 0x000ee20000300800 */
[----:B--2---:R-:W-:Y:S03]  /*10e30*/  HMMA.16816.F32 R24, R24, R10, R16 ;  /* 0x0000000a1818723c */ /* 0x004fe60000001810 */
[----:B------:R-:W-:Y:S04]  /*10e40*/  LDSM.16.MT88.4 R16, [R29+0x5080] ;  /* 0x005080001d10783b */ /* 0x000fe80000004200 */
[----:B----4-:R-:W0:Y:S04]  /*10e50*/  LDSM.16.MT88.4 R20, [R5+0x5000] ;  /* 0x005000000514783b */ /* 0x010e280000004200 */
[----:B---3--:R-:W-:Y:S04]  /*10e60*/  STL.64 [R1+0x848], R14 ;  /* 0x0008480e01007387 */ /* 0x008fe80000100a00 */
[----:B------:R1:W-:Y:S04]  /*10e70*/  STL.64 [R1+0x840], R12 ;  /* 0x0008400c01007387 */ /* 0x0003e80000100a00 */
[----:B-1----:R-:W2:Y:S04]  /*10e80*/  LDL.LU R12, [R1+0x3b0] ;  /* 0x0003b000010c7983 */ /* 0x002ea80000300800 */
[----:B------:R-:W2:Y:S04]  /*10e90*/  LDL.LU R13, [R1+0x3b4] ;  /* 0x0003b400010d7983 */ /* 0x000ea80000300800 */
[----:B------:R-:W3:Y:S04]  /*10ea0*/  LDL.LU R14, [R1+0x3b8] ;  /* 0x0003b800010e7983 */ /* 0x000ee80000300800 */
[----:B------:R-:W3:Y:S04]  /*10eb0*/  LDL.LU R15, [R1+0x3bc] ;  /* 0x0003bc00010f7983 */ /* 0x000ee80000300800 */
[----:B---3--:R-:W-:Y:S04]  /*10ec0*/  STL.64 [R1+0x860], R14 ;  /* 0x0008600e01007387 */ /* 0x008fe80000100a00 */
[----:B--2---:R1:W-:Y:S04]  /*10ed0*/  STL.64 [R1+0x858], R12 ;  /* 0x0008580c01007387 */ /* 0x0043e80000100a00 */
        /* <DEDUP_REMOVED lines=9> */
[----:B------:R-:W3:Y:S01]  /*10f70*/  LDL.LU R15, [R1+0x3dc] ;  /* 0x0003dc00010f7983 */ /* 0x000ee20000300800 */
[----:B------:R-:W-:-:S03]  /*10f80*/  IMAD.MOV.U32 R6, RZ, RZ, R9 ;  /* 0x000000ffff067224 */ /* 0x000fc600078e0009 */
[----:B---3--:R-:W-:Y:S04]  /*10f90*/  STL.64 [R1+0x890], R14 ;  /* 0x0008900e01007387 */ /* 0x008fe80000100a00 */
[----:B--2---:R1:W-:Y:S04]  /*10fa0*/  STL.64 [R1+0x888], R12 ;  /* 0x0008880c01007387 */ /* 0x0043e80000100a00 */
[----:B-1----:R-:W2:Y:S04]  /*10fb0*/  LDL.LU R12, [R1+0x3e0] ;  /* 0x0003e000010c7983 */ /* 0x002ea80000300800 */
[----:B------:R-:W2:Y:S04]  /*10fc0*/  LDL.LU R13, [R1+0x3e4] ;  /* 0x0003e400010d7983 */ /* 0x000ea80000300800 */
[----:B------:R-:W2:Y:S04]  /*10fd0*/  LDL.LU R14, [R1+0x3e8] ;  /* 0x0003e800010e7983 */ /* 0x000ea80000300800 */
[----:B------:R-:W2:Y:S04]  /*10fe0*/  LDL.LU R15, [R1+0x3ec] ;  /* 0x0003ec00010f7983 */ /* 0x000ea80000300800 */
[----:B------:R-:W-:Y:S04]  /*10ff0*/  STL.64 [R1+0x70], R24 ;  /* 0x0000701801007387 */ /* 0x000fe80000100a00 */
[----:B------:R-:W-:Y:S04]  /*11000*/  STL.64 [R1+0x78], R26 ;  /* 0x0000781a01007387 */ /* 0x000fe80000100a00 */
[----:B------:R-:W1:Y:S01]  /*11010*/  LDSM.16.MT88.4 R24, [R5+0x5080] ;  /* 0x005080000518783b */ /* 0x000e620000004200 */
[----:B------:R-:W-:-:S03]  /*11020*/  IMAD.MOV.U32 R7, RZ, RZ, R8 ;  /* 0x000000ffff077224 */ /* 0x000fc600078e0008 */
[----:B0-----:R-:W-:Y:S04]  /*11030*/  STL.64 [R1+0x818], R22 ;  /* 0x0008181601007387 */ /* 0x001fe80000100a00 */
[----:B------:R0:W-:Y:S04]  /*11040*/  STL.64 [R1+0x810], R20 ;  /* 0x0008101401007387 */ /* 0x0001e80000100a00 */
[----:B0-----:R-:W3:Y:S04]  /*11050*/  LDL.LU R20, [R1+0x390] ;  /* 0x0003900001147983 */ /* 0x001ee80000300800 */
[----:B------:R-:W3:Y:S04]  /*11060*/  LDL.LU R21, [R1+0x394] ;  /* 0x0003940001157983 */ /* 0x000ee80000300800 */
[----:B------:R-:W3:Y:S04]  /*11070*/  LDL.LU R22, [R1+0x398] ;  /* 0x0003980001167983 */ /* 0x000ee80000300800 */
[----:B------:R-:W3:Y:S04]  /*11080*/  LDL.LU R23, [R1+0x39c] ;  /* 0x00039c0001177983 */ /* 0x000ee80000300800 */
[----:B-1----:R0:W-:Y:S02]  /*11090*/  STL.64 [R1+0x7a0], R26 ;  /* 0x0007a01a01007387 */ /* 0x0021e40000100a00 */
[----:B0-----:R-:W-:-:S02]  /*110a0*/  IMAD.MOV.U32 R26, RZ, RZ, R4 ;  /* 0x000000ffff1a7224 */ /* 0x001fc400078e0004 */
[----:B------:R-:W-:Y:S01]  /*110b0*/  STL.64 [R1+0x798], R24 ;  /* 0x0007981801007387 */ /* 0x000fe20000100a00 */
[C---:B--2---:R-:W-:Y:S03]  /*110c0*/  HMMA.16816.F32 R4, R16.reuse, R6, R12 ;  /* 0x000000061004723c */ /* 0x044fe6000000180c */
[----:B------:R-:W2:Y:S04]  /*110d0*/  LDL.LU.64 R14, [R1+0x890] ;  /* 0x00089000010e7983 */ /* 0x000ea80000300a00 */
[----:B------:R-:W2:Y:S11]  /*110e0*/  LDL.LU.64 R12, [R1+0x888] ;  /* 0x00088800010c7983 */ /* 0x000eb60000300a00 */
[----:B------:R-:W-:Y:S05]  /*110f0*/  @!UPT UIADD3 URZ, URZ, URZ, URZ ;  /* 0x0000003f3f3ff290 */ /* 0x000fea000fffe03f */
        /* <DEDUP_REMOVED lines=9> */
[----:B0-----:R-:W2:Y:S01]  /*11190*/  LDL.LU.64 R6, [R1+0x868] ;  /* 0x0008680001067983 */ /* 0x001ea20000300a00 */
[----:B------:R-:W-:Y:S01]  /*111a0*/  IMAD.MOV.U32 R27, RZ, RZ, R3 ;  /* 0x000000ffff1b7224 */ /* 0x000fe200078e0003 */
        /* <DEDUP_REMOVED lines=15> */
[----:B0-----:R-:W4:Y:S04]  /*112a0*/  LDL.LU.64 R6, [R1+0x838] ;  /* 0x0008380001067983 */ /* 0x001f280000300a00 */
[----:B------:R-:W3:Y:S04]  /*112b0*/  LDL.LU R4, [R1+0x4f8] ;  /* 0x0004f80001047983 */ /* 0x000ee80000300800 */
[----:B------:R-:W3:Y:S04]  /*112c0*/  LDL.LU R5, [R1+0x5a4] ;  /* 0x0005a40001057983 */ /* 0x000ee80000300800 */
[----:B------:R-:W3:Y:S04]  /*112d0*/  LDL.LU R8, [R1+0x5a8] ;  /* 0x0005a80001087983 */ /* 0x000ee80000300800 */
[----:B------:R-:W3:Y:S04]  /*112e0*/  LDL.LU R9, [R1+0x654] ;  /* 0x0006540001097983 */ /* 0x000ee80000300800 */
[----:B------:R-:W-:Y:S01]  /*112f0*/  STL.64 [R1+0x828], R10 ;  /* 0x0008280a01007387 */ /* 0x000fe20000100a00 */
[C---:B--2---:R-:W-:Y:S03]  /*11300*/  HMMA.16816.F32 R24, R16.reuse, R26, R12 ;  /* 0x0000001a1018723c */ /* 0x044fe6000000180c */
[----:B---3--:R0:W-:Y:S04]  /*11310*/  STL.64 [R1+0x820], R8 ;  /* 0x0008200801007387 */ /* 0x0081e80000100a00 */
[----:B0-----:R-:W4:Y:S04]  /*11320*/  LDL.LU R8, [R1+0x380] ;  /* 0x0003800001087983 */ /* 0x001f280000300800 */
[----:B------:R-:W4:Y:S04]  /*11330*/  LDL.LU R9, [R1+0x384] ;  /* 0x0003840001097983 */ /* 0x000f280000300800 */
[----:B------:R-:W4:Y:S04]  /*11340*/  LDL.LU R10, [R1+0x388] ;  /* 0x00038800010a7983 */ /* 0x000f280000300800 */
[----:B------:R-:W4:Y:S04]  /*11350*/  LDL.LU R11, [R1+0x38c] ;  /* 0x00038c00010b7983 */ /* 0x000f280000300800 */
[----:B------:R-:W2:Y:S04]  /*11360*/  LDL.LU.64 R14, [R1+0x830] ;  /* 0x00083000010e7983 */ /* 0x000ea80000300a00 */
[----:B------:R-:W-:Y:S04]  /*11370*/  STL.64 [R1+0x3a0], R24 ;  /* 0x0003a01801007387 */ /* 0x000fe80000100a00 */
[----:B------:R2:W-:Y:S02]  /*11380*/  STL.64 [R1+0x3a8], R26 ;  /* 0x0003a81a01007387 */ /* 0x0005e40000100a00 */
[C---:B--2---:R-:W-:Y:S02]  /*11390*/  HMMA.16816.F32 R24, R16.reuse, R14, R20 ;  /* 0x0000000e1018723c */ /* 0x044fe40000001814 */
[----:B------:R-:W2:Y:S11]  /*113a0*/  LDL.LU R20, [R1+0x210] ;  /* 0x0002100001147983 */ /* 0x000eb60000300800 */
[----:B------:R-:W-:Y:S10]  /*113b0*/  @!UPT UIADD3 URZ, URZ, URZ, URZ ;  /* 0x0000003f3f3ff290 */ /* 0x000ff4000fffe03f */
[----:B------:R-:W-:Y:S04]  /*113c0*/  STL.64 [R1+0x390], R24 ;  /* 0x0003901801007387 */ /* 0x000fe80000100a00 */
[----:B------:R-:W-:Y:S04]  /*113d0*/  STL.64 [R1+0x398], R26 ;  /* 0x0003981a01007387 */ /* 0x000fe80000100a00 */
[----:B------:R-:W2:Y:S04]  /*113e0*/  LDL.LU R21, [R1+0x214] ;  /* 0x0002140001157983 */ /* 0x000ea80000300800 */
[----:B------:R-:W2:Y:S04]  /*113f0*/  LDL.LU R22, [R1+0x218] ;  /* 0x0002180001167983 */ /* 0x000ea80000300800 */
[----:B------:R-:W2:Y:S04]  /*11400*/  LDL.LU R23, [R1+0x21c] ;  /* 0x00021c0001177983 */ /* 0x000ea80000300800 */
[----:B------:R0:W-:Y:S04]  /*11410*/  STL.64 [R1+0x7c8], R14 ;  /* 0x0007c80e01007387 */ /* 0x0001e80000100a00 */
[----:B0-----:R-:W3:Y:S04]  /*11420*/  LDL.LU.64 R14, [R1+0x8] ;  /* 0x00000800010e7983 */ /* 0x001ee80000300a00 */
[----:B---3--:R0:W-:Y:S04]  /*11430*/  STL.64 [R1+0x7e0], R14 ;  /* 0x0007e00e01007387 */ /* 0x0081e80000100a00 */
[----:B0-----:R-:W3:Y:S04]  /*11440*/  LDL.LU.64 R14, [R1+0x18] ;  /* 0x00001800010e7983 */ /* 0x001ee80000300a00 */
[----:B---3--:R0:W-:Y:S04]  /*11450*/  STL.64 [R1+0x7e8], R14 ;  /* 0x0007e80e01007387 */ /* 0x0081e80000100a00 */
[----:B------:R-:W3:Y:S04]  /*11460*/  LDL.LU R12, [R1+0x2d0] ;  /* 0x0002d000010c7983 */ /* 0x000ee80000300800 */
[----:B------:R-:W3:Y:S04]  /*11470*/  LDL.LU R13, [R1+0x2d4] ;  /* 0x0002d400010d7983 */ /* 0x000ee80000300800 */
[----:B0-----:R-:W2:Y:S04]  /*11480*/  LDL.LU R14, [R1+0x2d8] ;  /* 0x0002d800010e7983 */ /* 0x001ea80000300800 */
[----:B------:R-:W2:Y:S04]  /*11490*/  LDL.LU R15, [R1+0x2dc] ;  /* 0x0002dc00010f7983 */ /* 0x000ea80000300800 */
[----:B------:R-:W3:Y:S04]  /*114a0*/  LDL.LU R24, [R1+0x2f0] ;  /* 0x0002f00001187983 */ /* 0x000ee80000300800 */
[----:B------:R-:W3:Y:S04]  /*114b0*/  LDL.LU R25, [R1+0x2f4] ;  /* 0x0002f40001197983 */ /* 0x000ee80000300800 */
[----:B------:R-:W3:Y:S04]  /*114c0*/  LDL.LU R26, [R1+0x2f8] ;  /* 0x0002f800011a7983 */ /* 0x000ee80000300800 */
[----:B------:R-:W3:Y:S01]  /*114d0*/  LDL.LU R27, [R1+0x2fc] ;  /* 0x0002fc00011b7983 */ /* 0x000ee20000300800 */
[C---:B----4-:R-:W-:Y:S03]  /*114e0*/  HMMA.16816.F32 R8, R16.reuse, R6, R8 ;  /* 0x000000061008723c */ /* 0x050fe60000001808 */
[----:B--2---:R0:W-:Y:S04]  /*114f0*/  STL.64 [R1+0x7f8], R14 ;  /* 0x0007f80e01007387 */ /* 0x0041e80000100a00 */
[----:B---3--:R-:W-:Y:S04]  /*11500*/  STL.64 [R1+0x7f0], R12 ;  /* 0x0007f00c01007387 */ /* 0x008fe80000100a00 */
[----:B0-----:R-:W2:Y:S04]  /*11510*/  LDL.LU.64 R14, [R1+0x38] ;  /* 0x00003800010e7983 */ /* 0x001ea80000300a00 */
[----:B--2---:R0:W-:Y:S04]  /*11520*/  STL.64 [R1+0x800], R14 ;  /* 0x0008000e01007387 */ /* 0x0041e80000100a00 */
[----:B0-----:R-:W2:Y:S04]  /*11530*/  LDL.LU.64 R14, [R1+0x48] ;  /* 0x00004800010e7983 */ /* 0x001ea80000300a00 */
[----:B------:R-:W-:Y:S04]  /*11540*/  STL.64 [R1+0x380], R8 ;  /* 0x0003800801007387 */ /* 0x000fe80000100a00 */
[----:B------:R0:W-:Y:S04]  /*11550*/  STL.64 [R1+0x388], R10 ;  /* 0x0003880a01007387 */ /* 0x0001e80000100a00 */
[----:B0-----:R-:W3:Y:S04]  /*11560*/  LDL.LU.64 R10, [R1+0x828] ;  /* 0x00082800010a7983 */ /* 0x001ee80000300a00 */
[----:B------:R-:W4:Y:S04]  /*11570*/  LDL.LU.64 R8, [R1+0x820] ;  /* 0x0008200001087983 */ /* 0x000f280000300a00 */
[----:B------:R-:W-:Y:S04]  /*11580*/  STL.64 [R1+0x7c0], R6 ;  /* 0x0007c00601007387 */ /* 0x000fe80000100a00 */
[----:B------:R0:W-:Y:S04]  /*11590*/  STL.64 [R1+0x7b8], R4 ;  /* 0x0007b80401007387 */ /* 0x0001e80000100a00 */
[----:B0-----:R-:W2:Y:S04]  /*115a0*/  LDL.LU R4, [R1+0x2a0] ;  /* 0x0002a00001047983 */ /* 0x001ea80000300800 */
[----:B------:R-:W2:Y:S04]  /*115b0*/  LDL.LU R5, [R1+0x2a4] ;  /* 0x0002a40001057983 */ /* 0x000ea80000300800 */
[----:B------:R-:W2:Y:S04]  /*115c0*/  LDL.LU R6, [R1+0x2a8] ;  /* 0x0002a80001067983 */ /* 0x000ea80000300800 */
[----:B------:R-:W2:Y:S01]  /*115d0*/  LDL.LU R7, [R1+0x2ac] ;  /* 0x0002ac0001077983 */ /* 0x000ea20000300800 */
[----:B---3--:R-:W-:Y:S11]  /*115e0*/  HMMA.16816.F32 R20, R16, R10, R20 ;  /* 0x0000000a1014723c */ /* 0x008ff60000001814 */
[----:B------:R-:W-:Y:S11]  /*115f0*/  @!UPT UIADD3 URZ, URZ, URZ, URZ ;  /* 0x0000003f3f3ff290 */ /* 0x000ff6000fffe03f */
[----:B------:R-:W-:Y:S02]  /*11600*/  @!UPT UIADD3 URZ, URZ, URZ, URZ ;  /* 0x0000003f3f3ff290 */ /* 0x000fe4000fffe03f */
[----:B------:R-:W-:Y:S02]  /*11610*/  IMAD.MOV.U32 R17, RZ, RZ, R21 ;  /* 0x000000ffff117224 */ /* 0x000fe400078e0015 */
[----:B------:R-:W-:Y:S01]  /*11620*/  IMAD.MOV.U32 R16, RZ, RZ, R20 ;  /* 0x000000ffff107224 */ /* 0x000fe200078e0014 */
[----:B--2---:R-:W-:Y:S04]  /*11630*/  STL.64 [R1+0x7d8], R6 ;  /* 0x0007d80601007387 */ /* 0x004fe80000100a00 */
[----:B------:R0:W-:Y:S04]  /*11640*/  STL.64 [R1+0x7d0], R4 ;  /* 0x0007d00401007387 */ /* 0x0001e80000100a00 */
[----:B0-----:R-:W2:Y:S04]  /*11650*/  LDL.LU R4, [R1+0x2b0] ;  /* 0x0002b00001047983 */ /* 0x001ea80000300800 */
[----:B------:R-:W2:Y:S04]  /*11660*/  LDL.LU R5, [R1+0x2b4] ;  /* 0x0002b40001057983 */ /* 0x000ea80000300800 */
[----:B------:R-:W2:Y:S04]  /*11670*/  LDL.LU R6, [R1+0x2b8] ;  /* 0x0002b80001067983 */ /* 0x000ea80000300800 */
[----:B------:R-:W2:Y:S04]  /*11680*/  LDL.LU R7, [R1+0x2bc] ;  /* 0x0002bc0001077983 */ /* 0x000ea80000300800 */
[----:B------:R-:W-:Y:S04]  /*11690*/  STL.64 [R1+0x210], R20 ;  /* 0x0002101401007387 */ /* 0x000fe80000100a00 */
[----:B------:R0:W-:Y:S04]  /*116a0*/  STL.64 [R1+0x218], R22 ;  /* 0x0002181601007387 */ /* 0x0001e80000100a00 */
[----:B0-----:R-:W3:Y:S04]  /*116b0*/  LDL.LU.64 R22, [R1+0x818] ;  /* 0x0008180001167983 */ /* 0x001ee80000300a00 */
[----:B------:R-:W3:Y:S04]  /*116c0*/  LDL.LU.64 R20, [R1+0x810] ;  /* 0x0008100001147983 */ /* 0x000ee80000300a00 */
[----:B------:R-:W-:Y:S04]  /*116d0*/  STL.64 [R1+0x7b0], R10 ;  /* 0x0007b00a01007387 */ /* 0x000fe80000100a00 */
[----:B----4-:R0:W-:Y:S01]  /*116e0*/  STL.64 [R1+0x7a8], R8 ;  /* 0x0007a80801007387 */ /* 0x0101e20000100a00 */
[----:B------:R-:W-:-:S02]  /*116f0*/  IMAD.MOV.U32 R18, RZ, RZ, R29 ;  /* 0x000000ffff127224 */ /* 0x000fc400078e001d */
[----:B------:R-:W-:Y:S01]  /*11700*/  IMAD.MOV.U32 R19, RZ, RZ, R3 ;  /* 0x000000ffff137224 */ /* 0x000fe200078e0003 */
[----:B0-----:R-:W4:Y:S04]  /*11710*/  LDL.LU R8, [R1+0x2e0] ;  /* 0x0002e00001087983 */ /* 0x001f280000300800 */
[----:B------:R-:W4:Y:S04]  /*11720*/  LDL.LU R9, [R1+0x2e4] ;  /* 0x0002e40001097983 */ /* 0x000f280000300800 */
[----:B------:R-:W4:Y:S04]  /*11730*/  LDL.LU R10, [R1+0x2e8] ;  /* 0x0002e800010a7983 */ /* 0x000f280000300800 */
[----:B------:R-:W4:Y:S04]  /*11740*/  LDL.LU R11, [R1+0x2ec] ;  /* 0x0002ec00010b7983 */ /* 0x000f280000300800 */
[----:B------:R-:W-:Y:S04]  /*11750*/  STL.64 [R1+0x758], R16 ;  /* 0x0007581001007387 */ /* 0x000fe80000100a00 */
[----:B------:R-:W2:Y:S04]  /*11760*/  LDL.LU R29, [R1+0x80c] ;  /* 0x00080c00011d7983 */ /* 0x000ea80000300800 */
[----:B------:R-:W2:Y:S01]  /*11770*/  LDL.LU R3, [R1+0x808] ;  /* 0x0008080001037983 */ /* 0x000ea20000300800 */
[C---:B---3--:R-:W-:Y:S11]  /*11780*/  HMMA.16816.F32 R24, R20.reuse, R14, R24 ;  /* 0x0000000e1418723c */ /* 0x048ff60000001818 */
[----:B------:R-:W-:Y:S11]  /*11790*/  @!UPT UIADD3 URZ, URZ, URZ, URZ ;  /* 0x0000003f3f3ff290 */ /* 0x000ff6000fffe03f */
[----:B------:R-:W-:Y:S01]  /*117a0*/  @!UPT UIADD3 URZ, URZ, URZ, URZ ;  /* 0x0000003f3f3ff290 */ /* 0x000fe2000fffe03f */
[----:B------:R0:W-:Y:S04]  /*117b0*/  STL.64 [R1+0x2f0], R24 ;  /* 0x0002f01801007387 */ /* 0x0001e80000100a00 */
[----:B------:R-:W-:Y:S01]  /*117c0*/  STL.64 [R1+0x2f8], R26 ;  /* 0x0002f81a01007387 */ /* 0x000fe20000100a00 */
[----:B0-----:R-:W-:Y:S02]  /*117d0*/  IMAD.MOV.U32 R25, RZ, RZ, R14 ;  /* 0x000000ffff197224 */ /* 0x001fe400078e000e */
[----:B------:R-:W-:Y:S02]  /*117e0*/  IMAD.MOV.U32 R24, RZ, RZ, R15 ;  /* 0x000000ffff187224 */ /* 0x000fe400078e000f */
[----:B------:R-:W4:Y:S02]  /*117f0*/  LDL.LU.64 R14, [R1+0x800] ;  /* 0x00080000010e7983 */ /* 0x000f240000300a00 */
[C---:B----4-:R-:W-:Y:S11]  /*11800*/  HMMA.16816.F32 R8, R20.reuse, R14, R8 ;  /* 0x0000000e1408723c */ /* 0x050ff60000001808 */
[----:B------:R-:W-:Y:S11]  /*11810*/  @!UPT UIADD3 URZ, URZ, URZ, URZ ;  /* 0x0000003f3f3ff290 */ /* 0x000ff6000fffe03f */
[----:B------:R-:W-:Y:S01]  /*11820*/  @!UPT UIADD3 URZ, URZ, URZ, URZ ;  /* 0x0000003f3f3ff290 */ /* 0x000fe2000fffe03f */
[----:B------:R0:W-:Y:S04]  /*11830*/  STL.64 [R1+0x2e0], R8 ;  /* 0x0002e00801007387 */ /* 0x0001e80000100a00 */
[----:B------:R-:W-:Y:S01]  /*11840*/  STL.64 [R1+0x2e8], R10 ;  /* 0x0002e80a01007387 */ /* 0x000fe20000100a00 */
[----:B0-----:R-:W-:Y:S02]  /*11850*/  IMAD.MOV.U32 R9, RZ, RZ, R14 ;  /* 0x000000ffff097224 */ /* 0x001fe400078e000e */
[----:B------:R-:W-:Y:S02]  /*11860*/  IMAD.MOV.U32 R8, RZ, RZ, R15 ;  /* 0x000000ffff087224 */ /* 0x000fe400078e000f */
[----:B------:R-:W3:Y:S04]  /*11870*/  LDL.LU.64 R14, [R1+0x7f8] ;  /* 0x0007f800010e7983 */ /* 0x000ee80000300a00 */
[----:B------:R-:W3:Y:S02]  /*11880*/  LDL.LU.64 R12, [R1+0x7f0] ;  /* 0x0007f000010c7983 */ /* 0x000ee40000300a00 */
[C---:B---3--:R-:W-:Y:S11]  /*11890*/  HMMA.16816.F32 R12, R20.reuse, R18, R12 ;  /* 0x00000012140c723c */ /* 0x048ff6000000180c */
[----:B------:R-:W-:Y:S11]  /*118a0*/  @!UPT UIADD3 URZ, URZ, URZ, URZ ;  /* 0x0000003f3f3ff290 */ /* 0x000ff6000fffe03f */
[----:B------:R-:W-:Y:S01]  /*118b0*/  @!UPT UIADD3 URZ, URZ, URZ, URZ ;  /* 0x0000003f3f3ff290 */ /* 0x000fe2000fffe03f */
[----:B------:R-:W-:Y:S04]  /*118c0*/  STL.64 [R1+0x2d0], R12 ;  /* 0x0002d00c01007387 */ /* 0x000fe80000100a00 */
[----:B------:R0:W-:Y:S04]  /*118d0*/  STL.64 [R1+0x2d8], R14 ;  /* 0x0002d80e01007387 */ /* 0x0001e80000100a00 */
[----:B0-----:R-:W3:Y:S04]  /*118e0*/  LDL.LU.64 R14, [R1+0x7e8] ;  /* 0x0007e800010e7983 */ /* 0x001ee80000300a00 */
[----:B------:R0:W-:Y:S04]  /*118f0*/  STL.64 [R1+0x768], R18 ;  /* 0x0007681201007387 */ /* 0x0001e80000100a00 */
[----:B------:R-:W3:Y:S04]  /*11900*/  LDL.LU R16, [R1+0x2c0] ;  /* 0x0002c00001107983 */ /* 0x000ee80000300800 */
[----:B------:R-:W3:Y:S04]  /*11910*/  LDL.LU R17, [R1+0x2c4] ;  /* 0x0002c40001117983 */ /* 0x000ee80000300800 */
[----:B0-----:R-:W3:Y:S04]  /*11920*/  LDL.LU R18, [R1+0x2c8] ;  /* 0x0002c80001127983 */ /* 0x001ee80000300800 */
[----:B------:R-:W3:Y:S02]  /*11930*/  LDL.LU R19, [R1+0x2cc] ;  /* 0x0002cc0001137983 */ /* 0x000ee40000300800 */
[C---:B---3--:R-:W-:Y:S11]  /*11940*/  HMMA.16816.F32 R16, R20.reuse, R14, R16 ;  /* 0x0000000e1410723c */ /* 0x048ff60000001810 */
[----:B------:R-:W-:Y:S11]  /*11950*/  @!UPT UIADD3 URZ, URZ, URZ, URZ ;  /* 0x0000003f3f3ff290 */ /* 0x000ff6000fffe03f */
[----:B------:R-:W-:Y:S01]  /*11960*/  @!UPT UIADD3 URZ, URZ, URZ, URZ ;  /* 0x0000003f3f3ff290 */ /* 0x000fe2000fffe03f */
[----:B------:R0:W-:Y:S04]  /*11970*/  STL.64 [R1+0x2c0], R16 ;  /* 0x0002c01001007387 */ /* 0x0001e80000100a00 */
[----:B------:R-:W-:Y:S01]  /*11980*/  STL.64 [R1+0x2c8], R18 ;  /* 0x0002c81201007387 */ /* 0x000fe20000100a00 */
[----:B0-----:R-:W-:Y:S02]  /*11990*/  IMAD.MOV.U32 R17, RZ, RZ, R14 ;  /* 0x000000ffff117224 */ /* 0x001fe400078e000e */
[----:B------:R-:W-:Y:S02]  /*119a0*/  IMAD.MOV.U32 R16, RZ, RZ, R15 ;  /* 0x000000ffff107224 */ /* 0x000fe400078e000f */
[----:B------:R-:W2:Y:S02]  /*119b0*/  LDL.LU.64 R14, [R1+0x7e0] ;  /* 0x0007e000010e7983 */ /* 0x000ea40000300a00 */
        /* <DEDUP_REMOVED lines=8> */
[----:B------:R-:W2:Y:S04]  /*11a40*/  LDL.LU.64 R14, [R1+0x7c8] ;  /* 0x0007c800010e7983 */ /* 0x000ea80000300a00 */
[----:B------:R-:W3:Y:S04]  /*11a50*/  LDL.LU R12, [R1+0x5b0] ;  /* 0x0005b000010c7983 */ /* 0x000ee80000300800 */
[----:B------:R-:W3:Y:S01]  /*11a60*/  LDL.LU R13, [R1+0x658] ;  /* 0x00065800010d7983 */ /* 0x000ee20000300800 */
[----:B------:R-:W-:-:S02]  /*11a70*/  IMAD.MOV.U32 R18, RZ, RZ, R9 ;  /* 0x000000ffff127224 */ /* 0x000fc400078e0009 */
[----:B------:R-:W-:Y:S01]  /*11a80*/  IMAD.MOV.U32 R19, RZ, RZ, R8 ;  /* 0x000000ffff137224 */ /* 0x000fe200078e0008 */
[----:B--2---:R-:W-:Y:S11]  /*11a90*/  HMMA.16816.F32 R4, R20, R14, R4 ;  /* 0x0000000e1404723c */ /* 0x004ff60000001804 */
[----:B------:R-:W-:Y:S11]  /*11aa0*/  @!UPT UIADD3 URZ, URZ, URZ, URZ ;  /* 0x0000003f3f3ff290 */ /* 0x000ff6000fffe03f */
[----:B------:R-:W-:Y:S01]  /*11ab0*/  @!UPT UIADD3 URZ, URZ, URZ, URZ ;  /* 0x0000003f3f3ff290 */ /* 0x000fe2000fffe03f */
[----:B------:R-:W-:Y:S04]  /*11ac0*/  STL.64 [R1+0x2a0], R4 ;  /* 0x0002a00401007387 */ /* 0x000fe80000100a00 */
[----:B------:R0:W-:Y:S04]  /*11ad0*/  STL.64 [R1+0x2a8], R6 ;  /* 0x0002a80601007387 */ /* 0x0001e80000100a00 */
[----:B0-----:R-:W2:Y:S04]  /*11ae0*/  LDL.LU.64 R6, [R1+0x7c0] ;  /* 0x0007c00001067983 */ /* 0x001ea80000300a00 */
[----:B------:R-:W4:Y:S04]  /*11af0*/  LDL.LU.64 R4, [R1+0x7b8] ;  /* 0x0007b80001047983 */ /* 0x000f280000300a00 */
[----:B------:R-:W2:Y:S04]  /*11b00*/  LDL.LU R8, [R1+0x290] ;  /* 0x0002900001087983 */ /* 0x000ea80000300800 */
[----:B------:R-:W2:Y:S04]  /*11b10*/  LDL.LU R9, [R1+0x294] ;  /* 0x0002940001097983 */ /* 0x000ea80000300800 */
[----:B------:R-:W2:Y:S04]  /*11b20*/  LDL.LU R10, [R1+0x298] ;  /* 0x00029800010a7983 */ /* 0x000ea80000300800 */
[----:B------:R-:W2:Y:S04]  /*11b30*/  LDL.LU R11, [R1+0x29c] ;  /* 0x00029c00010b7983 */ /* 0x000ea80000300800 */
[----:B------:R-:W-:Y:S04]  /*11b40*/  STL.64 [R1+0x780], R18 ;  /* 0x0007801201007387 */ /* 0x000fe80000100a00 */
[----:B------:R0:W-:Y:S04]  /*11b50*/  STL.64 [R1+0x728], R14 ;  /* 0x0007280e01007387 */ /* 0x0001e80000100a00 */
[----:B---3--:R-:W-:Y:S01]  /*11b60*/  STL.64 [R1+0x720], R12 ;  /* 0x0007200c01007387 */ /* 0x008fe20000100a00 */
[----:B0-----:R-:W-:-:S02]  /*11b70*/  IMAD.MOV.U32 R14, RZ, RZ, R27 ;  /* 0x000000ffff0e7224 */ /* 0x001fc400078e001b */
[----:B------:R-:W-:Y:S02]  /*11b80*/  IMAD.MOV.U32 R15, RZ, RZ, R26 ;  /* 0x000000ffff0f7224 */ /* 0x000fe400078e001a */
[----:B------:R-:W-:-:S03]  /*11b90*/  IMAD.MOV.U32 R19, RZ, RZ, R24 ;  /* 0x000000ffff137224 */ /* 0x000fc600078e0018 */
[----:B------:R0:W-:Y:S01]  /*11ba0*/  STL.64 [R1+0x740], R14 ;  /* 0x0007400e01007387 */ /* 0x0001e20000100a00 */
[----:B------:R-:W-:-:S03]  /*11bb0*/  IMAD.MOV.U32 R18, RZ, RZ, R25 ;  /* 0x000000ffff127224 */ /* 0x000fc600078e0019 */
[----:B------:R-:W3:Y:S04]  /*11bc0*/  LDL.LU R24, [R1+0x180] ;  /* 0x0001800001187983 */ /* 0x000ee80000300800 */
[----:B------:R-:W3:Y:S01]  /*11bd0*/  LDL.LU R25, [R1+0x184] ;  /* 0x0001840001197983 */ /* 0x000ee20000300800 */
[----:B0-----:R-:W-:-:S03]  /*11be0*/  IMAD.MOV.U32 R14, RZ, RZ, R17 ;  /* 0x000000ffff0e7224 */ /* 0x001fc600078e0011 */
[----:B------:R-:W3:Y:S01]  /*11bf0*/  LDL.LU R26, [R1+0x188] ;  /* 0x00018800011a7983 */ /* 0x000ee20000300800 */
[----:B------:R-:W-:-:S03]  /*11c00*/  IMAD.MOV.U32 R15, RZ, RZ, R16 ;  /* 0x000000ffff0f7224 */ /* 0x000fc600078e0010 */
        /* <DEDUP_REMOVED lines=9> */
[----:B------:R-:W2:Y:S04]  /*11ca0*/  LDL.LU R13, [R1+0xd4] ;  /* 0x0000d400010d7983 */ /* 0x000ea80000300800 */
[----:B------:R-:W2:Y:S04]  /*11cb0*/  LDL.LU R14, [R1+0xd8] ;  /* 0x0000d800010e7983 */ /* 0x000ea80000300800 */
[----:B------:R-:W2:Y:S01]  /*11cc0*/  LDL.LU R15, [R1+0xdc] ;  /* 0x0000dc00010f7983 */ /* 0x000ea20000300800 */
[C---:B------:R-:W-:Y:S03]  /*11cd0*/  HMMA.16816.F32 R8, R20.reuse, R6, R8 ;  /* 0x000000061408723c */ /* 0x040fe60000001808 */
        /* <DEDUP_REMOVED lines=9> */
[----:B------:R-:W2:Y:S04]  /*11d70*/  LDL.LU.64 R8, [R1+0x7a8] ;  /* 0x0007a80001087983 */ /* 0x000ea80000300a00 */
[----:B------:R-:W-:Y:S04]  /*11d80*/  STL.64 [R1+0x738], R6 ;  /* 0x0007380601007387 */ /* 0x000fe80000100a00 */
[----:B----4-:R0:W-:Y:S04]  /*11d90*/  STL.64 [R1+0x730], R4 ;  /* 0x0007300401007387 */ /* 0x0101e80000100a00 */
[----:B0-----:R-:W4:Y:S04]  /*11da0*/  LDL.LU R4, [R1+0x90] ;  /* 0x0000900001047983 */ /* 0x001f280000300800 */
[----:B------:R-:W4:Y:S04]  /*11db0*/  LDL.LU R5, [R1+0x94] ;  /* 0x0000940001057983 */ /* 0x000f280000300800 */
[----:B------:R-:W2:Y:S04]  /*11dc0*/  LDL.LU R6, [R1+0x98] ;  /* 0x0000980001067983 */ /* 0x000ea80000300800 */
[----:B------:R-:W2:Y:S01]  /*11dd0*/  LDL.LU R7, [R1+0x9c] ;  /* 0x00009c0001077983 */ /* 0x000ea20000300800 */
[----:B---3--:R-:W-:Y:S03]  /*11de0*/  HMMA.16816.F32 R20, R20, R10, R24 ;  /* 0x0000000a1414723c */ /* 0x008fe60000001818 */
[----:B--2---:R-:W-:Y:S04]  /*11df0*/  STL.64 [R1+0x750], R6 ;  /* 0x0007500601007387 */ /* 0x004fe80000100a00 */
[----:B----4-:R0:W-:Y:S04]  /*11e00*/  STL.64 [R1+0x748], R4 ;  /* 0x0007480401007387 */ /* 0x0101e80000100a00 */
[----:B0-----:R-:W2:Y:S04]  /*11e10*/  LDL.LU R4, [R1+0xb0] ;  /* 0x0000b00001047983 */ /* 0x001ea80000300800 */
[----:B------:R-:W2:Y:S04]  /*11e20*/  LDL.LU R5, [R1+0xb4] ;  /* 0x0000b40001057983 */ /* 0x000ea80000300800 */
[----:B------:R-:W2:Y:S04]  /*11e30*/  LDL.LU R6, [R1+0xb8] ;  /* 0x0000b80001067983 */ /* 0x000ea80000300800 */
[----:B------:R-:W2:Y:S04]  /*11e40*/  LDL.LU R7, [R1+0xbc] ;  /* 0x0000bc0001077983 */ /* 0x000ea80000300800 */
[----:B------:R-:W3:Y:S04]  /*11e50*/  LDL.LU.64 R26, [R1+0x7a0] ;  /* 0x0007a000011a7983 */ /* 0x000ee80000300a00 */
[----:B------:R-:W3:Y:S04]  /*11e60*/  LDL.LU.64 R24, [R1+0x798] ;  /* 0x0007980001187983 */ /* 0x000ee80000300a00 */
[----:B------:R0:W-:Y:S04]  /*11e70*/  STL.64 [R1+0x180], R20 ;  /* 0x0001801401007387 */ /* 0x0001e80000100a00 */
[----:B------:R1:W-:Y:S04]  /*11e80*/  STL.64 [R1+0x188], R22 ;  /* 0x0001881601007387 */ /* 0x0003e80000100a00 */
[----:B0-----:R-:W4:Y:S04]  /*11e90*/  LDL.LU R20, [R1+0x80] ;  /* 0x0000800001147983 */ /* 0x001f280000300800 */
[----:B------:R-:W4:Y:S04]  /*11ea0*/  LDL.LU R21, [R1+0x84] ;  /* 0x0000840001157983 */ /* 0x000f280000300800 */
[----:B-1----:R-:W4:Y:S04]  /*11eb0*/  LDL.LU R22, [R1+0x88] ;  /* 0x0000880001167983 */ /* 0x002f280000300800 */
[----:B------:R-:W4:Y:S01]  /*11ec0*/  LDL.LU R23, [R1+0x8c] ;  /* 0x00008c0001177983 */ /* 0x000f220000300800 */
[C---:B---3--:R-:W-:Y:S03]  /*11ed0*/  HMMA.16816.F32 R16, R24.reuse, R18, R12 ;  /* 0x000000121810723c */ /* 0x048fe6000000180c */
[----:B------:R-:W3:Y:S04]  /*11ee0*/  LDL.LU.64 R14, [R1+0x790] ;  /* 0x00079000010e7983 */ /* 0x000ee80000300a00 */
[----:B------:R-:W3:Y:S11]  /*11ef0*/  LDL.LU.64 R12, [R1+0x788] ;  /* 0x00078800010c7983 */ /* 0x000ef60000300a00 */
[----:B------:R-:W-:Y:S05]  /*11f00*/  @!UPT UIADD3 URZ, URZ, URZ, URZ ;  /* 0x0000003f3f3ff290 */ /* 0x000fea000fffe03f */
[----:B------:R-:W-:Y:S04]  /*11f10*/  STL.64 [R1+0xe0], R16 ;  /* 0x0000e01001007387 */ /* 0x000fe80000100a00 */
        /* <DEDUP_REMOVED lines=8> */
[----:B0-----:R-:W3:Y:S02]  /*11fa0*/  LDL.LU.64 R18, [R1+0x768] ;  /* 0x0007680001127983 */ /* 0x001ee40000300a00 */
[C---:B---3--:R-:W-:Y:S02]  /*11fb0*/  HMMA.16816.F32 R16, R24.reuse, R18, R12 ;  /* 0x000000121810723c */ /* 0x048fe4000000180c */
[----:B------:R-:W2:Y:S11]  /*11fc0*/  LDL.LU.64 R14, [R1+0x760] ;  /* 0x00076000010e7983 */ /* 0x000eb60000300a00 */
[----:B------:R-:W-:Y:S10]  /*11fd0*/  @!UPT UIADD3 URZ, URZ, URZ, URZ ;  /* 0x0000003f3f3ff290 */ /* 0x000ff4000fffe03f */
[----:B------:R0:W-:Y:S04]  /*11fe0*/  STL.64 [R1+0xc0], R16 ;  /* 0x0000c01001007387 */ /* 0x0001e80000100a00 */
[----:B------:R-:W-:Y:S04]  /*11ff0*/  STL.64 [R1+0xc8], R18 ;  /* 0x0000c81201007387 */ /* 0x000fe80000100a00 */
[----:B0-----:R0:W5:Y:S01]  /*12000*/  LDL.LU.64 R16, [R1+0x758] ;  /* 0x0007580001107983 */ /* 0x0011620000300a00 */
[C---:B--2---:R-:W-:Y:S03]  /*12010*/  HMMA.16816.F32 R12, R24.reuse, R14, R4 ;  /* 0x0000000e180c723c */ /* 0x044fe60000001804 */
[----:B------:R-:W2:Y:S04]  /*12020*/  LDL.LU.64 R6, [R1+0x750] ;  /* 0x0007500001067983 */ /* 0x000ea80000300a00 */
[----:B------:R-:W2:Y:S11]  /*12030*/  LDL.LU.64 R4, [R1+0x748] ;  /* 0x0007480001047983 */ /* 0x000eb60000300a00 */
[----:B------:R-:W-:Y:S05]  /*12040*/  @!UPT UIADD3 URZ, URZ, URZ, URZ ;  /* 0x0000003f3f3ff290 */ /* 0x000fea000fffe03f */
[----:B------:R-:W-:Y:S04]  /*12050*/  STL.64 [R1+0xb0], R12 ;  /* 0x0000b00c01007387 */ /* 0x000fe80000100a00 */
[----:B------:R1:W-:Y:S04]  /*12060*/  STL.64 [R1+0xb8], R14 ;  /* 0x0000b80e01007387 */ /* 0x0003e80000100a00 */
[----:B-1----:R-:W2:Y:S02]  /*12070*/  LDL.LU.64 R14, [R1+0x740] ;  /* 0x00074000010e7983 */ /* 0x002ea40000300a00 */
[----:B--2---:R-:W-:Y:S02]  /*12080*/  HMMA.16816.F32 R12, R24, R14, R4 ;  /* 0x0000000e180c723c */ /* 0x004fe40000001804 */
[----:B------:R-:W2:Y:S04]  /*12090*/  LDL.LU.64 R6, [R1+0x738] ;  /* 0x0007380001067983 */ /* 0x000ea80000300a00 */
[----:B------:R-:W3:Y:S11]  /*120a0*/  LDL.LU.64 R4, [R1+0x730] ;  /* 0x0007300001047983 */ /* 0x000ef60000300a00 */
[----:B------:R-:W-:Y:S06]  /*120b0*/  @!UPT UIADD3 URZ, URZ, URZ, URZ ;  /* 0x0000003f3f3ff290 */ /* 0x000fec000fffe03f */
[----:B------:R-:W-:Y:S04]  /*120c0*/  STL.64 [R1+0x90], R12 ;  /* 0x0000900c01007387 */ /* 0x000fe80000100a00 */
[----:B------:R1:W-:Y:S04]  /*120d0*/  STL.64 [R1+0x98], R14 ;  /* 0x0000980e01007387 */ /* 0x0003e80000100a00 */
[----:B-1----:R-:W4:Y:S01]  /*120e0*/  LDL.LU.64 R14, [R1+0x728] ;  /* 0x00072800010e7983 */ /* 0x002f220000300a00 */
[----:B------:R-:W-:Y:S01]  /*120f0*/  IMAD.MOV.U32 R18, RZ, RZ, c[0x0][0x18c] ;  /* 0x00006300ff127624 */ /* 0x000fe200078e00ff */
[----:B------:R-:W-:-:S02]  /*12100*/  LOP3.LUT R9, R9, R8, RZ, 0x3c, !PT ;  /* 0x0000000809097212 */ /* 0x000fc400078e3cff */
[----:B------:R-:W2:Y:S01]  /*12110*/  LDL.LU.64 R12, [R1+0x720] ;  /* 0x00072000010c7983 */ /* 0x000ea20000300a00 */
[----:B------:R-:W-:Y:S01]  /*12120*/  IMAD.SHL.U32 R18, R18, 0x20, RZ ;  /* 0x0000002012127824 */ /* 0x000fe200078e00ff */
[C---:B------:R-:W-:Y:S02]  /*12130*/  LOP3.LUT R8, R9.reuse, R8, RZ, 0x3c, !PT ;  /* 0x0000000809087212 */ /* 0x040fe400078e3cff */
[----:B------:R-:W2:Y:S02]  /*12140*/  LDL.LU R19, [R1+0x65c] ;  /* 0x00065c0001137983 */ /* 0x000ea40000300800 */
[----:B------:R-:W-:-:S05]  /*12150*/  LOP3.LUT R9, R9, R8, RZ, 0x3c, !PT ;  /* 0x0000000809097212 */ /* 0x000fca00078e3cff */
[----:B------:R-:W-:Y:S01]  /*12160*/  IMAD.WIDE R8, R18, 0x2, R8 ;  /* 0x0000000212087825 */ /* 0x000fe200078e0208 */
[----:B---3--:R-:W-:-:S04]  /*12170*/  LOP3.LUT R5, R5, R4, RZ, 0x3c, !PT ;  /* 0x0000000405057212 */ /* 0x008fc800078e3cff */
[----:B------:R-:W-:-:S04]  /*12180*/  LOP3.LUT R4, R5, R4, RZ, 0x3c, !PT ;  /* 0x0000000405047212 */ /* 0x000fc800078e3cff */
[----:B------:R-:W-:-:S05]  /*12190*/  LOP3.LUT R5, R5, R4, RZ, 0x3c, !PT ;  /* 0x0000000405057212 */ /* 0x000fca00078e3cff */
[----:B------:R-:W-:Y:S01]  /*121a0*/  IMAD.WIDE R4, R18, 0x2, R4 ;  /* 0x0000000212047825 */ /* 0x000fe200078e0204 */
[----:B----4-:R-:W-:Y:S04]  /*121b0*/  HMMA.16816.F32 R20, R24, R14, R20 ;  /* 0x0000000e1814723c */ /* 0x010fe80000001814 */
[----:B------:R1:W-:Y:S11]  /*121c0*/  STL [R1+0x5a4], R4 ;  /* 0x0005a40401007387 */ /* 0x0003f60000100800 */
[----:B------:R-:W-:Y:S08]  /*121d0*/  @!UPT UIADD3 URZ, URZ, URZ, URZ ;  /* 0x0000003f3f3ff290 */ /* 0x000ff0000fffe03f */
[----:B------:R-:W-:Y:S04]  /*121e0*/  STL.64 [R1+0x80], R20 ;  /* 0x0000801401007387 */ /* 0x000fe80000100a00 */
[----:B------:R-:W-:Y:S04]  /*121f0*/  STL.64 [R1+0x88], R22 ;  /* 0x0000881601007387 */ /* 0x000fe80000100a00 */
[----:B------:R3:W-:Y:S04]  /*12200*/  STL [R1+0x4f8], R5 ;  /* 0x0004f80501007387 */ /* 0x0007e80000100800 */
[----:B-1----:R-:W4:Y:S04]  /*12210*/  LDL.LU R4, [R1+0x4a8] ;  /* 0x0004a80001047983 */ /* 0x002f280000300800 */
[----:B---3--:R-:W4:Y:S04]  /*12220*/  LDL.LU R5, [R1+0x4fc] ;  /* 0x0004fc0001057983 */ /* 0x008f280000300800 */
[----:B------:R1:W-:Y:S04]  /*12230*/  STL [R1+0x654], R8 ;  /* 0x0006540801007387 */ /* 0x0003e80000100800 */
[----:B------:R-:W3:Y:S04]  /*12240*/  LDL.LU R14, [R1+0x4b0] ;  /* 0x0004b000010e7983 */ /* 0x000ee80000300800 */
[----:B------:R-:W3:Y:S04]  /*12250*/  LDL.LU R15, [R1+0x50c] ;  /* 0x00050c00010f7983 */ /* 0x000ee80000300800 */
[----:B------:R-:W3:Y:S04]  /*12260*/  LDL.LU R20, [R1+0x510] ;  /* 0x0005100001147983 */ /* 0x000ee80000300800 */
[----:B------:R-:W3:Y:S04]  /*12270*/  LDL.LU R21, [R1+0x5bc] ;  /* 0x0005bc0001157983 */ /* 0x000ee80000300800 */
[----:B------:R-:W3:Y:S04]  /*12280*/  LDL.LU R22, [R1+0x5c0] ;  /* 0x0005c00001167983 */ /* 0x000ee80000300800 */
[----:B------:R-:W3:Y:S04]  /*12290*/  LDL.LU R23, [R1+0x660] ;  /* 0x0006600001177983 */ /* 0x000ee80000300800 */
[----:B------:R0:W-:Y:S04]  /*122a0*/  STL [R1+0x5a8], R9 ;  /* 0x0005a80901007387 */ /* 0x0001e80000100800 */
[----:B-1----:R-:W3:Y:S04]  /*122b0*/  LDL.LU R8, [R1+0x500] ;  /* 0x0005000001087983 */ /* 0x002ee80000300800 */
[----:B0-----:R-:W3:Y:S01]  /*122c0*/  LDL.LU R9, [R1+0x5ac] ;  /* 0x0005ac0001097983 */ /* 0x001ee20000300800 */
[----:B--2---:R-:W-:-:S04]  /*122d0*/  LOP3.LUT R13, R13, R12, RZ, 0x3c, !PT ;  /* 0x0000000c0d0d7212 */ /* 0x004fc800078e3cff */
[----:B------:R-:W-:-:S04]  /*122e0*/  LOP3.LUT R12, R13, R12, RZ, 0x3c, !PT ;  /* 0x0000000c0d0c7212 */ /* 0x000fc800078e3cff */
[----:B------:R-:W-:-:S05]  /*122f0*/  LOP3.LUT R13, R13, R12, RZ, 0x3c, !PT ;  /* 0x0000000c0d0d7212 */ /* 0x000fca00078e3cff */
[----:B------:R-:W-:Y:S01]  /*12300*/  IMAD.WIDE R12, R18, 0x2, R12 ;  /* 0x00000002120c7825 */ /* 0x000fe200078e020c */
[----:B----4-:R-:W-:-:S04]  /*12310*/  LOP3.LUT R5, R5, R4, RZ, 0x3c, !PT ;  /* 0x0000000405057212 */ /* 0x010fc800078e3cff */
[----:B------:R-:W-:-:S04]  /*12320*/  LOP3.LUT R4, R5, R4, RZ, 0x3c, !PT ;  /* 0x0000000405047212 */ /* 0x000fc800078e3cff */
[----:B------:R-:W-:-:S05]  /*12330*/  LOP3.LUT R5, R5, R4, RZ, 0x3c, !PT ;  /* 0x0000000405057212 */ /* 0x000fca00078e3cff */
[----:B------:R-:W-:-:S05]  /*12340*/  IMAD.WIDE R4, R18, 0x2, R4 ;  /* 0x0000000212047825 */ /* 0x000fca00078e0204 */
[----:B------:R0:W-:Y:S04]  /*12350*/  STL [R1+0x4fc], R4 ;  /* 0x0004fc0401007387 */ /* 0x0001e80000100800 */
[----:B------:R1:W-:Y:S04]  /*12360*/  STL [R1+0x4a8], R5 ;  /* 0x0004a80501007387 */ /* 0x0003e80000100800 */
[----:B0-----:R-:W2:Y:S04]  /*12370*/  LDL.LU R4, [R1+0x4ac] ;  /* 0x0004ac0001047983 */ /* 0x001ea80000300800 */
[----:B-1----:R-:W2:Y:S01]  /*12380*/  LDL.LU R5, [R1+0x504] ;  /* 0x0005040001057983 */ /* 0x002ea20000300800 */
[----:B---3--:R-:W-:-:S04]  /*12390*/  LOP3.LUT R9, R9, R8, RZ, 0x3c, !PT ;  /* 0x0000000809097212 */ /* 0x008fc800078e3cff */
[----:B------:R-:W-:-:S04]  /*123a0*/  LOP3.LUT R8, R9, R8, RZ, 0x3c, !PT ;  /* 0x0000000809087212 */ /* 0x000fc800078e3cff */
[----:B------:R-:W-:-:S05]  /*123b0*/  LOP3.LUT R9, R9, R8, RZ, 0x3c, !PT ;  /* 0x0000000809097212 */ /* 0x000fca00078e3cff */
[----:B------:R-:W-:-:S05]  /*123c0*/  IMAD.WIDE R8, R18, 0x2, R8 ;  /* 0x0000000212087825 */ /* 0x000fca00078e0208 */
[----:B------:R0:W-:Y:S04]  /*123d0*/  STL [R1+0x5ac], R8 ;  /* 0x0005ac0801007387 */ /* 0x0001e80000100800 */
[----:B------:R1:W-:Y:S04]  /*123e0*/  STL [R1+0x500], R9 ;  /* 0x0005000901007387 */ /* 0x0003e80000100800 */
[----:B0-----:R-:W3:Y:S04]  /*123f0*/  LDL.LU R8, [R1+0x508] ;  /* 0x0005080001087983 */ /* 0x001ee80000300800 */
[----:B-1----:R-:W3:Y:S04]  /*12400*/  LDL.LU R9, [R1+0x5b4] ;  /* 0x0005b40001097983 */ /* 0x002ee80000300800 */
[----:B------:R-:W-:Y:S04]  /*12410*/  STL [R1+0x658], R12 ;  /* 0x0006580c01007387 */ /* 0x000fe80000100800 */
[----:B------:R0:W-:Y:S04]  /*12420*/  STL [R1+0x5b0], R13 ;  /* 0x0005b00d01007387 */ /* 0x0001e80000100800 */
[----:B0-----:R-:W4:Y:S01]  /*12430*/  LDL.LU R13, [R1+0x5b8] ;  /* 0x0005b800010d7983 */ /* 0x001f220000300800 */
[----:B------:R-:W-:Y:S01]  /*12440*/  IMAD.MOV.U32 R12, RZ, RZ, R19 ;  /* 0x000000ffff0c7224 */ /* 0x000fe200078e0013 */
[----:B--2---:R-:W-:-:S04]  /*12450*/  LOP3.LUT R5, R5, R4, RZ, 0x3c, !PT ;  /* 0x0000000405057212 */ /* 0x004fc800078e3cff */
[----:B------:R-:W-:-:S04]  /*12460*/  LOP3.LUT R4, R5, R4, RZ, 0x3c, !PT ;  /* 0x0000000405047212 */ /* 0x000fc800078e3cff */
[----:B------:R-:W-:-:S05]  /*12470*/  LOP3.LUT R5, R5, R4, RZ, 0x3c, !PT ;  /* 0x0000000405057212 */ /* 0x000fca00078e3cff */
[----:B------:R-:W-:-:S05]  /*12480*/  IMAD.WIDE R4, R18, 0x2, R4 ;  /* 0x0000000212047825 */ /* 0x000fca00078e0204 */
[----:B------:R0:W-:Y:S04]  /*12490*/  STL [R1+0x504], R4 ;  /* 0x0005040401007387 */ /* 0x0001e80000100800 */
[----:B------:R1:W-:Y:S01]  /*124a0*/  STL [R1+0x4ac], R5 ;  /* 0x0004ac0501007387 */ /* 0x0003e20000100800 */
[----:B---3--:R-:W-:-:S04]  /*124b0*/  LOP3.LUT R9, R9, R8, RZ, 0x3c, !PT ;  /* 0x0000000809097212 */ /* 0x008fc800078e3cff */
[----:B------:R-:W-:-:S04]  /*124c0*/  LOP3.LUT R8, R9, R8, RZ, 0x3c, !PT ;  /* 0x0000000809087212 */ /* 0x000fc800078e3cff */
[----:B------:R-:W-:Y:S01]  /*124d0*/  LOP3.LUT R9, R9, R8, RZ, 0x3c, !PT ;  /* 0x0000000809097212 */ /* 0x000fe200078e3cff */
[----:B0-----:R-:W-:-:S04]  /*124e0*/  IMAD.MOV.U32 R4, RZ, RZ, R15 ;  /* 0x000000ffff047224 */ /* 0x001fc800078e000f */
[----:B------:R-:W-:-:S04]  /*124f0*/  IMAD.WIDE R8, R18, 0x2, R8 ;  /* 0x0000000212087825 */ /* 0x000fc800078e0208 */
[----:B-1----:R-:W-:Y:S01]  /*12500*/  IMAD.MOV.U32 R5, RZ, RZ, R14 ;  /* 0x000000ffff057224 */ /* 0x002fe200078e000e */
[----:B------:R0:W-:Y:S01]  /*12510*/  STL [R1+0x5b4], R8 ;  /* 0x0005b40801007387 */ /* 0x0001e20000100800 */
[----:B----4-:R-:W-:-:S03]  /*12520*/  IMAD.WIDE R12, R18, 0x2, R12 ;  /* 0x00000002120c7825 */ /* 0x010fc600078e020c */
[----:B------:R1:W-:Y:S01]  /*12530*/  STL [R1+0x508], R9 ;  /* 0x0005080901007387 */ /* 0x0003e20000100800 */
[----:B------:R-:W-:-:S03]  /*12540*/  IMAD.WIDE R4, R18, 0x2, R4 ;  /* 0x0000000212047825 */ /* 0x000fc600078e0204 */
[----:B------:R2:W-:Y:S01]  /*12550*/  STL [R1+0x65c], R12 ;  /* 0x00065c0c01007387 */ /* 0x0005e20000100800 */
[----:B0-----:R-:W-:Y:S02]  /*12560*/  IMAD.MOV.U32 R8, RZ, RZ, R21 ;  /* 0x000000ffff087224 */ /* 0x001fe400078e0015 */
[----:B-1----:R-:W-:Y:S01]  /*12570*/  IMAD.MOV.U32 R9, RZ, RZ, R20 ;  /* 0x000000ffff097224 */ /* 0x002fe200078e0014 */
[----:B------:R0:W-:Y:S03]  /*12580*/  STL [R1+0x5b8], R13 ;  /* 0x0005b80d01007387 */ /* 0x0001e60000100800 */
[----:B------:R-:W-:Y:S01]  /*12590*/  IMAD.WIDE R8, R18, 0x2, R8 ;  /* 0x0000000212087825 */ /* 0x000fe200078e0208 */
[----:B------:R-:W3:Y:S04]  /*125a0*/  LDL.LU R19, [R1+0x668] ;  /* 0x0006680001137983 */ /* 0x000ee80000300800 */
[----:B------:R1:W-:Y:S04]  /*125b0*/  STL [R1+0x50c], R4 ;  /* 0x00050c0401007387 */ /* 0x0003e80000100800 */
[----:B------:R4:W-:Y:S01]  /*125c0*/  STL [R1+0x4b0], R5 ;  /* 0x0004b00501007387 */ /* 0x0009e20000100800 */
[----:B--2---:R-:W-:-:S02]  /*125d0*/  IMAD.MOV.U32 R12, RZ, RZ, R23 ;  /* 0x000000ffff0c7224 */ /* 0x004fc400078e0017 */
[----:B0-----:R-:W-:Y:S01]  /*125e0*/  IMAD.MOV.U32 R13, RZ, RZ, R22 ;  /* 0x000000ffff0d7224 */ /* 0x001fe200078e0016 */
[----:B-1----:R-:W2:Y:S04]  /*125f0*/  LDL.LU R4, [R1+0x4b4] ;  /* 0x0004b40001047983 */ /* 0x002ea80000300800 */
[----:B----4-:R-:W2:Y:S04]  /*12600*/  LDL.LU R5, [R1+0x514] ;  /* 0x0005140001057983 */ /* 0x010ea80000300800 */
[----:B------:R0:W-:Y:S04]  /*12610*/  STL [R1+0x5bc], R8 ;  /* 0x0005bc0801007387 */ /* 0x0001e80000100800 */
[----:B------:R1:W-:Y:S01]  /*12620*/  STL [R1+0x510], R9 ;  /* 0x0005100901007387 */ /* 0x0003e20000100800 */
[----:B------:R-:W-:-:S03]  /*12630*/  IMAD.WIDE R12, R18, 0x2, R12 ;  /* 0x00000002120c7825 */ /* 0x000fc600078e020c */
[----:B0-----:R-:W4:Y:S04]  /*12640*/  LDL.LU R8, [R1+0x518] ;  /* 0x0005180001087983 */ /* 0x001f280000300800 */
[----:B-1----:R-:W4:Y:S04]  /*12650*/  LDL.LU R9, [R1+0x5c4] ;  /* 0x0005c40001097983 */ /* 0x002f280000300800 */
        /* <DEDUP_REMOVED lines=8> */
[----:B0-----:R-:W3:Y:S04]  /*126e0*/  LDL.LU R12, [R1+0x5c8] ;  /* 0x0005c800010c7983 */ /* 0x001ee80000300800 */
[----:B-1----:R-:W3:Y:S01]  /*126f0*/  LDL.LU R13, [R1+0x664] ;  /* 0x00066400010d7983 */ /* 0x002ee20000300800 */
[----:B--2---:R-:W-:-:S04]  /*12700*/  LOP3.LUT R5, R5, R4, RZ, 0x3c, !PT ;  /* 0x0000000405057212 */ /* 0x004fc800078e3cff */
[----:B------:R-:W-:-:S04]  /*12710*/  LOP3.LUT R4, R5, R4, RZ, 0x3c, !PT ;  /* 0x0000000405047212 */ /* 0x000fc800078e3cff */
[----:B------:R-:W-:Y:S02]  /*12720*/  LOP3.LUT R5, R5, R4, RZ, 0x3c, !PT ;  /* 0x0000000405057212 */ /* 0x000fe400078e3cff */
[----:B----4-:R-:W-:-:S04]  /*12730*/  LOP3.LUT R9, R9, R8, RZ, 0x3c, !PT ;  /* 0x0000000809097212 */ /* 0x010fc800078e3cff */
[----:B------:R-:W-:Y:S01]  /*12740*/  LOP3.LUT R8, R9, R8, RZ, 0x3c, !PT ;  /* 0x0000000809087212 */ /* 0x000fe200078e3cff */
[----:B------:R-:W-:-:S03]  /*12750*/  IMAD.WIDE R4, R18, 0x2, R4 ;  /* 0x0000000212047825 */ /* 0x000fc600078e0204 */
[----:B------:R-:W-:Y:S02]  /*12760*/  LOP3.LUT R9, R9, R8, RZ, 0x3c, !PT ;  /* 0x0000000809097212 */ /* 0x000fe400078e3cff */
[----:B------:R0:W-:Y:S03]  /*12770*/  STL [R1+0x514], R4 ;  /* 0x0005140401007387 */ /* 0x0001e60000100800 */
[----:B------:R-:W-:Y:S01]  /*12780*/  IMAD.WIDE R8, R18, 0x2, R8 ;  /* 0x0000000212087825 */ /* 0x000fe200078e0208 */
[----:B------:R1:W-:Y:S04]  /*12790*/  STL [R1+0x4b4], R5 ;  /* 0x0004b40501007387 */ /* 0x0003e80000100800 */
[----:B0-----:R-:W2:Y:S04]  /*127a0*/  LDL.LU R4, [R1+0x4b8] ;  /* 0x0004b80001047983 */ /* 0x001ea80000300800 */
[----:B-1----:R-:W2:Y:S04]  /*127b0*/  LDL.LU R5, [R1+0x51c] ;  /* 0x00051c0001057983 */ /* 0x002ea80000300800 */
[----:B------:R0:W-:Y:S04]  /*127c0*/  STL [R1+0x5c4], R8 ;  /* 0x0005c40801007387 */ /* 0x0001e80000100800 */
[----:B------:R1:W-:Y:S01]  /*127d0*/  STL [R1+0x518], R9 ;  /* 0x0005180901007387 */ /* 0x0003e20000100800 */
[----:B---3--:R-:W-:-:S03]  /*127e0*/  LOP3.LUT R13, R13, R12, RZ, 0x3c, !PT ;  /* 0x0000000c0d0d7212 */ /* 0x008fc600078e3cff */
[----:B0-----:R-:W3:Y:S01]  /*127f0*/  LDL.LU R8, [R1+0x520] ;  /* 0x0005200001087983 */ /* 0x001ee20000300800 */
[----:B------:R-:W-:-:S03]  /*12800*/  LOP3.LUT R12, R13, R12, RZ, 0x3c, !PT ;  /* 0x0000000c0d0c7212 */ /* 0x000fc600078e3cff */
[----:B-1----:R-:W3:Y:S01]  /*12810*/  LDL.LU R9, [R1+0x5cc] ;  /* 0x0005cc0001097983 */ /* 0x002ee20000300800 */
[----:B------:R-:W-:-:S05]  /*12820*/  LOP3.LUT R13, R13, R12, RZ, 0x3c, !PT ;  /* 0x0000000c0d0d7212 */ /* 0x000fca00078e3cff */
[----:B------:R-:W-:-:S05]  /*12830*/  IMAD.WIDE R12, R18, 0x2, R12 ;  /* 0x00000002120c7825 */ /* 0x000fca00078e020c */
[----:B------:R-:W-:Y:S04]  /*12840*/  STL [R1+0x664], R12 ;  /* 0x0006640c01007387 */ /* 0x000fe80000100800 */
[----:B------:R0:W-:Y:S04]  /*12850*/  STL [R1+0x5c8], R13 ;  /* 0x0005c80d01007387 */ /* 0x0001e80000100800 */
[----:B0-----:R-:W4:Y:S01]  /*12860*/  LDL.LU R13, [R1+0x5d0] ;  /* 0x0005d000010d7983 */ /* 0x001f220000300800 */
[----:B------:R-:W-:Y:S01]  /*12870*/  IMAD.MOV.U32 R12, RZ, RZ, R19 ;  /* 0x000000ffff0c7224 */ /* 0x000fe200078e0013 */
[----:B--2---:R-:W-:-:S04]  /*12880*/  LOP3.LUT R5, R5, R4, RZ, 0x3c, !PT ;  /* 0x0000000405057212 */ /* 0x004fc800078e3cff */
[----:B------:R-:W-:-:S04]  /*12890*/  LOP3.LUT R4, R5, R4, RZ, 0x3c, !PT ;  /* 0x0000000405047212 */ /* 0x000fc800078e3cff */
[----:B------:R-:W-:Y:S02]  /*128a0*/  LOP3.LUT R5, R5, R4, RZ, 0x3c, !PT ;  /* 0x0000000405057212 */ /* 0x000fe400078e3cff */
[----:B---3--:R-:W-:-:S04]  /*128b0*/  LOP3.LUT R9, R9, R8, RZ, 0x3c, !PT ;  /* 0x0000000809097212 */ /* 0x008fc800078e3cff */
[----:B------:R-:W-:Y:S01]  /*128c0*/  LOP3.LUT R8, R9, R8, RZ, 0x3c, !PT ;  /* 0x0000000809087212 */ /* 0x000fe200078e3cff */
[----:B------:R-:W-:-:S03]  /*128d0*/  IMAD.WIDE R4, R18, 0x2, R4 ;  /* 0x0000000212047825 */ /* 0x000fc600078e0204 */
[----:B------:R-:W-:Y:S02]  /*128e0*/  LOP3.LUT R9, R9, R8, RZ, 0x3c, !PT ;  /* 0x0000000809097212 */ /* 0x000fe400078e3cff */
[----:B------:R0:W-:Y:S03]  /*128f0*/  STL [R1+0x51c], R4 ;  /* 0x00051c0401007387 */ /* 0x0001e60000100800 */
[----:B------:R-:W-:Y:S01]  /*12900*/  IMAD.WIDE R8, R18, 0x2, R8 ;  /* 0x0000000212087825 */ /* 0x000fe200078e0208 */
[----:B------:R1:W-:Y:S04]  /*12910*/  STL [R1+0x4b8], R5 ;  /* 0x0004b80501007387 */ /* 0x0003e80000100800 */
[----:B------:R2:W-:Y:S01]  /*12920*/  STL [R1+0x5cc], R8 ;  /* 0x0005cc0801007387 */ /* 0x0005e20000100800 */
[----:B0-----:R-:W-:-:S02]  /*12930*/  IMAD.MOV.U32 R4, RZ, RZ, R15 ;  /* 0x000000ffff047224 */ /* 0x001fc400078e000f */
[----:B-1----:R-:W-:Y:S01]  /*12940*/  IMAD.MOV.U32 R5, RZ, RZ, R14 ;  /* 0x000000ffff057224 */ /* 0x002fe200078e000e */
[----:B------:R0:W-:Y:S01]  /*12950*/  STL [R1+0x520], R9 ;  /* 0x0005200901007387 */ /* 0x0001e20000100800 */
[----:B----4-:R-:W-:-:S04]  /*12960*/  IMAD.WIDE R12, R18, 0x2, R12 ;  /* 0x00000002120c7825 */ /* 0x010fc800078e020c */
[C---:B------:R-:W-:Y:S01]  /*12970*/  IMAD.WIDE R4, R18.reuse, 0x2, R4 ;  /* 0x0000000212047825 */ /* 0x040fe200078e0204 */
[----:B------:R1:W-:Y:S03]  /*12980*/  STL [R1+0x668], R12 ;  /* 0x0006680c01007387 */ /* 0x0003e60000100800 */
[----:B--2---:R-:W-:Y:S02]  /*12990*/  IMAD.MOV.U32 R8, RZ, RZ, R21 ;  /* 0x000000ffff087224 */ /* 0x004fe400078e0015 */
[----:B0-----:R-:W-:Y:S01]  /*129a0*/  IMAD.MOV.U32 R9, RZ, RZ, R20 ;  /* 0x000000ffff097224 */ /* 0x001fe200078e0014 */
[----:B------:R0:W-:Y:S03]  /*129b0*/  STL [R1+0x5d0], R13 ;  /* 0x0005d00d01007387 */ /* 0x0001e60000100800 */
[----:B------:R-:W-:Y:S01]  /*129c0*/  IMAD.WIDE R8, R18, 0x2, R8 ;  /* 0x0000000212087825 */ /* 0x000fe200078e0208 */
[----:B------:R-:W2:Y:S04]  /*129d0*/  LDL.LU R19, [R1+0x674] ;  /* 0x0006740001137983 */ /* 0x000ea80000300800 */
[----:B------:R3:W-:Y:S04]  /*129e0*/  STL [R1+0x524], R4 ;  /* 0x0005240401007387 */ /* 0x0007e80000100800 */
[----:B------:R4:W-:Y:S01]  /*129f0*/  STL [R1+0x4bc], R5 ;  /* 0x0004bc0501007387 */ /* 0x0009e20000100800 */
[----:B-1----:R-:W-:-:S02]  /*12a00*/  IMAD.MOV.U32 R12, RZ, RZ, R23 ;  /* 0x000000ffff0c7224 */ /* 0x002fc400078e0017 */
[----:B0-----:R-:W-:Y:S01]  /*12a10*/  IMAD.MOV.U32 R13, RZ, RZ, R22 ;  /* 0x000000ffff0d7224 */ /* 0x001fe200078e0016 */
[----:B---3--:R-:W3:Y:S04]  /*12a20*/  LDL.LU R4, [R1+0x4c0] ;  /* 0x0004c00001047983 */ /* 0x008ee80000300800 */
[----:B----4-:R-:W3:Y:S04]  /*12a30*/  LDL.LU R5, [R1+0x52c] ;  /* 0x00052c0001057983 */ /* 0x010ee80000300800 */
[----:B------:R0:W-:Y:S04]  /*12a40*/  STL [R1+0x5d4], R8 ;  /* 0x0005d40801007387 */ /* 0x0001e80000100800 */
[----:B------:R1:W-:Y:S01]  /*12a50*/  STL [R1+0x528], R9 ;  /* 0x0005280901007387 */ /* 0x0003e20000100800 */
[----:B------:R-:W-:-:S03]  /*12a60*/  IMAD.WIDE R12, R18, 0x2, R12 ;  /* 0x00000002120c7825 */ /* 0x000fc600078e020c */
[----:B0-----:R-:W4:Y:S04]  /*12a70*/  LDL.LU R8, [R1+0x530] ;  /* 0x0005300001087983 */ /* 0x001f280000300800 */
[----:B-1----:R-:W4:Y:S04]  /*12a80*/  LDL.LU R9, [R1+0x5dc] ;  /* 0x0005dc0001097983 */ /* 0x002f280000300800 */
[----:B------:R0:W-:Y:S04]  /*12a90*/  STL [R1+0x66c], R12 ;  /* 0x00066c0c01007387 */ /* 0x0001e80000100800 */
[----:B------:R-:W2:Y:S04]  /*12aa0*/  LDL.LU R14, [R1+0x4c8] ;  /* 0x0004c800010e7983 */ /* 0x000ea80000300800 */
[----:B------:R-:W2:Y:S04]  /*12ab0*/  LDL.LU R15, [R1+0x53c] ;  /* 0x00053c00010f7983 */ /* 0x000ea80000300800 */
[----:B------:R-:W2:Y:S04]  /*12ac0*/  LDL.LU R20, [R1+0x540] ;  /* 0x0005400001147983 */ /* 0x000ea80000300800 */
[----:B------:R-:W2:Y:S04]  /*12ad0*/  LDL.LU R21, [R1+0x5ec] ;  /* 0x0005ec0001157983 */ /* 0x000ea80000300800 */
[----:B------:R-:W2:Y:S04]  /*12ae0*/  LDL.LU R22, [R1+0x5f0] ;  /* 0x0005f00001167983 */ /* 0x000ea80000300800 */
[----:B------:R-:W2:Y:S04]  /*12af0*/  LDL.LU R23, [R1+0x678] ;  /* 0x0006780001177983 */ /* 0x000ea80000300800 */
[----:B------:R1:W-:Y:S04]  /*12b00*/  STL [R1+0x5d8], R13 ;  /* 0x0005d80d01007387 */ /* 0x0003e80000100800 */
[----:B0-----:R-:W2:Y:S04]  /*12b10*/  LDL.LU R12, [R1+0x5e0] ;  /* 0x0005e000010c7983 */ /* 0x001ea80000300800 */
[----:B-1----:R-:W2:Y:S01]  /*12b20*/  LDL.LU R13, [R1+0x670] ;  /* 0x00067000010d7983 */ /* 0x002ea20000300800 */
[----:B---3--:R-:W-:-:S04]  /*12b30*/  LOP3.LUT R5, R5, R4, RZ, 0x3c, !PT ;  /* 0x0000000405057212 */ /* 0x008fc800078e3cff */
        /* <DEDUP_REMOVED lines=9> */
[----:B0-----:R-:W3:Y:S04]  /*12bd0*/  LDL.LU R4, [R1+0x4c4] ;  /* 0x0004c40001047983 */ /* 0x001ee80000300800 */
[----:B-1----:R-:W3:Y:S04]  /*12be0*/  LDL.LU R5, [R1+0x534] ;  /* 0x0005340001057983 */ /* 0x002ee80000300800 */
[----:B------:R0:W-:Y:S04]  /*12bf0*/  STL [R1+0x5dc], R8 ;  /* 0x0005dc0801007387 */ /* 0x0001e80000100800 */
[----:B------:R1:W-:Y:S01]  /*12c00*/  STL [R1+0x530], R9 ;  /* 0x0005300901007387 */ /* 0x0003e20000100800 */
[----:B--2---:R-:W-:-:S03]  /*12c10*/  LOP3.LUT R13, R13, R12, RZ, 0x3c, !PT ;  /* 0x0000000c0d0d7212 */ /* 0x004fc600078e3cff */
[----:B0-----:R-:W2:Y:S01]  /*12c20*/  LDL.LU R8, [R1+0x538] ;  /* 0x0005380001087983 */ /* 0x001ea20000300800 */
[----:B------:R-:W-:-:S03]  /*12c30*/  LOP3.LUT R12, R13, R12, RZ, 0x3c, !PT ;  /* 0x0000000c0d0c7212 */ /* 0x000fc600078e3cff */
[----:B-1----:R-:W2:Y:S01]  /*12c40*/  LDL.LU R9, [R1+0x5e4] ;  /* 0x0005e40001097983 */ /* 0x002ea20000300800 */
[----:B------:R-:W-:-:S05]  /*12c50*/  LOP3.LUT R13, R13, R12, RZ, 0x3c, !PT ;  /* 0x0000000c0d0d7212 */ /* 0x000fca00078e3cff */
[----:B------:R-:W-:-:S05]  /*12c60*/  IMAD.WIDE R12, R18, 0x2, R12 ;  /* 0x00000002120c7825 */ /* 0x000fca00078e020c */
[----:B------:R-:W-:Y:S04]  /*12c70*/  STL [R1+0x670], R12 ;  /* 0x0006700c01007387 */ /* 0x000fe80000100800 */
[----:B------:R0:W-:Y:S04]  /*12c80*/  STL [R1+0x5e0], R13 ;  /* 0x0005e00d01007387 */ /* 0x0001e80000100800 */
[----:B0-----:R-:W4:Y:S01]  /*12c90*/  LDL.LU R13, [R1+0x5e8] ;  /* 0x0005e800010d7983 */ /* 0x001f220000300800 */
[----:B------:R-:W-:Y:S01]  /*12ca0*/  IMAD.MOV.U32 R12, RZ, RZ, R19 ;  /* 0x000000ffff0c7224 */ /* 0x000fe200078e0013 */
[----:B---3--:R-:W-:-:S04]  /*12cb0*/  LOP3.LUT R5, R5, R4, RZ, 0x3c, !PT ;  /* 0x0000000405057212 */ /* 0x008fc800078e3cff */
[----:B------:R-:W-:-:S04]  /*12cc0*/  LOP3.LUT R4, R5, R4, RZ, 0x3c, !PT ;  /* 0x0000000405047212 */ /* 0x000fc800078e3cff */
[----:B------:R-:W-:Y:S02]  /*12cd0*/  LOP3.LUT R5, R5, R4, RZ, 0x3c, !PT ;  /* 0x0000000405057212 */ /* 0x000fe400078e3cff */
[----:B--2---:R-:W-:-:S04]  /*12ce0*/  LOP3.LUT R9, R9, R8, RZ, 0x3c, !PT ;  /* 0x0000000809097212 */ /* 0x004fc800078e3cff */
        /* <DEDUP_REMOVED lines=137> */
[----:B------:R0:W-:Y:S01]  /*13580*/  STL [R1+0x564], R4 ;  /* 0x0005640401007387 */ /* 0x0001e20000100800 */
[----:B------:R1:W-:Y:S02]  /*13590*/  STL [R1+0x4dc], R5 ;  /* 0x0004dc0501007387 */ /* 0x0003e40000100800 */
[----:B------:R-:W-:-:S05]  /*135a0*/  IMAD.WIDE R8, R18, 0x2, R8 ;  /* 0x0000000212087825 */ /* 0x000fca00078e0208 */
[----:B------:R2:W-:Y:S01]  /*135b0*/  STL [R1+0x614], R8 ;  /* 0x0006140801007387 */ /* 0x0005e20000100800 */
[----:B------:R3:W-:Y:S02]  /*135c0*/  STL [R1+0x568], R9 ;  /* 0x0005680901007387 */ /* 0x0007e40000100800 */
[----:B0-----:R-:W-:Y:S02]  /*135d0*/  IMAD.MOV.U32 R4, RZ, RZ, R15 ;  /* 0x000000ffff047224 */ /* 0x001fe400078e000f */
[----:B-1----:R-:W-:Y:S02]  /*135e0*/  IMAD.MOV.U32 R5, RZ, RZ, R14 ;  /* 0x000000ffff057224 */ /* 0x002fe400078e000e */
[----:B----4-:R-:W-:-:S04]  /*135f0*/  IMAD.WIDE R12, R18, 0x2, R12 ;  /* 0x00000002120c7825 */ /* 0x010fc800078e020c */
[----:B------:R-:W-:-:S04]  /*13600*/  IMAD.WIDE R4, R18, 0x2, R4 ;  /* 0x0000000212047825 */ /* 0x000fc800078e0204 */
[----:B--2---:R-:W-:Y:S02]  /*13610*/  IMAD.MOV.U32 R8, RZ, RZ, R21 ;  /* 0x000000ffff087224 */ /* 0x004fe400078e0015 */
[----:B---3--:R-:W-:Y:S01]  /*13620*/  IMAD.MOV.U32 R9, RZ, RZ, R20 ;  /* 0x000000ffff097224 */ /* 0x008fe200078e0014 */
[----:B------:R-:W-:Y:S01]  /*13630*/  STL [R1+0x68c], R12 ;  /* 0x00068c0c01007387 */ /* 0x000fe20000100800 */
[----:B------:R-:W-:Y:S02]  /*13640*/  STL [R1+0x618], R13 ;  /* 0x0006180d01007387 */ /* 0x000fe40000100800 */
[----:B------:R-:W2:Y:S02]  /*13650*/  LDL.LU R19, [R1+0x698] ;  /* 0x0006980001137983 */ /* 0x000ea40000300800 */
[----:B------:R-:W-:Y:S01]  /*13660*/  IMAD.WIDE R8, R18, 0x2, R8 ;  /* 0x0000000212087825 */ /* 0x000fe200078e0208 */
[----:B------:R0:W-:Y:S03]  /*13670*/  STL [R1+0x56c], R4 ;  /* 0x00056c0401007387 */ /* 0x0001e60000100800 */
[----:B------:R1:W-:Y:S01]  /*13680*/  STL [R1+0x4e0], R5 ;  /* 0x0004e00501007387 */ /* 0x0003e20000100800 */
[----:B0-----:R-:W3:Y:S01]  /*13690*/  LDL.LU R4, [R1+0x4e4] ;  /* 0x0004e40001047983 */ /* 0x001ee20000300800 */
[----:B-1----:R-:W3:Y:S02]  /*136a0*/  LDL.LU R5, [R1+0x574] ;  /* 0x0005740001057983 */ /* 0x002ee40000300800 */
[----:B------:R0:W-:Y:S02]  /*136b0*/  STL [R1+0x61c], R8 ;  /* 0x00061c0801007387 */ /* 0x0001e40000100800 */
[----:B------:R1:W-:Y:S02]  /*136c0*/  STL [R1+0x570], R9 ;  /* 0x0005700901007387 */ /* 0x0003e40000100800 */
[----:B------:R-:W-:-:S02]  /*136d0*/  IMAD.MOV.U32 R12, RZ, RZ, R23 ;  /* 0x000000ffff0c7224 */ /* 0x000fc400078e0017 */
[----:B------:R-:W-:-:S04]  /*136e0*/  IMAD.MOV.U32 R13, RZ, RZ, R22 ;  /* 0x000000ffff0d7224 */ /* 0x000fc800078e0016 */
[----:B------:R-:W-:Y:S01]  /*136f0*/  IMAD.WIDE R12, R18, 0x2, R12 ;  /* 0x00000002120c7825 */ /* 0x000fe200078e020c */
[----:B0-----:R-:W4:Y:S03]  /*13700*/  LDL.LU R8, [R1+0x578] ;  /* 0x0005780001087983 */ /* 0x001f260000300800 */
[----:B-1----:R-:W4:Y:S02]  /*13710*/  LDL.LU R9, [R1+0x624] ;  /* 0x0006240001097983 */ /* 0x002f240000300800 */
[----:B------:R0:W-:Y:S02]  /*13720*/  STL [R1+0x690], R12 ;  /* 0x0006900c01007387 */ /* 0x0001e40000100800 */
[----:B------:R-:W2:Y:S01]  /*13730*/  LDL.LU R14, [R1+0x4ec] ;  /* 0x0004ec00010e7983 */ /* 0x000ea20000300800 */
[----:B------:R-:W2:Y:S01]  /*13740*/  LDL.LU R15, [R1+0x584] ;  /* 0x00058400010f7983 */ /* 0x000ea20000300800 */
[----:B------:R-:W2:Y:S02]  /*13750*/  LDL.LU R20, [R1+0x588] ;  /* 0x0005880001147983 */ /* 0x000ea40000300800 */
[----:B------:R-:W2:Y:S02]  /*13760*/  LDL.LU R21, [R1+0x634] ;  /* 0x0006340001157983 */ /* 0x000ea40000300800 */
[----:B------:R-:W2:Y:S01]  /*13770*/  LDL.LU R22, [R1+0x638] ;  /* 0x0006380001167983 */ /* 0x000ea20000300800 */
[----:B------:R-:W2:Y:S01]  /*13780*/  LDL.LU R23, [R1+0x69c] ;  /* 0x00069c0001177983 */ /* 0x000ea20000300800 */
[----:B------:R1:W-:Y:S03]  /*13790*/  STL [R1+0x620], R13 ;  /* 0x0006200d01007387 */ /* 0x0003e60000100800 */
        /* <DEDUP_REMOVED lines=9> */
[----:B------:R0:W-:Y:S01]  /*13830*/  STL [R1+0x574], R4 ;  /* 0x0005740401007387 */ /* 0x0001e20000100800 */
[----:B------:R1:W-:Y:S02]  /*13840*/  STL [R1+0x4e4], R5 ;  /* 0x0004e40501007387 */ /* 0x0003e40000100800 */
[----:B------:R-:W-:Y:S01]  /*13850*/  IMAD.WIDE R8, R18, 0x2, R8 ;  /* 0x0000000212087825 */ /* 0x000fe200078e0208 */
[-C--:B--2---:R-:W-:Y:S01]  /*13860*/  LOP3.LUT R13, R13, R12.reuse, RZ, 0x3c, !PT ;  /* 0x0000000c0d0d7212 */ /* 0x084fe200078e3cff */
[----:B0-----:R-:W2:Y:S02]  /*13870*/  LDL.LU R4, [R1+0x4e8] ;  /* 0x0004e80001047983 */ /* 0x001ea40000300800 */
[----:B-1----:R-:W2:Y:S02]  /*13880*/  LDL.LU R5, [R1+0x57c] ;  /* 0x00057c0001057983 */ /* 0x002ea40000300800 */
[----:B------:R0:W-:Y:S02]  /*13890*/  STL [R1+0x624], R8 ;  /* 0x0006240801007387 */ /* 0x0001e40000100800 */
[----:B------:R1:W-:Y:S01]  /*138a0*/  STL [R1+0x578], R9 ;  /* 0x0005780901007387 */ /* 0x0003e20000100800 */
[----:B------:R-:W-:-:S04]  /*138b0*/  LOP3.LUT R12, R13, R12, RZ, 0x3c, !PT ;  /* 0x0000000c0d0c7212 */ /* 0x000fc800078e3cff */
[----:B------:R-:W-:Y:S01]  /*138c0*/  LOP3.LUT R13, R13, R12, RZ, 0x3c, !PT ;  /* 0x0000000c0d0d7212 */ /* 0x000fe200078e3cff */
[----:B0-----:R-:W3:Y:S01]  /*138d0*/  LDL.LU R8, [R1+0x580] ;  /* 0x0005800001087983 */ /* 0x001ee20000300800 */
[----:B-1----:R-:W3:Y:S03]  /*138e0*/  LDL.LU R9, [R1+0x62c] ;  /* 0x00062c0001097983 */ /* 0x002ee60000300800 */
[----:B------:R-:W-:-:S05]  /*138f0*/  IMAD.WIDE R12, R18, 0x2, R12 ;  /* 0x00000002120c7825 */ /* 0x000fca00078e020c */
[----:B------:R-:W-:Y:S01]  /*13900*/  STL [R1+0x694], R12 ;  /* 0x0006940c01007387 */ /* 0x000fe20000100800 */
[----:B------:R0:W-:Y:S03]  /*13910*/  STL [R1+0x628], R13 ;  /* 0x0006280d01007387 */ /* 0x0001e60000100800 */
        /* <DEDUP_REMOVED lines=9> */
[----:B------:R0:W-:Y:S01]  /*139b0*/  STL [R1+0x57c], R4 ;  /* 0x00057c0401007387 */ /* 0x0001e20000100800 */
[----:B------:R1:W-:Y:S02]  /*139c0*/  STL [R1+0x4e8], R5 ;  /* 0x0004e80501007387 */ /* 0x0003e40000100800 */
[----:B------:R-:W-:-:S04]  /*139d0*/  IMAD.WIDE R8, R18, 0x2, R8 ;  /* 0x0000000212087825 */ /* 0x000fc800078e0208 */
[C---:B----4-:R-:W-:Y:S01]  /*139e0*/  IMAD.WIDE R12, R18.reuse, 0x2, R12 ;  /* 0x00000002120c7825 */ /* 0x050fe200078e020c */
[----:B------:R2:W-:Y:S03]  /*139f0*/  STL [R1+0x62c], R8 ;  /* 0x00062c0801007387 */ /* 0x0005e60000100800 */
[----:B0-----:R-:W-:Y:S02]  /*13a00*/  IMAD.MOV.U32 R4, RZ, RZ, R15 ;  /* 0x000000ffff047224 */ /* 0x001fe400078e000f */
[----:B-1----:R-:W-:Y:S01]  /*13a10*/  IMAD.MOV.U32 R5, RZ, RZ, R14 ;  /* 0x000000ffff057224 */ /* 0x002fe200078e000e */
[----:B------:R0:W-:Y:S01]  /*13a20*/  STL [R1+0x580], R9 ;  /* 0x0005800901007387 */ /* 0x0001e20000100800 */
[----:B------:R1:W-:Y:S02]  /*13a30*/  STL [R1+0x698], R12 ;  /* 0x0006980c01007387 */ /* 0x0003e40000100800 */
[----:B------:R-:W-:Y:S01]  /*13a40*/  IMAD.WIDE R4, R18, 0x2, R4 ;  /* 0x0000000212047825 */ /* 0x000fe200078e0204 */
[----:B------:R3:W-:Y:S03]  /*13a50*/  STL [R1+0x630], R13 ;  /* 0x0006300d01007387 */ /* 0x0007e60000100800 */
[----:B------:R-:W4:Y:S02]  /*13a60*/  LDL.LU R19, [R1+0x63c] ;  /* 0x00063c0001137983 */ /* 0x000f240000300800 */
[----:B--2---:R-:W-:-:S02]  /*13a70*/  IMAD.MOV.U32 R8, RZ, RZ, R21 ;  /* 0x000000ffff087224 */ /* 0x004fc400078e0015 */
[----:B0-----:R-:W-:Y:S01]  /*13a80*/  IMAD.MOV.U32 R9, RZ, RZ, R20 ;  /* 0x000000ffff097224 */ /* 0x001fe200078e0014 */
[----:B------:R0:W-:Y:S01]  /*13a90*/  STL [R1+0x584], R4 ;  /* 0x0005840401007387 */ /* 0x0001e20000100800 */
[----:B------:R2:W-:Y:S02]  /*13aa0*/  STL [R1+0x4ec], R5 ;  /* 0x0004ec0501007387 */ /* 0x0005e40000100800 */
[----:B-1----:R-:W-:Y:S02]  /*13ab0*/  IMAD.MOV.U32 R12, RZ, RZ, R23 ;  /* 0x000000ffff0c7224 */ /* 0x002fe400078e0017 */
[----:B------:R-:W-:-:S04]  /*13ac0*/  IMAD.WIDE R8, R18, 0x2, R8 ;  /* 0x0000000212087825 */ /* 0x000fc800078e0208 */
[----:B---3--:R-:W-:-:S04]  /*13ad0*/  IMAD.MOV.U32 R13, RZ, RZ, R22 ;  /* 0x000000ffff0d7224 */ /* 0x008fc800078e0016 */
[----:B------:R-:W-:Y:S01]  /*13ae0*/  IMAD.WIDE R12, R18, 0x2, R12 ;  /* 0x00000002120c7825 */ /* 0x000fe200078e020c */
[----:B0-----:R-:W3:Y:S03]  /*13af0*/  LDL.LU R4, [R1+0x4f0] ;  /* 0x0004f00001047983 */ /* 0x001ee60000300800 */
[----:B--2---:R-:W3:Y:S02]  /*13b00*/  LDL.LU R5, [R1+0x58c] ;  /* 0x00058c0001057983 */ /* 0x004ee40000300800 */
[----:B------:R-:W-:Y:S02]  /*13b10*/  STL [R1+0x634], R8 ;  /* 0x0006340801007387 */ /* 0x000fe40000100800 */
[----:B------:R-:W2:Y:S01]  /*13b20*/  LDL.LU R14, [R1+0x598] ;  /* 0x00059800010e7983 */ /* 0x000ea20000300800 */
[----:B------:R-:W2:Y:S01]  /*13b30*/  LDL.LU R15, [R1+0x644] ;  /* 0x00064400010f7983 */ /* 0x000ea20000300800 */
[----:B------:R0:W-:Y:S03]  /*13b40*/  STL [R1+0x588], R9 ;  /* 0x0005880901007387 */ /* 0x0001e60000100800 */
[----:B0-----:R-:W2:Y:S01]  /*13b50*/  LDL.LU R9, [R1+0x590] ;  /* 0x0005900001097983 */ /* 0x001ea20000300800 */
[----:B------:R-:W-:Y:S02]  /*13b60*/  STL [R1+0x69c], R12 ;  /* 0x00069c0c01007387 */ /* 0x000fe40000100800 */
[----:B------:R-:W-:Y:S02]  /*13b70*/  STL [R1+0x638], R13 ;  /* 0x0006380d01007387 */ /* 0x000fe40000100800 */
[----:B------:R-:W2:Y:S01]  /*13b80*/  LDL.LU R20, [R1+0x5a0] ;  /* 0x0005a00001147983 */ /* 0x000ea20000300800 */
[----:B------:R-:W2:Y:S01]  /*13b90*/  LDL.LU R21, [R1+0x64c] ;  /* 0x00064c0001157983 */ /* 0x000ea20000300800 */
[----:B------:R-:W2:Y:S02]  /*13ba0*/  LDL.LU R22, [R1+0x650] ;  /* 0x0006500001167983 */ /* 0x000ea40000300800 */
[----:B------:R-:W2:Y:S02]  /*13bb0*/  LDL.LU R23, [R1+0x6a4] ;  /* 0x0006a40001177983 */ /* 0x000ea40000300800 */
[----:B--2---:R-:W-:Y:S01]  /*13bc0*/  STL.64 [R1+0x6e0], R22 ;  /* 0x0006e01601007387 */ /* 0x004fe20000100a00 */
[----:B------:R0:W-:Y:S03]  /*13bd0*/  STL.64 [R1+0x6d8], R20 ;  /* 0x0006d81401007387 */ /* 0x0001e60000100a00 */
[----:B0-----:R-:W2:Y:S01]  /*13be0*/  LDL.LU R20, [R1+0xa0] ;  /* 0x0000a00001147983 */ /* 0x001ea20000300800 */
[----:B------:R-:W2:Y:S02]  /*13bf0*/  LDL.LU R21, [R1+0xa4] ;  /* 0x0000a40001157983 */ /* 0x000ea40000300800 */
[----:B------:R-:W2:Y:S02]  /*13c00*/  LDL.LU R22, [R1+0xa8] ;  /* 0x0000a80001167983 */ /* 0x000ea40000300800 */
[----:B------:R-:W-:-:S02]  /*13c10*/  IMAD.MOV.U32 R23, RZ, RZ, R2 ;  /* 0x000000ffff177224 */ /* 0x000fc400078e0002 */
[----:B------:R-:W4:Y:S01]  /*13c20*/  LDL.LU R2, [R1+0x718] ;  /* 0x0007180001027983 */ /* 0x000f220000300800 */
[----:B---3--:R-:W-:-:S04]  /*13c30*/  LOP3.LUT R5, R5, R4, RZ, 0x3c, !PT ;  /* 0x0000000405057212 */ /* 0x008fc800078e3cff */
[C---:B------:R-:W-:Y:S01]  /*13c40*/  LOP3.LUT R4, R5.reuse, R4, RZ, 0x3c, !PT ;  /* 0x0000000405047212 */ /* 0x040fe200078e3cff */
[----:B--2---:R-:W-:Y:S01]  /*13c50*/  STL.64 [R1+0x6f8], R22 ;  /* 0x0006f81601007387 */ /* 0x004fe20000100a00 */
[----:B------:R0:W-:Y:S02]  /*13c60*/  STL.64 [R1+0x6f0], R20 ;  /* 0x0006f01401007387 */ /* 0x0001e40000100a00 */
[----:B0-----:R-:W-:Y:S02]  /*13c70*/  IMAD.MOV.U32 R20, RZ, RZ, R3 ;  /* 0x000000ffff147224 */ /* 0x001fe400078e0003 */
[----:B------:R-:W2:Y:S01]  /*13c80*/  LDL.LU R3, [R1+0x714] ;  /* 0x0007140001037983 */ /* 0x000ea20000300800 */
[----:B------:R-:W-:Y:S02]  /*13c90*/  IMAD.MOV.U32 R21, RZ, RZ, R29 ;  /* 0x000000ffff157224 */ /* 0x000fe400078e001d */
[----:B------:R-:W-:Y:S02]  /*13ca0*/  IMAD.MOV.U32 R22, RZ, RZ, R0 ;  /* 0x000000ffff167224 */ /* 0x000fe400078e0000 */
[----:B------:R-:W-:Y:S01]  /*13cb0*/  IMAD.MOV.U32 R23, RZ, RZ, R28 ;  /* 0x000000ffff177224 */ /* 0x000fe200078e001c */
[----:B------:R-:W-:Y:S01]  /*13cc0*/  LOP3.LUT R5, R5, R4, RZ, 0x3c, !PT ;  /* 0x0000000405057212 */ /* 0x000fe200078e3cff */
[----:B------:R0:W5:Y:S01]  /*13cd0*/  LDL.LU R29, [R1+0x710] ;  /* 0x00071000011d7983 */ /* 0x0001620000300800 */
[----:B------:R0:W5:Y:S02]  /*13ce0*/  LDL.LU R0, [R1+0x70c] ;  /* 0x00070c0001007983 */ /* 0x0001640000300800 */
[----:B------:R0:W5:Y:S02]  /*13cf0*/  LDL.LU R28, [R1+0x708] ;  /* 0x00070800011c7983 */ /* 0x0001640000300800 */
[----:B------:R-:W-:Y:S01]  /*13d00*/  IMAD.WIDE R4, R18, 0x2, R4 ;  /* 0x0000000212047825 */ /* 0x000fe200078e0204 */
[----:B------:R-:W-:Y:S03]  /*13d10*/  HMMA.16816.F32 R20, R24, R6, R20 ;  /* 0x000000061814723c */ /* 0x000fe60000001814 */
[----:B----4-:R-:W-:-:S02]  /*13d20*/  IMAD.MOV.U32 R13, RZ, RZ, R2 ;  /* 0x000000ffff0d7224 */ /* 0x010fc400078e0002 */
[----:B------:R-:W3:Y:S01]  /*13d30*/  LDL.LU R2, [R1+0x704] ;  /* 0x0007040001027983 */ /* 0x000ee20000300800 */
[----:B------:R-:W-:-:S04]  /*13d40*/  IMAD.MOV.U32 R8, RZ, RZ, R19 ;  /* 0x000000ffff087224 */ /* 0x000fc800078e0013 */
[----:B------:R-:W-:-:S04]  /*13d50*/  IMAD.WIDE R8, R18, 0x2, R8 ;  /* 0x0000000212087825 */ /* 0x000fc800078e0208 */
[----:B--2---:R-:W-:Y:S02]  /*13d60*/  IMAD.MOV.U32 R12, RZ, RZ, R3 ;  /* 0x000000ffff0c7224 */ /* 0x004fe400078e0003 */
[----:B------:R-:W2:Y:S01]  /*13d70*/  LDL.LU R3, [R1+0x700] ;  /* 0x0007000001037983 */ /* 0x000ea20000300800 */
[----:B------:R1:W-:Y:S02]  /*13d80*/  STL [R1+0x58c], R4 ;  /* 0x00058c0401007387 */ /* 0x0003e40000100800 */
[----:B------:R4:W-:Y:S02]  /*13d90*/  STL [R1+0x4f0], R5 ;  /* 0x0004f00501007387 */ /* 0x0009e40000100800 */
[----:B------:R-:W-:Y:S01]  /*13da0*/  IMAD.WIDE R12, R18, 0x2, R12 ;  /* 0x00000002120c7825 */ /* 0x000fe200078e020c */
[----:B-1----:R-:W2:Y:S03]  /*13db0*/  LDL.LU R4, [R1+0x4f4] ;  /* 0x0004f40001047983 */ /* 0x002ea60000300800 */
[----:B----4-:R-:W2:Y:S02]  /*13dc0*/  LDL.LU R5, [R1+0x594] ;  /* 0x0005940001057983 */ /* 0x010ea40000300800 */
[----:B------:R-:W-:Y:S02]  /*13dd0*/  STL [R1+0x63c], R8 ;  /* 0x00063c0801007387 */ /* 0x000fe40000100800 */
[----:B------:R-:W-:Y:S01]  /*13de0*/  STL [R1+0x590], R9 ;  /* 0x0005900901007387 */ /* 0x000fe20000100800 */
[----:B------:R-:W-:Y:S01]  /*13df0*/  STL [R1+0x6a0], R12 ;  /* 0x0006a00c01007387 */ /* 0x000fe20000100800 */
[----:B------:R-:W4:Y:S02]  /*13e00*/  LDL.LU R19, [R1+0x50] ;  /* 0x0000500001137983 */ /* 0x000f240000300800 */
[----:B------:R-:W-:Y:S02]  /*13e10*/  STL [R1+0x640], R13 ;  /* 0x0006400d01007387 */ /* 0x000fe40000100800 */
[----:B------:R-:W-:Y:S01]  /*13e20*/  STL.64 [R1+0xf0], R20 ;  /* 0x0000f01401007387 */ /* 0x000fe20000100a00 */
[----:B------:R1:W-:Y:S04]  /*13e30*/  STL.64 [R1+0xf8], R22 ;  /* 0x0000f81601007387 */ /* 0x0003e80000100a00 */
[----:B-1----:R-:W4:Y:S01]  /*13e40*/  LDL.LU.64 R22, [R1+0x6f8] ;  /* 0x0006f80001167983 */ /* 0x002f220000300a00 */
[----:B------:R-:W4:Y:S02]  /*13e50*/  LDL.LU.64 R20, [R1+0x6f0] ;  /* 0x0006f00001147983 */ /* 0x000f240000300a00 */
[----:B------:R-:W4:Y:S02]  /*13e60*/  LDL.LU R12, [R1+0x4a4] ;  /* 0x0004a400010c7983 */ /* 0x000f240000300800 */
[----:B---3--:R-:W-:-:S02]  /*13e70*/  IMAD.MOV.U32 R7, RZ, RZ, R2 ;  /* 0x000000ffff077224 */ /* 0x008fc400078e0002 */
[----:B------:R-:W3:Y:S01]  /*13e80*/  LDL.LU R2, [R1+0x6ec] ;  /* 0x0006ec0001027983 */ /* 0x000ee20000300800 */
[----:B--2---:R-:W-:-:S04]  /*13e90*/  LOP3.LUT R5, R5, R4, RZ, 0x3c, !PT ;  /* 0x0000000405057212 */ /* 0x004fc800078e3cff */
[----:B------:R-:W-:-:S04]  /*13ea0*/  LOP3.LUT R4, R5, R4, RZ, 0x3c, !PT ;  /* 0x0000000405047212 */ /* 0x000fc800078e3cff */
[----:B------:R-:W-:Y:S01]  /*13eb0*/  LOP3.LUT R5, R5, R4, RZ, 0x3c, !PT ;  /* 0x0000000405057212 */ /* 0x000fe200078e3cff */
[----:B------:R-:W-:Y:S02]  /*13ec0*/  IMAD.MOV.U32 R6, RZ, RZ, R3 ;  /* 0x000000ffff067224 */ /* 0x000fe400078e0003 */
[----:B------:R-:W3:Y:S02]  /*13ed0*/  LDL.LU R3, [R1+0x6e8] ;  /* 0x0006e80001037983 */ /* 0x000ee40000300800 */
[----:B------:R-:W-:-:S05]  /*13ee0*/  IMAD.WIDE R8, R18, 0x2, R4 ;  /* 0x0000000212087825 */ /* 0x000fca00078e0204 */
[----:B------:R-:W-:Y:S01]  /*13ef0*/  STL [R1+0x594], R8 ;  /* 0x0005940801007387 */ /* 0x000fe20000100800 */
[----:B------:R1:W-:Y:S01]  /*13f00*/  STL [R1+0x4f4], R9 ;  /* 0x0004f40901007387 */ /* 0x0003e20000100800 */
[----:B----4-:R-:W-:Y:S01]  /*13f10*/  HMMA.16816.F32 R24, R24, R10, R20 ;  /* 0x0000000a1818723c */ /* 0x010fe20000001814 */
[----:B------:R-:W2:Y:S01]  /*13f20*/  LDL.LU.64 R22, [R1+0x6e0] ;  /* 0x0006e00001167983 */ /* 0x000ea20000300a00 */
[----:B------:R-:W4:Y:S01]  /*13f30*/  LDL.LU.64 R20, [R1+0x6d8] ;  /* 0x0006d80001147983 */ /* 0x000f220000300a00 */
[----:B------:R-:W-:Y:S02]  /*13f40*/  IMAD.MOV.U32 R4, RZ, RZ, R15 ;  /* 0x000000ffff047224 */ /* 0x000fe400078e000f */
[----:B------:R-:W-:Y:S02]  /*13f50*/  IMAD.MOV.U32 R5, RZ, RZ, R14 ;  /* 0x000000ffff057224 */ /* 0x000fe400078e000e */
[----:B------:R-:W-:-:S04]  /*13f60*/  IMAD.WIDE R6, R18, 0x2, R6 ;  /* 0x0000000212067825 */ /* 0x000fc800078e0206 */
[----:B------:R-:W-:Y:S01]  /*13f70*/  IMAD.WIDE R4, R18, 0x2, R4 ;  /* 0x0000000212047825 */ /* 0x000fe200078e0204 */
[----:B------:R-:W-:Y:S02]  /*13f80*/  IADD3 R12, R12, -0x1, RZ ;  /* 0xffffffff0c0c7810 */ /* 0x000fe40007ffe0ff */
[----:B------:R-:W-:-:S09]  /*13f90*/  IADD3 R19, R19, -0x20, RZ ;  /* 0xffffffe013137810 */ /* 0x000fd20007ffe0ff */
[----:B------:R-:W-:Y:S01]  /*13fa0*/  STL.64 [R1+0xa0], R24 ;  /* 0x0000a01801007387 */ /* 0x000fe20000100a00 */
[----:B------:R-:W-:Y:S02]  /*13fb0*/  STL.64 [R1+0xa8], R26 ;  /* 0x0000a81a01007387 */ /* 0x000fe40000100a00 */
[----:B------:R4:W-:Y:S02]  /*13fc0*/  STL [R1+0x644], R4 ;  /* 0x0006440401007387 */ /* 0x0009e40000100800 */
[----:B------:R0:W-:Y:S01]  /*13fd0*/  STL [R1+0x598], R5 ;  /* 0x0005980501007387 */ /* 0x0001e20000100800 */
[----:B------:R2:W-:Y:S01]  /*13fe0*/  STL [R1+0x648], R6 ;  /* 0x0006480601007387 */ /* 0x0005e20000100800 */
[----:B------:R0:W-:Y:S02]  /*13ff0*/  STL [R1+0x59c], R7 ;  /* 0x00059c0701007387 */ /* 0x0001e40000100800 */
[----:B------:R-:W-:Y:S01]  /*14000*/  STL [R1+0x4a4], R12 ;  /* 0x0004a40c01007387 */ /* 0x000fe20000100800 */
[----:B------:R-:W-:Y:S01]  /*14010*/  ISETP.NE.U32.AND P0, PT, R12, RZ, PT ;  /* 0x000000ff0c00720c */ /* 0x000fe20003f05070 */
[----:B------:R-:W-:-:S04]  /*14020*/  IMAD.MOV.U32 R13, RZ, RZ, c[0x0][0x188] ;  /* 0x00006200ff0d7624 */ /* 0x000fc800078e00ff */
[----:B------:R-:W-:Y:S02]  /*14030*/  IMAD.SHL.U32 R13, R13, 0x20, RZ ;  /* 0x000000200d0d7824 */ /* 0x000fe400078e00ff */
[----:B-1----:R-:W-:Y:S02]  /*14040*/  IMAD.MOV.U32 R9, RZ, RZ, R26 ;  /* 0x000000ffff097224 */ /* 0x002fe400078e001a */
[----:B------:R-:W-:Y:S02]  /*14050*/  IMAD.MOV.U32 R8, RZ, RZ, R27 ;  /* 0x000000ffff087224 */ /* 0x000fe400078e001b */
[----:B----4-:R-:W-:Y:S02]  /*14060*/  IMAD.MOV.U32 R4, RZ, RZ, R21 ;  /* 0x000000ffff047224 */ /* 0x010fe400078e0015 */
[----:B0-----:R-:W-:Y:S02]  /*14070*/  IMAD.MOV.U32 R5, RZ, RZ, R20 ;  /* 0x000000ffff057224 */ /* 0x001fe400078e0014 */
[----:B--2---:R-:W-:-:S02]  /*14080*/  IMAD.MOV.U32 R6, RZ, RZ, R23 ;  /* 0x000000ffff067224 */ /* 0x004fc400078e0017 */
[----:B------:R-:W-:Y:S02]  /*14090*/  IMAD.MOV.U32 R7, RZ, RZ, R22 ;  /* 0x000000ffff077224 */ /* 0x000fe400078e0016 */
[----:B------:R-:W-:-:S04]  /*140a0*/  IMAD.WIDE R4, R18, 0x2, R4 ;  /* 0x0000000212047825 */ /* 0x000fc800078e0204 */
[----:B------:R-:W-:Y:S01]  /*140b0*/  IMAD.WIDE R6, R18, 0x2, R6 ;  /* 0x0000000212067825 */ /* 0x000fe200078e0206 */
[----:B------:R0:W-:Y:S03]  /*140c0*/  STL [R1+0x64c], R4 ;  /* 0x00064c0401007387 */ /* 0x0001e60000100800 */
[----:B------:R1:W-:Y:S02]  /*140d0*/  STL [R1+0x5a0], R5 ;  /* 0x0005a00501007387 */ /* 0x0003e40000100800 */
[----:B------:R1:W-:Y:S02]  /*140e0*/  STL [R1+0x6a4], R6 ;  /* 0x0006a40601007387 */ /* 0x0003e40000100800 */
[----:B------:R1:W-:Y:S01]  /*140f0*/  STL [R1+0x650], R7 ;  /* 0x0006500701007387 */ /* 0x0003e20000100800 */
[----:B------:R1:W-:Y:S01]  /*14100*/  STL [R1+0x50], R19 ;  /* 0x0000501301007387 */ /* 0x0003e20000100800 */
[----:B---3--:R-:W-:-:S04]  /*14110*/  IMAD.WIDE R2, R13, 0x2, R2 ;  /* 0x000000020d027825 */ /* 0x008fc800078e0202 */
[----:B0-----:R-:W-:Y:S02]  /*14120*/  IMAD.MOV.U32 R4, RZ, RZ, R2 ;  /* 0x000000ffff047224 */ /* 0x001fe400078e0002 */
[----:B------:R-:W-:Y:S01]  /*14130*/  IMAD.MOV.U32 R2, RZ, RZ, R3 ;  /* 0x000000ffff027224 */ /* 0x000fe200078e0003 */
[----:B-1----:R-:W-:Y:S01]  /*14140*/  @!P0 CALL.REL.NOINC `(.L_x_1) ;  /* 0x0000001000008944 */ /* 0x002fe20003c00000 */
[----:B------:R-:W-:Y:S05]  /*14150*/  BRA `(.L_x_2) ;  /* 0xffff40c000007947 */ /* 0x000fea000383ffff */
.L_x_1:
[----:B-----5:R-:W2:Y:S04]  /*14160*/  LDL.LU R29, [R1+0x80] ;  /* 0x00008000011d7983 */ /* 0x020ea80000300800 */
[----:B--2---:R0:W-:Y:S04]  /*14170*/  STL [R1+0x8b0], R29 ;  /* 0x0008b01d01007387 */ /* 0x0041e80000100800 */
[----:B0-----:R-:W2:Y:S04]  /*14180*/  LDL.LU R29, [R1+0xf0] ;  /* 0x0000f000011d7983 */ /* 0x001ea80000300800 */
        /* <DEDUP_REMOVED lines=9> */
[----:B------:R-:W2:Y:S01]  /*14220*/  LDL.LU R0, [R1+0x94] ;  /* 0x0000940001007983 */ /* 0x000ea20000300800 */
[----:B0-----:R-:W-:-:S03]  /*14230*/  IMAD.MOV.U32 R29, RZ, RZ, R9 ;  /* 0x000000ffff1d7224 */ /* 0x001fc600078e0009 */
        /* <DEDUP_REMOVED lines=11> */
[----:B0-----:R-:W2:Y:S01]  /*142f0*/  LDL.LU R0, [R1+0xfc] ;  /* 0x0000fc0001007983 */ /* 0x001ea20000300800 */
[----:B------:R-:W-:-:S02]  /*14300*/  IMAD.MOV.U32 R27, RZ, RZ, R16 ;  /* 0x000000ffff1b7224 */ /* 0x000fc400078e0010 */
[----:B------:R-:W-:Y:S01]  /*14310*/  IMAD.MOV.U32 R26, RZ, RZ, R17 ;  /* 0x000000ffff1a7224 */ /* 0x000fe200078e0011 */
[----:B--2---:R0:W-:Y:S04]  /*14320*/  STL [R1+0x8dc], R0 ;  /* 0x0008dc0001007387 */ /* 0x0041e80000100800 */
[----:B------:R-:W2:Y:S04]  /*14330*/  LDL.LU R28, [R1+0x90] ;  /* 0x00009000011c7983 */ /* 0x000ea80000300800 */
[----:B------:R-:W3:Y:S04]  /*14340*/  LDL.LU R4, [R1+0x21c] ;  /* 0x00021c0001047983 */ /* 0x000ee80000300800 */
[----:B------:R-:W3:Y:S04]  /*14350*/  LDL.LU R2, [R1+0x218] ;  /* 0x0002180001027983 */ /* 0x000ee80000300800 */
[----:B------:R-:W4:Y:S04]  /*14360*/  LDL.LU R3, [R1+0x38c] ;  /* 0x00038c0001037983 */ /* 0x000f280000300800 */
[----:B------:R-:W4:Y:S04]  /*14370*/  LDL.LU R6, [R1+0x388] ;  /* 0x0003880001067983 */ /* 0x000f280000300800 */
[----:B------:R-:W2:Y:S04]  /*14380*/  LDL.LU R7, [R1+0x39c] ;  /* 0x00039c0001077983 */ /* 0x000ea80000300800 */
[----:B------:R-:W2:Y:S01]  /*14390*/  LDL.LU R5, [R1+0x398] ;  /* 0x0003980001057983 */ /* 0x000ea20000300800 */
[----:B0-----:R-:W-:-:S03]  /*143a0*/  IMAD.MOV.U32 R0, RZ, RZ, R8 ;  /* 0x000000ffff007224 */ /* 0x001fc600078e0008 */
[----:B------:R-:W2:Y:S04]  /*143b0*/  LDL.LU R24, [R1+0x3ac] ;  /* 0x0003ac0001187983 */ /* 0x000ea80000300800 */
        /* <DEDUP_REMOVED lines=9> */
[----:B------:R-:W2:Y:S01]  /*14450*/  LDL.LU R20, [R1+0x22c] ;  /* 0x00022c0001147983 */ /* 0x000ea20000300800 */
[----:B------:R-:W-:-:S03]  /*14460*/  F2FP.PACK_AB R29, R0, R29 ;  /* 0x0000001d001d723e */ /* 0x000fc600000000ff */
        /* <DEDUP_REMOVED lines=8> */
[----:B------:R0:W-:Y:S04]  /*144f0*/  STL [R1+0x4ac], R29 ;  /* 0x0004ac1d01007387 */ /* 0x0001e80000100800 */
[----:B0-----:R-:W2:Y:S02]  /*14500*/  LDL.LU R29, [R1+0x8d8] ;  /* 0x0008d800011d7983 */ /* 0x001ea40000300800 */
[----:B--2---:R-:W-:-:S02]  /*14510*/  F2FP.PACK_AB R29, R0, R29 ;  /* 0x0000001d001d723e */ /* 0x004fc400000000ff */
        /* <DEDUP_REMOVED lines=20> */
[----:B------:R-:W2:Y:S01]  /*14660*/  LDL.LU R0, [R1+0x8ac] ;  /* 0x0008ac0001007983 */ /* 0x000ea20000300800 */
[----:B----4-:R-:W-:-:S03]  /*14670*/  F2FP.PACK_AB R3, R3, R6 ;  /* 0x000000060303723e */ /* 0x010fc600000000ff */
[----:B------:R-:W-:Y:S01]  /*14680*/  STL [R1+0x494], R29 ;  /* 0x0004941d01007387 */ /* 0x000fe20000100800 */
[----:B--2---:R-:W-:Y:S02]  /*14690*/  F2FP.PACK_AB R28, R0, R28 ;  /* 0x0000001c001c723e */ /* 0x004fe400000000ff */
[----:B---3--:R-:W-:Y:S02]  /*146a0*/  F2FP.PACK_AB R0, R4, R2 ;  /* 0x000000020400723e */ /* 0x008fe400000000ff */
[----:B------:R-:W-:Y:S01]  /*146b0*/  F2FP.PACK_AB R2, R7, R5 ;  /* 0x000000050702723e */ /* 0x000fe200000000ff */
[----:B------:R-:W-:Y:S04]  /*146c0*/  STL [R1+0x490], R28 ;  /* 0x0004901c01007387 */ /* 0x000fe80000100800 */
[----:B------:R0:W-:Y:S04]  /*146d0*/  STL [R1+0x48c], R0 ;  /* 0x00048c0001007387 */ /* 0x0001e80000100800 */
[----:B------:R1:W-:Y:S01]  /*146e0*/  STL [R1+0x488], R3 ;  /* 0x0004880301007387 */ /* 0x0003e20000100800 */
[----:B0-----:R-:W-:-:S03]  /*146f0*/  F2FP.PACK_AB R0, R24, R25 ;  /* 0x000000191800723e */ /* 0x001fc600000000ff */
[----:B------:R0:W-:Y:S01]  /*14700*/  STL [R1+0x484], R2 ;  /* 0x0004840201007387 */ /* 0x0001e20000100800 */
[----:B-1----:R-:W-:-:S03]  /*14710*/  F2FP.PACK_AB R3, R26, R27 ;  /* 0x0000001b1a03723e */ /* 0x002fc600000000ff */
[----:B------:R1:W-:Y:S04]  /*14720*/  STL [R1+0x480], R0 ;  /* 0x0004800001007387 */ /* 0x0003e80000100800 */
[----:B------:R2:W-:Y:S01]  /*14730*/  STL [R1+0x47c], R3 ;  /* 0x00047c0301007387 */ /* 0x0005e20000100800 */
[----:B0-----:R-:W-:Y:S02]  /*14740*/  F2FP.PACK_AB R2, R10, R11 ;  /* 0x0000000b0a02723e */ /* 0x001fe400000000ff */
[----:B-1----:R-:W-:-:S03]  /*14750*/  F2FP.PACK_AB R0, R8, R9 ;  /* 0x000000090800723e */ /* 0x002fc600000000ff */
[----:B------:R0:W-:Y:S01]  /*14760*/  STL [R1+0x478], R2 ;  /* 0x0004780201007387 */ /* 0x0001e20000100800 */
[----:B--2---:R-:W-:-:S03]  /*14770*/  F2FP.PACK_AB R3, R12, R13 ;  /* 0x0000000d0c03723e */ /* 0x004fc600000000ff */
[----:B------:R1:W-:Y:S04]  /*14780*/  STL [R1+0x474], R0 ;  /* 0x0004740001007387 */ /* 0x0003e80000100800 */
[----:B------:R2:W-:Y:S01]  /*14790*/  STL [R1+0x470], R3 ;  /* 0x0004700301007387 */ /* 0x0005e20000100800 */
[----:B0-----:R-:W-:Y:S02]  /*147a0*/  F2FP.PACK_AB R2, R14, R15 ;  /* 0x0000000f0e02723e */ /* 0x001fe400000000ff */
[----:B-1----:R-:W-:-:S03]  /*147b0*/  F2FP.PACK_AB R0, R20, R21 ;  /* 0x000000151400723e */ /* 0x002fc600000000ff */
[----:B------:R0:W-:Y:S01]  /*147c0*/  STL [R1+0x39c], R2 ;  /* 0x00039c0201007387 */ /* 0x0001e20000100800 */
[----:B--2---:R-:W-:-:S03]  /*147d0*/  F2FP.PACK_AB R3, R22, R23 ;  /* 0x000000171603723e */ /* 0x004fc600000000ff */
[----:B------:R1:W-:Y:S04]  /*147e0*/  STL [R1+0x398], R0 ;  /* 0x0003980001007387 */ /* 0x0003e80000100800 */
[----:B------:R-:W-:Y:S04]  /*147f0*/  STL [R1+0x394], R3 ;  /* 0x0003940301007387 */ /* 0x000fe80000100800 */
[----:B------:R-:W2:Y:S01]  /*14800*/  LDL.LU R29, [R1+0x290] ;  /* 0x00029000011d7983 */ /* 0x000ea20000300800 */
[----:B0-----:R-:W-:Y:S02]  /*14810*/  F2FP.PACK_AB R2, R16, R17 ;  /* 0x000000111002723e */ /* 0x001fe400000000ff */
[----:B-1----:R-:W-:-:S03]  /*14820*/  F2FP.PACK_AB R0, R18, R19 ;  /* 0x000000131200723e */ /* 0x002fc600000000ff */
        /* <DEDUP_REMOVED lines=34> */
[----:B------:R-:W3:Y:S04]  /*14a50*/  LDL.LU R0, [R1+0x2a4] ;  /* 0x0002a40001007983 */ /* 0x000ee80000300800 */
[----:B---3--:R0:W-:Y:S04]  /*14a60*/  STL [R1+0x828], R0 ;  /* 0x0008280001007387 */ /* 0x0081e80000100800 */
[----:B0-----:R-:W3:Y:S04]  /*14a70*/  LDL.LU R0, [R1+0x294] ;  /* 0x0002940001007983 */ /* 0x001ee80000300800 */
        /* <DEDUP_REMOVED lines=31> */
[----:B0-----:R-:W2:Y:S04]  /*14c70*/  LDL.LU R0, [R1+0x224] ;  /* 0x0002240001007983 */ /* 0x001ea80000300800 */
[----:B------:R-:W3:Y:S04]  /*14c80*/  LDL.LU R28, [R1+0x2a0] ;  /* 0x0002a000011c7983 */ /* 0x000ee80000300800 */
[----:B------:R-:W4:Y:S04]  /*14c90*/  LDL.LU R4, [R1+0x2b4] ;  /* 0x0002b40001047983 */ /* 0x000f280000300800 */
        /* <DEDUP_REMOVED lines=25> */
[----:B--2---:R-:W-:-:S03]  /*14e30*/  F2FP.PACK_AB R29, R0, R29 ;  /* 0x0000001d001d723e */ /* 0x004fc600000000ff */
        /* <DEDUP_REMOVED lines=65> */
[----:B---3--:R-:W-:-:S03]  /*15250*/  F2FP.PACK_AB R3, R3, R6 ;  /* 0x000000060303723e */ /* 0x008fc600000000ff */
[----:B------:R-:W-:Y:S01]  /*15260*/  STL [R1+0x188], R29 ;  /* 0x0001881d01007387 */ /* 0x000fe20000100800 */
[----:B--2---:R-:W-:Y:S02]  /*15270*/  F2FP.PACK_AB R28, R0, R28 ;  /* 0x0000001c001c723e */ /* 0x004fe400000000ff */
[----:B----4-:R-:W-:Y:S02]  /*15280*/  F2FP.PACK_AB R0, R4, R2 ;  /* 0x000000020400723e */ /* 0x010fe400000000ff */
        /* <DEDUP_REMOVED lines=162> */
[----:B----4-:R-:W-:Y:S02]  /*15cb0*/  F2FP.PACK_AB R4, R4, R2 ;  /* 0x000000020404723e */ /* 0x010fe400000000ff */
[----:B---3--:R-:W-:Y:S01]  /*15cc0*/  F2FP.PACK_AB R2, R3, R6 ;  /* 0x000000060302723e */ /* 0x008fe200000000ff */
[----:B------:R-:W-:Y:S01]  /*15cd0*/  STL [R1+0x98], R29 ;  /* 0x0000981d01007387 */ /* 0x000fe20000100800 */
[----:B------:R-:W-:Y:S02]  /*15ce0*/  F2FP.PACK_AB R3, R24, R25 ;  /* 0x000000191803723e */ /* 0x000fe400000000ff */
[----:B------:R-:W-:Y:S02]  /*15cf0*/  F2FP.PACK_AB R25, R16, R17 ;  /* 0x000000111019723e */ /* 0x000fe400000000ff */
[----:B--2---:R-:W-:-:S05]  /*15d00*/  F2FP.PACK_AB R0, R0, R28 ;  /* 0x0000001c0000723e */ /* 0x004fca00000000ff */
[----:B------:R0:W-:Y:S04]  /*15d10*/  STL [R1+0x94], R0 ;  /* 0x0000940001007387 */ /* 0x0001e80000100800 */
[----:B------:R-:W-:Y:S01]  /*15d20*/  STL [R1+0x90], R4 ;  /* 0x0000900401007387 */ /* 0x000fe20000100800 */
[----:B0-----:R-:W-:-:S03]  /*15d30*/  F2FP.PACK_AB R0, R7, R5 ;  /* 0x000000050700723e */ /* 0x001fc600000000ff */
[----:B------:R0:W-:Y:S04]  /*15d40*/  STL [R1+0x8c], R2 ;  /* 0x00008c0201007387 */ /* 0x0001e80000100800 */
[----:B------:R1:W-:Y:S01]  /*15d50*/  STL [R1+0x88], R0 ;  /* 0x0000880001007387 */ /* 0x0003e20000100800 */
[----:B0-----:R-:W-:-:S03]  /*15d60*/  F2FP.PACK_AB R2, R26, R27 ;  /* 0x0000001b1a02723e */ /* 0x001fc600000000ff */
[----:B------:R0:W-:Y:S01]  /*15d70*/  STL [R1+0x84], R3 ;  /* 0x0000840301007387 */ /* 0x0001e20000100800 */
[----:B-1----:R-:W-:-:S03]  /*15d80*/  F2FP.PACK_AB R0, R10, R11 ;  /* 0x0000000b0a00723e */ /* 0x002fc600000000ff */
[----:B------:R1:W-:Y:S01]  /*15d90*/  STL [R1+0x80], R2 ;  /* 0x0000800201007387 */ /* 0x0003e20000100800 */
[----:B------:R-:W-:-:S03]  /*15da0*/  F2FP.PACK_AB R27, R20, R21 ;  /* 0x00000015141b723e */ /* 0x000fc600000000ff */
[----:B------:R2:W-:Y:S01]  /*15db0*/  STL [R1+0x7c], R0 ;  /* 0x00007c0001007387 */ /* 0x0005e20000100800 */
[----:B0-----:R-:W-:Y:S02]  /*15dc0*/  F2FP.PACK_AB R3, R8, R9 ;  /* 0x000000090803723e */ /* 0x001fe400000000ff */
[----:B-1----:R-:W-:-:S03]  /*15dd0*/  F2FP.PACK_AB R2, R12, R13 ;  /* 0x0000000d0c02723e */ /* 0x002fc600000000ff */
[----:B------:R-:W-:Y:S01]  /*15de0*/  STL [R1+0x78], R3 ;  /* 0x0000780301007387 */ /* 0x000fe20000100800 */
[----:B------:R-:W-:Y:S02]  /*15df0*/  F2FP.PACK_AB R26, R22, R23 ;  /* 0x00000017161a723e */ /* 0x000fe400000000ff */
[----:B--2---:R-:W-:Y:S01]  /*15e00*/  F2FP.PACK_AB R0, R14, R15 ;  /* 0x0000000f0e00723e */ /* 0x004fe200000000ff */
[----:B------:R-:W-:Y:S04]  /*15e10*/  STL [R1+0x74], R2 ;  /* 0x0000740201007387 */ /* 0x000fe80000100800 */
[----:B------:R-:W-:Y:S04]  /*15e20*/  STL [R1+0x6d8], R27 ;  /* 0x0006d81b01007387 */ /* 0x000fe80000100800 */
[----:B------:R-:W-:Y:S04]  /*15e30*/  STL [R1+0x70], R0 ;  /* 0x0000700001007387 */ /* 0x000fe80000100800 */
[----:B------:R-:W-:Y:S04]  /*15e40*/  STL [R1+0x6dc], R26 ;  /* 0x0006dc1a01007387 */ /* 0x000fe80000100800 */
[----:B------:R-:W-:Y:S04]  /*15e50*/  STL [R1+0x6e0], R25 ;  /* 0x0006e01901007387 */ /* 0x000fe80000100800 */
[----:B------:R-:W2:Y:S04]  /*15e60*/  LDL.LU R23, [R1+0x258] ;  /* 0x0002580001177983 */ /* 0x000ea80000300800 */
[----:B------:R-:W3:Y:S04]  /*15e70*/  LDL.LU R22, [R1+0x268] ;  /* 0x0002680001167983 */ /* 0x000ee80000300800 */
[----:B---3--:R0:W-:Y:S04]  /*15e80*/  STL [R1+0x7b8], R22 ;  /* 0x0007b81601007387 */ /* 0x0081e80000100800 */
[----:B0-----:R-:W2:Y:S04]  /*15e90*/  LDL.LU R22, [R1+0x25c] ;  /* 0x00025c0001167983 */ /* 0x001ea80000300800 */
[----:B------:R-:W3:Y:S01]  /*15ea0*/  LDL.LU R21, [R1+0x278] ;  /* 0x0002780001157983 */ /* 0x000ee20000300800 */
[----:B------:R-:W-:-:S03]  /*15eb0*/  F2FP.PACK_AB R24, R18, R19 ;  /* 0x000000131218723e */ /* 0x000fc600000000ff */
[----:B---3--:R0:W-:Y:S04]  /*15ec0*/  STL [R1+0x7b4], R21 ;  /* 0x0007b41501007387 */ /* 0x0081e80000100800 */
[----:B0-----:R-:W3:Y:S04]  /*15ed0*/  LDL.LU R21, [R1+0x26c] ;  /* 0x00026c0001157983 */ /* 0x001ee80000300800 */
        /* <DEDUP_REMOVED lines=25> */
[----:B------:R-:W2:Y:S04]  /*16070*/  LDL.LU R8, [R1+0x170] ;  /* 0x0001700001087983 */ /* 0x000ea80000300800 */
[----:B------:R0:W-:Y:S04]  /*16080*/  STL [R1+0x6e4], R24 ;  /* 0x0006e41801007387 */ /* 0x0001e80000100800 */
[----:B0-----:R-:W4:Y:S04]  /*16090*/  LDL.LU R24, [R1+0x28c] ;  /* 0x00028c0001187983 */ /* 0x001f280000300800 */
[----:B------:R-:W3:Y:S04]  /*160a0*/  LDL.LU R22, [R1+0x7b8] ;  /* 0x0007b80001167983 */ /* 0x000ee80000300800 */
[----:B------:R0:W-:Y:S04]  /*160b0*/  STL [R1+0x6e8], R23 ;  /* 0x0006e81701007387 */ /* 0x0001e80000100800 */
[----:B0-----:R-:W2:Y:S01]  /*160c0*/  LDL.LU R23, [R1+0x27c] ;  /* 0x00027c0001177983 */ /* 0x001ea20000300800 */
[----:B---3--:R-:W-:-:S03]  /*160d0*/  F2FP.PACK_AB R22, R21, R22 ;  /* 0x000000161516723e */ /* 0x008fc600000000ff */
[----:B------:R-:W2:Y:S01]  /*160e0*/  LDL.LU R21, [R1+0x7b4] ;  /* 0x0007b40001157983 */ /* 0x000ea20000300800 */
[----:B----4-:R-:W-:Y:S02]  /*160f0*/  F2FP.PACK_AB R20, R24, R20 ;  /* 0x000000141814723e */ /* 0x010fe400000000ff */
[----:B------:R-:W-:Y:S01]  /*16100*/  F2FP.PACK_AB R19, R25, R19 ;  /* 0x000000131913723e */ /* 0x000fe200000000ff */
[----:B------:R-:W-:Y:S01]  /*16110*/  STL [R1+0x6ec], R22 ;  /* 0x0006ec1601007387 */ /* 0x000fe20000100800 */
[----:B------:R-:W-:Y:S02]  /*16120*/  F2FP.PACK_AB R18, R26, R18 ;  /* 0x000000121a12723e */ /* 0x000fe400000000ff */
[----:B------:R-:W-:Y:S02]  /*16130*/  F2FP.PACK_AB R17, R27, R17 ;  /* 0x000000111b11723e */ /* 0x000fe400000000ff */
[----:B------:R-:W-:Y:S02]  /*16140*/  F2FP.PACK_AB R16, R29, R16 ;  /* 0x000000101d10723e */ /* 0x000fe400000000ff */
[----:B------:R-:W-:-:S02]  /*16150*/  F2FP.PACK_AB R15, R0, R15 ;  /* 0x0000000f000f723e */ /* 0x000fc400000000ff */
[----:B------:R-:W-:Y:S02]  /*16160*/  F2FP.PACK_AB R14, R28, R14 ;  /* 0x0000000e1c0e723e */ /* 0x000fe400000000ff */
[----:B------:R-:W-:Y:S02]  /*16170*/  F2FP.PACK_AB R13, R4, R13 ;  /* 0x0000000d040d723e */ /* 0x000fe400000000ff */
[----:B------:R-:W-:Y:S02]  /*16180*/  F2FP.PACK_AB R12, R2, R12 ;  /* 0x0000000c020c723e */ /* 0x000fe400000000ff */
[----:B------:R-:W-:Y:S02]  /*16190*/  F2FP.PACK_AB R11, R3, R11 ;  /* 0x0000000b030b723e */ /* 0x000fe400000000ff */
[----:B------:R-:W-:Y:S02]  /*161a0*/  F2FP.PACK_AB R10, R6, R10 ;  /* 0x0000000a060a723e */ /* 0x000fe400000000ff */
[----:B------:R-:W-:-:S02]  /*161b0*/  F2FP.PACK_AB R9, R7, R9 ;  /* 0x000000090709723e */ /* 0x000fc400000000ff */
[----:B--2---:R-:W-:-:S05]  /*161c0*/  F2FP.PACK_AB R21, R23, R21 ;  /* 0x000000151715723e */ /* 0x004fca00000000ff */
        /* <DEDUP_REMOVED lines=13> */
[----:B------:R-:W2:Y:S04]  /*162a0*/  LDL.LU R7, [R1+0x2c8] ;  /* 0x0002c80001077983 */ /* 0x000ea80000300800 */
[----:B------:R-:W3:Y:S01]  /*162b0*/  LDL.LU R6, [R1+0x2d8] ;  /* 0x0002d80001067983 */ /* 0x000ee20000300800 */
[----:B------:R-:W-:-:S03]  /*162c0*/  F2FP.PACK_AB R8, R5, R8 ;  /* 0x000000080508723e */ /* 0x000fc600000000ff */
[----:B---3--:R0:W-:Y:S04]  /*162d0*/  STL [R1+0x7b0], R6 ;  /* 0x0007b00601007387 */ /* 0x0081e80000100800 */
[----:B0-----:R-:W2:Y:S04]  /*162e0*/  LDL.LU R6, [R1+0x2cc] ;  /* 0x0002cc0001067983 */ /* 0x001ea80000300800 */
[----:B------:R-:W3:Y:S04]  /*162f0*/  LDL.LU R5, [R1+0x2e8] ;  /* 0x0002e80001057983 */ /* 0x000ee80000300800 */
[----:B---3--:R0:W-:Y:S04]  /*16300*/  STL [R1+0x7ac], R5 ;  /* 0x0007ac0501007387 */ /* 0x0081e80000100800 */
[----:B0-----:R-:W3:Y:S04]  /*16310*/  LDL.LU R5, [R1+0x2dc] ;  /* 0x0002dc0001057983 */ /* 0x001ee80000300800 */
[----:B------:R-:W4:Y:S04]  /*16320*/  LDL.LU R4, [R1+0x2f8] ;  /* 0x0002f80001047983 */ /* 0x000f280000300800 */
[----:B----4-:R0:W-:Y:S04]  /*16330*/  STL [R1+0x7a8], R4 ;  /* 0x0007a80401007387 */ /* 0x0101e80000100800 */
[----:B0-----:R-:W4:Y:S04]  /*16340*/  LDL.LU R4, [R1+0x2ec] ;  /* 0x0002ec0001047983 */ /* 0x001f280000300800 */
[----:B------:R0:W-:Y:S04]  /*16350*/  STL [R1+0x724], R8 ;  /* 0x0007240801007387 */ /* 0x0001e80000100800 */
        /* <DEDUP_REMOVED lines=33> */
[----:B------:R-:W2:Y:S04]  /*16570*/  LDL.LU R9, [R1+0x424] ;  /* 0x0004240001097983 */ /* 0x000ea80000300800 */
        /* <DEDUP_REMOVED lines=30> */
[----:B------:R-:W-:-:S03]  /*16760*/  F2FP.PACK_AB R7, R6, R7 ;  /* 0x000000070607723e */ /* 0x000fc600000000ff */
[----:B--2---:R0:W-:Y:S04]  /*16770*/  STL [R1+0x7a0], R9 ;  /* 0x0007a00901007387 */ /* 0x0041e80000100800 */
[----:B0-----:R-:W2:Y:S04]  /*16780*/  LDL.LU R9, [R1+0x2c4] ;  /* 0x0002c40001097983 */ /* 0x001ea80000300800 */
        /* <DEDUP_REMOVED lines=23> */
[----:B------:R-:W3:Y:S02]  /*16900*/  LDL.LU R6, [R1+0x7b0] ;  /* 0x0007b00001067983 */ /* 0x000ee40000300800 */
[----:B---3--:R-:W-:-:S02]  /*16910*/  F2FP.PACK_AB R6, R5, R6 ;  /* 0x000000060506723e */ /* 0x008fc400000000ff */
[----:B------:R-:W4:Y:S02]  /*16920*/  LDL.LU R5, [R1+0x7ac] ;  /* 0x0007ac0001057983 */ /* 0x000f240000300800 */
[----:B----4-:R-:W-:Y:S02]  /*16930*/  F2FP.PACK_AB R5, R4, R5 ;  /* 0x000000050405723e */ /* 0x010fe400000000ff */
[----:B------:R-:W3:Y:S02]  /*16940*/  LDL.LU R4, [R1+0x7a8] ;  /* 0x0007a80001047983 */ /* 0x000ee40000300800 */
[----:B---3--:R-:W-:Y:S02]  /*16950*/  F2FP.PACK_AB R4, R8, R4 ;  /* 0x000000040804723e */ /* 0x008fe400000000ff */
[----:B------:R-:W2:Y:S02]  /*16960*/  LDL.LU R8, [R1+0x7a4] ;  /* 0x0007a40001087983 */ /* 0x000ea40000300800 */
        /* <DEDUP_REMOVED lines=14> */
[----:B------:R0:W-:Y:S04]  /*16a50*/  STL [R1], R8 ;  /* 0x0000000801007387 */ /* 0x0001e80000100800 */
        /* <DEDUP_REMOVED lines=47> */
[----:B------:R-:W-:-:S03]  /*16d50*/  F2FP.PACK_AB R12, R11, R12 ;  /* 0x0000000c0b0c723e */ /* 0x000fc600000000ff */
[----:B------:R0:W-:Y:S01]  /*16d60*/  STL [R1+0x30], R8 ;  /* 0x0000300801007387 */ /* 0x0001e20000100800 */
[----:B------:R-:W-:Y:S02]  /*16d70*/  F2FP.PACK_AB R14, R13, R14 ;  /* 0x0000000e0d0e723e */ /* 0x000fe400000000ff */
[----:B------:R-:W-:Y:S01]  /*16d80*/  F2FP.PACK_AB R16, R15, R16 ;  /* 0x000000100f10723e */ /* 0x000fe200000000ff */
[----:B0-----:R0:W5:Y:S01]  /*16d90*/  LDL.LU R8, [R1+0x724] ;  /* 0x0007240001087983 */ /* 0x0011620000300800 */
        /* <DEDUP_REMOVED lines=8> */
[----:B--2---:R-:W-:Y:S02]  /*16e20*/  F2FP.PACK_AB R10, R9, R10 ;  /* 0x0000000a090a723e */ /* 0x004fe400000000ff */
[----:B------:R0:W5:Y:S04]  /*16e30*/  LDL.LU R9, [R1+0x720] ;  /* 0x0007200001097983 */ /* 0x0001680000300800 */
[----:B------:R1:W-:Y:S04]  /*16e40*/  STL [R1+0x4c], R10 ;  /* 0x00004c0a01007387 */ /* 0x0003e80000100800 */
[----:B-1----:R0:W5:Y:S04]  /*16e50*/  LDL.LU R10, [R1+0x71c] ;  /* 0x00071c00010a7983 */ /* 0x0021680000300800 */
        /* <DEDUP_REMOVED lines=26> */
[----:B------:R0:W-:Y:S04]  /*17000*/  STL [R1+0x60], R0 ;  /* 0x0000600001007387 */ /* 0x0001e80000100800 */
[----:B------:R0:W-:Y:S02]  /*17010*/  STL [R1+0x64], R28 ;  /* 0x0000641c01007387 */ /* 0x0001e40000100800 */
.L_x_0:
[----:B------:R-:W-:Y:S04]  /*17020*/  STL.64 [R1+0x858], R6 ;  /* 0x0008580601007387 */ /* 0x000fe80000100a00 */
[----:B------:R-:W-:Y:S04]  /*17030*/  STL.64 [R1+0x850], R4 ;  /* 0x0008500401007387 */ /* 0x000fe80000100a00 */
[----:B-----5:R-:W-:Y:S04]  /*17040*/  STL.64 [R1+0x848], R10 ;  /* 0x0008480a01007387 */ /* 0x020fe80000100a00 */
[----:B------:R-:W-:Y:S04]  /*17050*/  STL.64 [R1+0x840], R8 ;  /* 0x0008400801007387 */ /* 0x000fe80000100a00 */
[----:B------:R2:W-:Y:S04]  /*17060*/  STL.64 [R1+0x838], R14 ;  /* 0x0008380e01007387 */ /* 0x0005e80000100a00 */
[----:B--2---:R-:W2:Y:S04]  /*17070*/  LDL.LU R14, [R1+0x38] ;  /* 0x00003800010e7983 */ /* 0x004ea80000300800 */
[----:B------:R-:W2:Y:S04]  /*17080*/  LDL.LU R15, [R1+0x3c] ;  /* 0x00003c00010f7983 */ /* 0x000ea80000300800 */
[----:B------:R3:W-:Y:S04]  /*17090*/  STL.64 [R1+0x830], R12 ;  /* 0x0008300c01007387 */ /* 0x0007e80000100a00 */
[----:B---3--:R-:W2:Y:S04]  /*170a0*/  LDL.LU R13, [R1+0x34] ;  /* 0x00003400010d7983 */ /* 0x008ea80000300800 */
[----:B------:R-:W2:Y:S04]  /*170b0*/  LDL.LU R12, [R1+0x30] ;  /* 0x00003000010c7983 */ /* 0x000ea80000300800 */
[----:B------:R-:W-:Y:S04]  /*170c0*/  STL.64 [R1+0x828], R18 ;  /* 0x0008281201007387 */ /* 0x000fe80000100a00 */
[----:B------:R-:W-:Y:S04]  /*170d0*/  STL.64 [R1+0x820], R16 ;  /* 0x0008201001007387 */ /* 0x000fe80000100a00 */
[----:B------:R-:W-:Y:S04]  /*170e0*/  STL.64 [R1+0x818], R22 ;  /* 0x0008181601007387 */ /* 0x000fe80000100a00 */
[----:B------:R3:W-:Y:S04]  /*170f0*/  STL.64 [R1+0x810], R20 ;  /* 0x0008101401007387 */ /* 0x0007e80000100a00 */
[----:B---3--:R-:W3:Y:S04]  /*17100*/  LDL.LU R20, [R1+0x10] ;  /* 0x0000100001147983 */ /* 0x008ee80000300800 */
[----:B------:R-:W3:Y:S04]  /*17110*/  LDL.LU R21, [R1+0x14] ;  /* 0x0000140001157983 */ /* 0x000ee80000300800 */
[----:B------:R-:W4:Y:S04]  /*17120*/  LDL.LU R22, [R1+0x18] ;  /* 0x0000180001167983 */ /* 0x000f280000300800 */
[----:B------:R-:W4:Y:S04]  /*17130*/  LDL.LU R23, [R1+0x1c] ;  /* 0x00001c0001177983 */ /* 0x000f280000300800 */
[----:B0-----:R-:W2:Y:S04]  /*17140*/  LDL.LU R29, [R1] ;  /* 0x00000000011d7983 */ /* 0x001ea80000300800 */
[----:B------:R-:W2:Y:S04]  /*17150*/  LDL.LU R28, [R1+0x4] ;  /* 0x00000400011c7983 */ /* 0x000ea80000300800 */
[----:B------:R-:W2:Y:S04]  /*17160*/  LDL.LU R3, [R1+0x8] ;  /* 0x0000080001037983 */ /* 0x000ea80000300800 */
[----:B-1----:R-:W2:Y:S04]  /*17170*/  LDL.LU R2, [R1+0xc] ;  /* 0x00000c0001027983 */ /* 0x002ea80000300800 */
[----:B------:R-:W-:Y:S06]  /*17180*/  BAR.SYNC.DEFER_BLOCKING 0x0 ;  /* 0x0000000000007b1d */ /* 0x000fec0000010000 */
[----:B----4-:R0:W-:Y:S04]  /*17190*/  STL.64 [R1+0x868], R22 ;  /* 0x0008681601007387 */ /* 0x0101e80000100a00 */
[----:B0-----:R-:W4:Y:S04]  /*171a0*/  LDL.LU R22, [R1+0x68] ;  /* 0x0000680001167983 */ /* 0x001f280000300800 */
[----:B------:R-:W4:Y:S04]  /*171b0*/  LDL.LU R23, [R1+0x6c] ;  /* 0x00006c0001177983 */ /* 0x000f280000300800 */
[----:B---3--:R0:W-:Y:S04]  /*171c0*/  STL.64 [R1+0x860], R20 ;  /* 0x0008601401007387 */ /* 0x0081e80000100a00 */
[----:B0-----:R-:W4:Y:S04]  /*171d0*/  LDL.LU R20, [R1+0x60] ;  /* 0x0000600001147983 */ /* 0x001f280000300800 */
[----:B------:R-:W4:Y:S04]  /*171e0*/  LDL.LU R21, [R1+0x64] ;  /* 0x0000640001157983 */ /* 0x000f280000300800 */
[----:B------:R-:W3:Y:S04]  /*171f0*/  LDL.LU R16, [R1+0x20] ;  /* 0x0000200001107983 */ /* 0x000ee80000300800 */
[----:B---3--:R0:W-:Y:S04]  /*17200*/  STL [R1+0x870], R16 ;  /* 0x0008701001007387 */ /* 0x0081e80000100800 */
        /* <DEDUP_REMOVED lines=11> */
[----:B------:R-:W3:Y:S04]  /*172c0*/  LDL R0, [R1+0x6ac] ;  /* 0x0006ac0001007983 */ /* 0x000ee80000100800 */
[----:B0-----:R-:W4:Y:S04]  /*172d0*/  LDL R16, [R1+0x460] ;  /* 0x0004600001107983 */ /* 0x001f280000100800 */
[----:B------:R2:W-:Y:S04]  /*172e0*/  STL.64 [R1+0x808], R26 ;  /* 0x0008081a01007387 */ /* 0x0005e80000100a00 */
[----:B------:R0:W-:Y:S01]  /*172f0*/  STL.64 [R1+0x800], R24 ;  /* 0x0008001801007387 */ /* 0x0001e20000100a00 */
[----:B--2---:R-:W-:-:S02]  /*17300*/  IMAD.MOV.U32 R26, RZ, RZ, R3 ;  /* 0x000000ffff1a7224 */ /* 0x004fc400078e0003 */
[----:B------:R-:W-:Y:S02]  /*17310*/  IMAD.MOV.U32 R27, RZ, RZ, R2 ;  /* 0x000000ffff1b7224 */ /* 0x000fe400078e0002 */
[----:B0-----:R-:W-:Y:S02]  /*17320*/  IMAD.MOV.U32 R24, RZ, RZ, R29 ;  /* 0x000000ffff187224 */ /* 0x001fe400078e001d */
[----:B------:R-:W0:Y:S01]  /*17330*/  S2R R29, SR_TID.X ;  /* 0x00000000001d7919 */ /* 0x000e220000002100 */
[----:B------:R-:W-:Y:S02]  /*17340*/  IMAD.MOV.U32 R25, RZ, RZ, R28 ;  /* 0x000000ffff197224 */ /* 0x000fe400078e001c */
[C---:B0-----:R-:W-:Y:S02]  /*17350*/  IMAD.SHL.U32 R3, R29.reuse, 0x400, RZ ;  /* 0x000004001d037824 */ /* 0x041fe400078e00ff */
[C---:B------:R-:W-:Y:S02]  /*17360*/  IMAD.SHL.U32 R2, R29.reuse, 0x20, RZ ;  /* 0x000000201d027824 */ /* 0x040fe400078e00ff */
[----:B------:R-:W-:Y:S01]  /*17370*/  IMAD.SHL.U32 R28, R29, 0x4, RZ ;  /* 0x000000041d1c7824 */ /* 0x000fe200078e00ff */
[----:B------:R-:W-:Y:S01]  /*17380*/  LOP3.LUT R3, R3, 0x6000, RZ, 0xc0, !PT ;  /* 0x0000600003037812 */ /* 0x000fe200078ec0ff */
[----:B------:R-:W-:Y:S01]  /*17390*/  IMAD.SHL.U32 R29, R29, 0x1000, RZ ;  /* 0x000010001d1d7824 */ /* 0x000fe200078e00ff */
[----:B------:R-:W-:-:S02]  /*173a0*/  LOP3.LUT R2, R2, 0x60, RZ, 0xc0, !PT ;  /* 0x0000006002027812 */ /* 0x000fc400078ec0ff */
[----:B---3--:R-:W-:Y:S02]  /*173b0*/  ISETP.GE.AND P0, PT, R0, c[0x0][0x178], PT ;  /* 0x00005e0000007a0c */ /* 0x008fe40003f06270 */
[----:B----4-:R-:W-:-:S04]  /*173c0*/  IADD3 R0, R16, 0x1, RZ ;  /* 0x0000000110007810 */ /* 0x010fc80007ffe0ff */
[----:B------:R-:W-:Y:S02]  /*173d0*/  ISETP.LT.AND P4, PT, R0, c[0x0][0x17c], !P0 ;  /* 0x00005f0000007a0c */ /* 0x000fe40004781270 */
[----:B------:R-:W-:-:S04]  /*173e0*/  IADD3 R0, R16, 0x2, RZ ;  /* 0x0000000210007810 */ /* 0x000fc80007ffe0ff */
[----:B------:R-:W-:Y:S02]  /*173f0*/  ISETP.LT.AND P3, PT, R0, c[0x0][0x17c], !P0 ;  /* 0x00005f0000007a0c */ /* 0x000fe40004761270 */
[----:B------:R-:W0:Y:S02]  /*17400*/  S2R R0, SR_TID.X ;  /* 0x0000000000007919 */ /* 0x000e240000002100 */
[----:B0-----:R-:W-:-:S05]  /*17410*/  LOP3.LUT R0, R0, 0x60, RZ, 0xc0, !PT ;  /* 0x0000006000007812 */ /* 0x001fca00078ec0ff */
[----:B------:R-:W-:Y:S01]  /*17420*/  IMAD R3, R0, 0x40, R3 ;  /* 0x0000004000037824 */ /* 0x000fe200078e0203 */
[----:B------:R-:W-:Y:S02]  /*17430*/  LOP3.LUT R0, R2, 0x70, R28, 0x78, !PT ;  /* 0x0000007002007812 */ /* 0x000fe400078e781c */
[C---:B------:R-:W-:Y:S02]  /*17440*/  IADD3 R2, R16.reuse, 0x3, RZ ;  /* 0x0000000310027810 */ /* 0x040fe40007ffe0ff */
[----:B------:R-:W-:Y:S01]  /*17450*/  IADD3 R28, R16, 0x4, RZ ;  /* 0x00000004101c7810 */ /* 0x000fe20007ffe0ff */
[----:B------:R-:W-:Y:S01]  /*17460*/  IMAD.IADD R3, R0, 0x1, R3 ;  /* 0x0000000100037824 */ /* 0x000fe200078e0203 */
[----:B------:R-:W2:Y:S01]  /*17470*/  LDL.LU R16, [R1+0x870] ;  /* 0x0008700001107983 */ /* 0x000ea20000300800 */
[----:B------:R-:W-:Y:S02]  /*17480*/  LOP3.LUT R29, R29, 0x6000, RZ, 0xc0, !PT ;  /* 0x000060001d1d7812 */ /* 0x000fe400078ec0ff */
[----:B------:R-:W-:Y:S01]  /*17490*/  ISETP.LT.AND P1, PT, R28, c[0x0][0x17c], !P0 ;  /* 0x00005f001c007a0c */ /* 0x000fe20004721270 */
[----:B------:R0:W-:Y:S01]  /*174a0*/  STS.128 [R3], R20 ;  /* 0x0000001403007388 */ /* 0x0001e20000000c00 */
[----:B------:R-:W-:-:S03]  /*174b0*/  ISETP.LT.AND P2, PT, R2, c[0x0][0x17c], !P0 ;  /* 0x00005f0002007a0c */ /* 0x000fc60004741270 */
[----:B------:R1:W-:Y:S04]  /*174c0*/  STS.128 [R3+0x80], R4 ;  /* 0x0000800403007388 */ /* 0x0003e80000000c00 */
[----:B------:R3:W-:Y:S04]  /*174d0*/  STS.128 [R3+0x100], R8 ;  /* 0x0001000803007388 */ /* 0x0007e80000000c00 */
[----:B------:R-:W4:Y:S04]  /*174e0*/  S2R R0, SR_TID.X ;  /* 0x0000000000007919 */ /* 0x000f280000002100 */
[----:B0-----:R-:W2:Y:S04]  /*174f0*/  LDL.LU.64 R22, [R1+0x868] ;  /* 0x0008680001167983 */ /* 0x001ea80000300a00 */
[----:B------:R-:W2:Y:S04]  /*17500*/  LDL.LU.64 R20, [R1+0x860] ;  /* 0x0008600001147983 */ /* 0x000ea80000300a00 */
[----:B-1----:R-:W2:Y:S04]  /*17510*/  LDL.LU.64 R6, [R1+0x858] ;  /* 0x0008580001067983 */ /* 0x002ea80000300a00 */
[----:B------:R-:W2:Y:S04]  /*17520*/  LDL.LU.64 R4, [R1+0x850] ;  /* 0x0008500001047983 */ /* 0x000ea80000300a00 */
[----:B---3--:R-:W3:Y:S04]  /*17530*/  LDL.LU.64 R10, [R1+0x848] ;  /* 0x00084800010a7983 */ /* 0x008ee80000300a00 */
[----:B------:R-:W3:Y:S01]  /*17540*/  LDL.LU.64 R8, [R1+0x840] ;  /* 0x0008400001087983 */ /* 0x000ee20000300a00 */
[----:B----4-:R-:W-:-:S03]  /*17550*/  LOP3.LUT R0, R0, 0x7f, RZ, 0xc0, !PT ;  /* 0x0000007f00007812 */ /* 0x010fc600078ec0ff */
[----:B------:R0:W-:Y:S02]  /*17560*/  STS.128 [R3+0x180], R12 ;  /* 0x0001800c03007388 */ /* 0x0001e40000000c00 */
[----:B------:R-:W-:Y:S02]  /*17570*/  IMAD R28, R0, 0x10, R29 ;  /* 0x00000010001c7824 */ /* 0x000fe400078e021d */
[----:B0-----:R-:W4:Y:S04]  /*17580*/  LDL.LU.64 R14, [R1+0x838] ;  /* 0x00083800010e7983 */ /* 0x001f280000300a00 */
[----:B------:R-:W4:Y:S04]  /*17590*/  LDL.LU.64 R12, [R1+0x830] ;  /* 0x00083000010c7983 */ /* 0x000f280000300a00 */
[----:B------:R-:W-:Y:S04]  /*175a0*/  STS.128 [R3+0x300], R24 ;  /* 0x0003001803007388 */ /* 0x000fe80000000c00 */
[----:B--2---:R0:W-:Y:S04]  /*175b0*/  STS.128 [R3+0x200], R16 ;  /* 0x0002001003007388 */ /* 0x0041e80000000c00 */
[----:B0-----:R-:W2:Y:S04]  /*175c0*/  LDL.LU.64 R18, [R1+0x828] ;  /* 0x0008280001127983 */ /* 0x001ea80000300a00 */
[----:B------:R-:W2:Y:S04]  /*175d0*/  LDL.LU.64 R16, [R1+0x820] ;  /* 0x0008200001107983 */ /* 0x000ea80000300a00 */
[----:B------:R0:W-:Y:S04]  /*175e0*/  STS.128 [R3+0x280], R20 ;  /* 0x0002801403007388 */ /* 0x0001e80000000c00 */
[----:B------:R1:W-:Y:S04]  /*175f0*/  STS.128 [R3+0x380], R4 ;  /* 0x0003800403007388 */ /* 0x0003e80000000c00 */
[----:B0-----:R-:W2:Y:S04]  /*17600*/  LDL.LU.64 R22, [R1+0x818] ;  /* 0x0008180001167983 */ /* 0x001ea80000300a00 */
[----:B------:R-:W2:Y:S04]  /*17610*/  LDL.LU.64 R20, [R1+0x810] ;  /* 0x0008100001147983 */ /* 0x000ea80000300a00 */
[----:B------:R-:W2:Y:S04]  /*17620*/  LDL.LU.64 R26, [R1+0x808] ;  /* 0x00080800011a7983 */ /* 0x000ea80000300a00 */
[----:B------:R-:W2:Y:S04]  /*17630*/  LDL.LU.64 R24, [R1+0x800] ;  /* 0x0008000001187983 */ /* 0x000ea80000300a00 */
[----:B-1----:R-:W2:Y:S04]  /*17640*/  LDL.LU R4, [R1+0x90] ;  /* 0x0000900001047983 */ /* 0x002ea80000300800 */
[----:B------:R-:W2:Y:S04]  /*17650*/  LDL.LU R5, [R1+0x94] ;  /* 0x0000940001057983 */ /* 0x000ea80000300800 */
[----:B------:R-:W2:Y:S04]  /*17660*/  LDL.LU R6, [R1+0x98] ;  /* 0x0000980001067983 */ /* 0x000ea80000300800 */
[----:B------:R-:W2:Y:S04]  /*17670*/  LDL.LU R7, [R1+0x9c] ;  /* 0x00009c0001077983 */ /* 0x000ea80000300800 */
[----:B---3--:R0:W-:Y:S04]  /*17680*/  STS.128 [R3+0x400], R8 ;  /* 0x0004000803007388 */ /* 0x0081e80000000c00 */
[----:B----4-:R1:W-:Y:S04]  /*17690*/  STS.128 [R3+0x480], R12 ;  /* 0x0004800c03007388 */ /* 0x0103e80000000c00 */
[----:B0-----:R-:W3:Y:S04]  /*176a0*/  LDL.LU R8, [R1+0x80] ;  /* 0x0000800001087983 */ /* 0x001ee80000300800 */
[----:B------:R-:W3:Y:S04]  /*176b0*/  LDL.LU R9, [R1+0x84] ;  /* 0x0000840001097983 */ /* 0x000ee80000300800 */
[----:B------:R-:W3:Y:S04]  /*176c0*/  LDL.LU R10, [R1+0x88] ;  /* 0x00008800010a7983 */ /* 0x000ee80000300800 */
[----:B------:R-:W3:Y:S04]  /*176d0*/  LDL.LU R11, [R1+0x8c] ;  /* 0x00008c00010b7983 */ /* 0x000ee80000300800 */
[----:B-1----:R-:W4:Y:S04]  /*176e0*/  LDL.LU R12, [R1+0x70] ;  /* 0x00007000010c7983 */ /* 0x002f280000300800 */
[----:B------:R-:W4:Y:S04]  /*176f0*/  LDL.LU R13, [R1+0x74] ;  /* 0x00007400010d7983 */ /* 0x000f280000300800 */
[----:B------:R-:W4:Y:S04]  /*17700*/  LDL.LU R14, [R1+0x78] ;  /* 0x00007800010e7983 */ /* 0x000f280000300800 */
[----:B------:R-:W4:Y:S01]  /*17710*/  LDL.LU R15, [R1+0x7c] ;  /* 0x00007c00010f7983 */ /* 0x000f220000300800 */
[----:B------:R-:W-:-:S02]  /*17720*/  LOP3.LUT R29, R28, 0x20, RZ, 0x3c, !PT ;  /* 0x000000201c1d7812 */ /* 0x000fc400078e3cff */
[----:B------:R-:W-:Y:S01]  /*17730*/  LOP3.LUT R0, R28, 0x40, RZ, 0x3c, !PT ;  /* 0x000000401c007812 */ /* 0x000fe200078e3cff */
[----:B--2---:R-:W-:Y:S04]  /*17740*/  STS.128 [R3+0x500], R16 ;  /* 0x0005001003007388 */ /* 0x004fe80000000c00 */
[----:B------:R-:W-:Y:S04]  /*17750*/  STS.128 [R3+0x580], R20 ;  /* 0x0005801403007388 */ /* 0x000fe80000000c00 */
[----:B------:R-:W-:Y:S04]  /*17760*/  STS.128 [R3+0x600], R24 ;  /* 0x0006001803007388 */ /* 0x000fe80000000c00 */
[----:B------:R-:W-:Y:S04]  /*17770*/  STS.128 [R3+0x780], R4 ;  /* 0x0007800403007388 */ /* 0x000fe80000000c00 */
[----:B---3--:R-:W-:Y:S04]  /*17780*/  STS.128 [R3+0x700], R8 ;  /* 0x0007000803007388 */ /* 0x008fe80000000c00 */
[----:B----4-:R-:W-:Y:S04]  /*17790*/  STS.128 [R3+0x680], R12 ;  /* 0x0006800c03007388 */ /* 0x010fe80000000c00 */
[----:B------:R-:W-:Y:S06]  /*177a0*/  BAR.SYNC.DEFER_BLOCKING 0x0 ;  /* 0x0000000000007b1d */ /* 0x000fec0000010000 */
[----:B------:R-:W0:Y:S04]  /*177b0*/  LDS.128 R4, [R28] ;  /* 0x000000001c047984 */ /* 0x000e280000000c00 */
[----:B------:R-:W1:Y:S04]  /*177c0*/  LDS.128 R12, [R28+0x800] ;  /* 0x000800001c0c7984 */ /* 0x000e680000000c00 */
[----:B------:R-:W2:Y:S04]  /*177d0*/  LDS.128 R8, [R28+0x1000] ;  /* 0x001000001c087984 */ /* 0x000ea80000000c00 */
[----:B0-----:R-:W-:Y:S01]  /*177e0*/  STL [R1+0x44], R5 ;  /* 0x0000440501007387 */ /* 0x001fe20000100800 */
[----:B------:R-:W-:-:S03]  /*177f0*/  IMAD.MOV.U32 R24, RZ, RZ, R4 ;  /* 0x000000ffff187224 */ /* 0x000fc600078e0004 */
[----:B------:R-:W-:Y:S04]  /*17800*/  STL.64 [R1+0x48], R6 ;  /* 0x0000480601007387 */ /* 0x000fe80000100a00 */
[----:B------:R-:W0:Y:S04]  /*17810*/  LDS.128 R4, [R28+0x1800] ;  /* 0x001800001c047984 */ /* 0x000e280000000c00 */
[----:B-1----:R-:W-:Y:S04]  /*17820*/  STL.64 [R1+0x80], R12 ;  /* 0x0000800c01007387 */ /* 0x002fe80000100a00 */
[----:B------:R-:W-:Y:S04]  /*17830*/  STL.64 [R1+0x88], R14 ;  /* 0x0000880e01007387 */ /* 0x000fe80000100a00 */
[----:B------:R-:W-:Y:S04]  /*17840*/  STL [R1+0x6e4], R28 ;  /* 0x0006e41c01007387 */ /* 0x000fe80000100800 */
[----:B--2---:R-:W-:Y:S04]  /*17850*/  STL.64 [R1+0x90], R8 ;  /* 0x0000900801007387 */ /* 0x004fe80000100a00 */
[----:B------:R-:W-:Y:S04]  /*17860*/  STL.64 [R1+0x98], R10 ;  /* 0x0000980a01007387 */ /* 0x000fe80000100a00 */
[----:B------:R-:W1:Y:S04]  /*17870*/  LDS.128 R12, [R29] ;  /* 0x000000001d0c7984 */ /* 0x000e680000000c00 */
[----:B------:R-:W-:Y:S04]  /*17880*/  LDS.128 R8, [R29+0x800] ;  /* 0x000800001d087984 */ /* 0x000fe80000000c00 */
[----:B0-----:R-:W-:Y:S04]  /*17890*/  STL.64 [R1+0x70], R4 ;  /* 0x0000700401007387 */ /* 0x001fe80000100a00 */
[----:B------:R-:W-:Y:S04]  /*178a0*/  STL.64 [R1+0x78], R6 ;  /* 0x0000780601007387 */ /* 0x000fe80000100a00 */
[----:B------:R-:W0:Y:S01]  /*178b0*/  LDS.128 R4, [R29+0x1000] ;  /* 0x001000001d047984 */ /* 0x000e220000000c00 */
[----:B------:R-:W-:-:S05]  /*178c0*/  LOP3.LUT R26, R28, 0x60, RZ, 0x3c, !PT ;  /* 0x000000601c1a7812 */ /* 0x000fca00078e3cff */
[----:B------:R-:W-:Y:S04]  /*178d0*/  LDS.128 R16, [R26+0x1000] ;  /* 0x001000001a107984 */ /* 0x000fe80000000c00 */
[----:B-1----:R-:W-:Y:S04]  /*178e0*/  STL.64 [R1+0x50], R12 ;  /* 0x0000500c01007387 */ /* 0x002fe80000100a00 */
[----:B------:R-:W-:Y:S04]  /*178f0*/  STL.64 [R1+0x58], R14 ;  /* 0x0000580e01007387 */ /* 0x000fe80000100a00 */
[----:B------:R-:W-:Y:S04]  /*17900*/  LDS.128 R12, [R0+0x1800] ;  /* 0x00180000000c7984 */ /* 0x000fe80000000c00 */
[----:B0-----:R-:W-:Y:S01]  /*17910*/  STL.64 [R1+0x30], R4 ;  /* 0x0000300401007387 */ /* 0x001fe20000100a00 */
[----:B------:R-:W-:-:S03]  /*17920*/  IMAD.MOV.U32 R28, RZ, RZ, R7 ;  /* 0x000000ffff1c7224 */ /* 0x000fc600078e0007 */
[----:B------:R-:W-:Y:S04]  /*17930*/  STL.64 [R1+0x60], R8 ;  /* 0x0000600801007387 */ /* 0x000fe80000100a00 */
[----:B------:R-:W-:Y:S04]  /*17940*/  STL.64 [R1+0x68], R10 ;  /* 0x0000680a01007387 */ /* 0x000fe80000100a00 */
[----:B------:R-:W-:Y:S04]  /*17950*/  STL [R1+0x38], R6 ;  /* 0x0000380601007387 */ /* 0x000fe80000100800 */
[----:B------:R-:W0:Y:S04]  /*17960*/  LDS.128 R4, [R29+0x1800] ;  /* 0x001800001d047984 */ /* 0x000e280000000c00 */
[----:B------:R-:W-:Y:S04]  /*17970*/  STL [R1+0x6e8], R28 ;  /* 0x0006e81c01007387 */ /* 0x000fe80000100800 */
[----:B------:R-:W-:Y:S04]  /*17980*/  STL [R1+0x6ec], R29 ;  /* 0x0006ec1d01007387 */ /* 0x000fe80000100800 */
[----:B------:R-:W-:Y:S04]  /*17990*/  LDS.128 R8, [R0] ;  /* 0x0000000000087984 */ /* 0x000fe80000000c00 */
[----:B0-----:R-:W-:Y:S04]  /*179a0*/  STL.64 [R1+0x20], R4 ;  /* 0x0000200401007387 */ /* 0x001fe80000100a00 */
[----:B------:R-:W-:Y:S04]  /*179b0*/  STL.64 [R1+0x28], R6 ;  /* 0x0000280601007387 */ /* 0x000fe80000100a00 */
[----:B------:R-:W0:Y:S04]  /*179c0*/  LDS.128 R4, [R0+0x800] ;  /* 0x0008000000047984 */ /* 0x000e280000000c00 */
[----:B0-----:R-:W-:Y:S01]  /*179d0*/  STL.64 [R1], R4 ;  /* 0x0000000401007387 */ /* 0x001fe20000100a00 */
[----:B------:R-:W-:-:S03]  /*179e0*/  IMAD.MOV.U32 R28, RZ, RZ, R7 ;  /* 0x000000ffff1c7224 */ /* 0x000fc600078e0007 */
[----:B------:R-:W-:Y:S04]  /*179f0*/  STL.64 [R1+0x10], R8 ;  /* 0x0000100801007387 */ /* 0x000fe80000100a00 */
[----:B------:R-:W-:Y:S04]  /*17a00*/  STL.64 [R1+0x18], R10 ;  /* 0x0000180a01007387 */ /* 0x000fe80000100a00 */
[----:B------:R-:W-:Y:S04]  /*17a10*/  STL [R1+0x8], R6 ;  /* 0x0000080601007387 */ /* 0x000fe80000100800 */
[----:B------:R-:W0:Y:S04]  /*17a20*/  LDS.128 R4, [R0+0x1000] ;  /* 0x0010000000047984 */ /* 0x000e280000000c00 */
[----:B------:R-:W1:Y:S04]  /*17a30*/  LDS.128 R8, [R26] ;  /* 0x000000001a087984 */ /* 0x000e680000000c00 */
[----:B------:R-:W-:Y:S04]  /*17a40*/  STL [R1+0x6f0], R28 ;  /* 0x0006f01c01007387 */ /* 0x000fe80000100800 */
[----:B0-----:R-:W-:Y:S04]  /*17a50*/  STL [R1+0x6f8], R6 ;  /* 0x0006f80601007387 */ /* 0x001fe80000100800 */
[----:B------:R0:W-:Y:S04]  /*17a60*/  STL [R1+0x6f4], R7 ;  /* 0x0006f40701007387 */ /* 0x0001e80000100800 */
[----:B0-----:R-:W2:Y:S04]  /*17a70*/  LDL R7, [R1+0x460] ;  /* 0x0004600001077983 */ /* 0x001ea80000100800 */
[----:B-1----:R-:W-:Y:S04]  /*17a80*/  STL.64 [R1+0x708], R10 ;  /* 0x0007080a01007387 */ /* 0x002fe80000100a00 */
[----:B------:R-:W-:Y:S04]  /*17a90*/  STL.64 [R1+0xb0], R12 ;  /* 0x0000b00c01007387 */ /* 0x000fe80000100a00 */
[----:B------:R-:W-:Y:S04]  /*17aa0*/  STL.64 [R1+0xb8], R14 ;  /* 0x0000b80e01007387 */ /* 0x000fe80000100a00 */
[----:B------:R0:W-:Y:S04]  /*17ab0*/  STL.64 [R1+0x700], R8 ;  /* 0x0007000801007387 */ /* 0x0001e80000100a00 */
[----:B------:R-:W-:Y:S04]  /*17ac0*/  LDS.128 R12, [R26+0x800] ;  /* 0x000800001a0c7984 */ /* 0x000fe80000000c00 */
[----:B0-----:R-:W3:Y:S04]  /*17ad0*/  LDL.LU R8, [R1+0x4a0] ;  /* 0x0004a00001087983 */ /* 0x001ee80000300800 */
[----:B------:R-:W3:Y:S04]  /*17ae0*/  LDL.LU R9, [R1+0x4a4] ;  /* 0x0004a40001097983 */ /* 0x000ee80000300800 */
[----:B------:R-:W4:Y:S04]  /*17af0*/  LDL.LU R10, [R1+0x4a8] ;  /* 0x0004a800010a7983 */ /* 0x000f280000300800 */
[----:B------:R-:W4:Y:S04]  /*17b00*/  LDL.LU R11, [R1+0x4ac] ;  /* 0x0004ac00010b7983 */ /* 0x000f280000300800 */
[----:B----4-:R-:W-:Y:S04]  /*17b10*/  STL.64 [R1+0x718], R10 ;  /* 0x0007180a01007387 */ /* 0x010fe80000100a00 */
[----:B---3--:R0:W-:Y:S04]  /*17b20*/  STL.64 [R1+0x710], R8 ;  /* 0x0007100801007387 */ /* 0x0081e80000100a00 */
        /* <DEDUP_REMOVED lines=16> */
[----:B------:R-:W2:Y:S04]  /*17c30*/  LDL.LU R20, [R1+0x230] ;  /* 0x0002300001147983 */ /* 0x000ea80000300800 */
[----:B------:R-:W2:Y:S04]  /*17c40*/  LDL.LU R21, [R1+0x234] ;  /* 0x0002340001157983 */ /* 0x000ea80000300800 */
[----:B------:R-:W2:Y:S04]  /*17c50*/  LDL.LU R22, [R1+0x238] ;  /* 0x0002380001167983 */ /* 0x000ea80000300800 */
[----:B------:R-:W2:Y:S04]  /*17c60*/  LDL.LU R23, [R1+0x23c] ;  /* 0x00023c0001177983 */ /* 0x000ea80000300800 */
[----:B--2---:R-:W-:Y:S04]  /*17c70*/  STL.64 [R1+0x768], R22 ;  /* 0x0007681601007387 */ /* 0x004fe80000100a00 */
[----:B------:R0:W-:Y:S04]  /*17c80*/  STL.64 [R1+0x760], R20 ;  /* 0x0007601401007387 */ /* 0x0001e80000100a00 */
[----:B0-----:R-:W2:Y:S04]  /*17c90*/  LDL.LU R20, [R1+0x220] ;  /* 0x0002200001147983 */ /* 0x001ea80000300800 */
[----:B------:R-:W2:Y:S04]  /*17ca0*/  LDL.LU R21, [R1+0x224] ;  /* 0x0002240001157983 */ /* 0x000ea80000300800 */
[----:B------:R-:W2:Y:S04]  /*17cb0*/  LDL.LU R22, [R1+0x228] ;  /* 0x0002280001167983 */ /* 0x000ea80000300800 */
[----:B------:R-:W2:Y:S04]  /*17cc0*/  LDL.LU R23, [R1+0x22c] ;  /* 0x00022c0001177983 */ /* 0x000ea80000300800 */
[----:B------:R-:W3:Y:S04]  /*17cd0*/  LDL.LU R0, [R1+0x6ac] ;  /* 0x0006ac0001007983 */ /* 0x000ee80000300800 */
[----:B--2---:R-:W-:Y:S04]  /*17ce0*/  STL.64 [R1+0x778], R22 ;  /* 0x0007781601007387 */ /* 0x004fe80000100a00 */
[----:B------:R0:W-:Y:S04]  /*17cf0*/  STL.64 [R1+0x770], R20 ;  /* 0x0007701401007387 */ /* 0x0001e80000100a00 */
[----:B0-----:R-:W2:Y:S04]  /*17d00*/  LDL.LU R20, [R1+0x210] ;  /* 0x0002100001147983 */ /* 0x001ea80000300800 */
        /* <DEDUP_REMOVED lines=46> */
[----:B------:R-:W-:Y:S04]  /*17ff0*/  STL.64 [R1+0x7f0], R20 ;  /* 0x0007f01401007387 */ /* 0x000fe80000100a00 */
[----:B----4-:R-:W-:Y:S04]  /*18000*/  STL.64 [R1+0x748], R10 ;  /* 0x0007480a01007387 */ /* 0x010fe80000100a00 */
[----:B---3--:R0:W-:Y:S04]  /*18010*/  STL.64 [R1+0x740], R8 ;  /* 0x0007400801007387 */ /* 0x0081e80000100a00 */
[----:B------:R-:W1:Y:S04]  /*18020*/  LDS.128 R20, [R26+0x1800] ;  /* 0x001800001a147984 */ /* 0x000e680000000c00 */
[----:B0-----:R-:W2:Y:S04]  /*18030*/  LDL.LU R8, [R1+0x390] ;  /* 0x0003900001087983 */ /* 0x001ea80000300800 */
[----:B------:R-:W2:Y:S04]  /*18040*/  LDL.LU R9, [R1+0x394] ;  /* 0x0003940001097983 */ /* 0x000ea80000300800 */
[----:B------:R-:W3:Y:S04]  /*18050*/  LDL.LU R10, [R1+0x398] ;  /* 0x00039800010a7983 */ /* 0x000ee80000300800 */
[----:B------:R-:W3:Y:S01]  /*18060*/  LDL.LU R11, [R1+0x39c] ;  /* 0x00039c00010b7983 */ /* 0x000ee20000300800 */
[----:B-1----:R-:W-:-:S02]  /*18070*/  IMAD.MOV.U32 R29, RZ, RZ, R22 ;  /* 0x000000ffff1d7224 */ /* 0x002fc400078e0016 */
[----:B------:R-:W-:Y:S02]  /*18080*/  IMAD.MOV.U32 R27, RZ, RZ, R23 ;  /* 0x000000ffff1b7224 */ /* 0x000fe400078e0017 */
[----:B------:R-:W-:Y:S02]  /*18090*/  IMAD.MOV.U32 R6, RZ, RZ, R20 ;  /* 0x000000ffff067224 */ /* 0x000fe400078e0014 */
[----:B------:R-:W-:Y:S01]  /*180a0*/  IMAD.MOV.U32 R28, RZ, RZ, R21 ;  /* 0x000000ffff1c7224 */ /* 0x000fe200078e0015 */
[----:B------:R-:W-:Y:S06]  /*180b0*/  BAR.SYNC.DEFER_BLOCKING 0x0 ;  /* 0x0000000000007b1d */ /* 0x000fec0000010000 */
[----:B---3--:R-:W-:Y:S04]  /*180c0*/  STL.64 [R1+0x758], R10 ;  /* 0x0007580a01007387 */ /* 0x008fe80000100a00 */
[----:B--2---:R0:W-:Y:S04]  /*180d0*/  STL.64 [R1+0x750], R8 ;  /* 0x0007500801007387 */ /* 0x0041e80000100a00 */
[----:B0-----:R-:W2:Y:S04]  /*180e0*/  LDL.LU R8, [R1+0x380] ;  /* 0x0003800001087983 */ /* 0x001ea80000300800 */
[----:B------:R-:W2:Y:S04]  /*180f0*/  LDL.LU R9, [R1+0x384] ;  /* 0x0003840001097983 */ /* 0x000ea80000300800 */
[----:B------:R-:W2:Y:S04]  /*18100*/  LDL.LU R10, [R1+0x388] ;  /* 0x00038800010a7983 */ /* 0x000ea80000300800 */
[----:B------:R-:W2:Y:S04]  /*18110*/  LDL.LU R11, [R1+0x38c] ;  /* 0x00038c00010b7983 */ /* 0x000ea80000300800 */
[----:B------:R-:W3:Y:S04]  /*18120*/  LDL.LU.64 R22, [R1+0x7f8] ;  /* 0x0007f80001167983 */ /* 0x000ee80000300a00 */
[----:B------:R-:W3:Y:S04]  /*18130*/  LDL.LU.64 R20, [R1+0x7f0] ;  /* 0x0007f00001147983 */ /* 0x000ee80000300a00 */
[----:B---3--:R0:W-:Y:S04]  /*18140*/  STS.128 [R3], R20 ;  /* 0x0000001403007388 */ /* 0x0081e80000000c00 */
[----:B0-----:R-:W3:Y:S04]  /*18150*/  LDL.LU.64 R22, [R1+0x7e8] ;  /* 0x0007e80001167983 */ /* 0x001ee80000300a00 */
[----:B------:R-:W3:Y:S04]  /*18160*/  LDL.LU.64 R20, [R1+0x7e0] ;  /* 0x0007e00001147983 */ /* 0x000ee80000300a00 */
[----:B---3--:R0:W-:Y:S04]  /*18170*/  STS.128 [R3+0x80], R20 ;  /* 0x0000801403007388 */ /* 0x0081e80000000c00 */
        /* <DEDUP_REMOVED lines=20> */
[----:B--2---:R-:W-:Y:S04]  /*182c0*/  STS.128 [R3+0x500], R8 ;  /* 0x0005000803007388 */ /* 0x004fe80000000c00 */
[----:B---3--:R0:W-:Y:S04]  /*182d0*/  STS.128 [R3+0x400], R20 ;  /* 0x0004001403007388 */ /* 0x0081e80000000c00 */
[----:B0-----:R-:W2:Y:S04]  /*182e0*/  LDL.LU.64 R22, [R1+0x768] ;  /* 0x0007680001167983 */ /* 0x001ea80000300a00 */
[----:B------:R-:W2:Y:S04]  /*182f0*/  LDL.LU.64 R20, [R1+0x760] ;  /* 0x0007600001147983 */ /* 0x000ea80000300a00 */
[----:B------:R-:W3:Y:S04]  /*18300*/  LDL.LU.64 R10, [R1+0x758] ;  /* 0x00075800010a7983 */ /* 0x000ee80000300a00 */
        /* <DEDUP_REMOVED lines=13> */
[----:B--2---:R0:W-:Y:S01]  /*183e0*/  STS.128 [R3+0x480], R20 ;  /* 0x0004801403007388 */ /* 0x0041e20000000c00 */
[----:B------:R-:W-:Y:S01]  /*183f0*/  IMAD R0, R0, c[0x0][0x194], RZ ;  /* 0x0000650000007a24 */ /* 0x000fe200078e02ff */
[----:B------:R-:W-:-:S04]  /*18400*/  ISETP.LT.AND P5, PT, R7, c[0x0][0x17c], !P0 ;  /* 0x00005f0007007a0c */ /* 0x000fc800047a1270 */
[----:B------:R-:W-:-:S04]  /*18410*/  LEA R2, P6, R0, c[0x0][0x170], 0x1 ;  /* 0x00005c0000027a11 */ /* 0x000fc800078c08ff */
[----:B------:R-:W-:Y:S01]  /*18420*/  LEA.HI.X.SX32 R0, R0, c[0x0][0x174], 0x1, P6 ;  /* 0x00005d0000007a11 */ /* 0x000fe200030f0eff */
[----:B0-----:R-:W-:-:S05]  /*18430*/  IMAD R21, R7, c[0x0][0x198], RZ ;  /* 0x0000660007157a24 */ /* 0x001fca00078e02ff */
[C---:B------:R-:W-:Y:S02]  /*18440*/  LEA R20, P6, R21.reuse, R2, 0x1 ;  /* 0x0000000215147211 */ /* 0x040fe400078c08ff */
[C---:B------:R-:W-:Y:S02]  /*18450*/  IADD3 R23, R21.reuse, c[0x0][0x198], RZ ;  /* 0x0000660015177a10 */ /* 0x040fe40007ffe0ff */
[----:B------:R-:W-:Y:S02]  /*18460*/  LEA.HI.X.SX32 R21, R21, R0, 0x1, P6 ;  /* 0x0000000015157211 */ /* 0x000fe400030f0eff */
[C---:B------:R-:W-:Y:S02]  /*18470*/  LEA R22, P6, R23.reuse, R2, 0x1 ;  /* 0x0000000217167211 */ /* 0x040fe400078c08ff */
[----:B------:R-:W-:Y:S01]  /*18480*/  PRMT R25, R24, 0x7632, R25 ;  /* 0x0000763218197816 */ /* 0x000fe20000000019 */
[----:B---3--:R0:W-:Y:S04]  /*18490*/  STS.128 [R3+0x780], R8 ;  /* 0x0007800803007388 */ /* 0x0081e80000000c00 */
[----:B------:R-:W-:Y:S06]  /*184a0*/  BAR.SYNC.DEFER_BLOCKING 0x0 ;  /* 0x0000000000007b1d */ /* 0x000fec0000010000 */
[----:B0-----:R-:W2:Y:S04]  /*184b0*/  LDL.LU.64 R10, [R1+0x708] ;  /* 0x00070800010a7983 */ /* 0x001ea80000300a00 */
[----:B------:R-:W3:Y:S04]  /*184c0*/  LDL.LU.64 R8, [R1+0x700] ;  /* 0x0007000001087983 */ /* 0x000ee80000300a00 */
[----:B------:R0:W-:Y:S02]  /*184d0*/  @P5 STG.E.U16 [R20.64], R24 ;  /* 0x0000001814005986 */ /* 0x0001e4000c101504 */
[----:B0-----:R-:W-:-:S02]  /*184e0*/  IADD3 R21, R23, c[0x0][0x198], RZ ;  /* 0x0000660017157a10 */ /* 0x001fc40007ffe0ff */
[----:B------:R-:W-:Y:S02]  /*184f0*/  LEA.HI.X.SX32 R23, R23, R0, 0x1, P6 ;  /* 0x0000000017177211 */ /* 0x000fe400030f0eff */
[----:B------:R-:W-:-:S03]  /*18500*/  IADD3 R24, R7, 0x6, RZ ;  /* 0x0000000607187810 */ /* 0x000fc60007ffe0ff */
[----:B------:R0:W-:Y:S01]  /*18510*/  @P4 STG.E.U16 [R22.64], R25 ;  /* 0x0000001916004986 */ /* 0x0001e2000c101504 */
[----:B------:R-:W-:-:S03]  /*18520*/  ISETP.LT.AND P4, PT, R24, c[0x0][0x17c], !P0 ;  /* 0x00005f0018007a0c */ /* 0x000fc60004781270 */
[----:B------:R-:W4:Y:S01]  /*18530*/  LDL.LU R24, [R1+0x50] ;  /* 0x0000500001187983 */ /* 0x000f220000300800 */
[----:B------:R-:W-:Y:S02]  /*18540*/  IADD3 R3, R7, 0x5, RZ ;  /* 0x0000000507037810 */ /* 0x000fe40007ffe0ff */
[----:B------:R-:W-:Y:S02]  /*18550*/  LEA R20, P6, R21, R2, 0x1 ;  /* 0x0000000215147211 */ /* 0x000fe400078c08ff */
[----:B------:R-:W-:Y:S02]  /*18560*/  ISETP.LT.AND P5, PT, R3, c[0x0][0x17c], !P0 ;  /* 0x00005f0003007a0c */ /* 0x000fe400047a1270 */
[C---:B------:R-:W-:Y:S02]  /*18570*/  IADD3 R3, R21.reuse, c[0x0][0x198], RZ ;  /* 0x0000660015037a10 */ /* 0x040fe40007ffe0ff */
[----:B------:R-:W-:Y:S02]  /*18580*/  LEA.HI.X.SX32 R21, R21, R0, 0x1, P6 ;  /* 0x0000000015157211 */ /* 0x000fe400030f0eff */
[----:B0-----:R-:W-:-:S02]  /*18590*/  IADD3 R23, R7, 0x7, RZ ;  /* 0x0000000707177810 */ /* 0x001fc40007ffe0ff */
[----:B------:R-:W-:Y:S01]  /*185a0*/  LEA R22, P6, R3, R2, 0x1 ;  /* 0x0000000203167211 */ /* 0x000fe200078c08ff */
[----:B----4-:R0:W-:Y:S01]  /*185b0*/  @P3 STG.E.U16 [R20.64], R24 ;  /* 0x0000001814003986 */ /* 0x0101e2000c101504 */
[----:B------:R-:W-:Y:S02]  /*185c0*/  ISETP.LT.AND P3, PT, R23, c[0x0][0x17c], !P0 ;  /* 0x00005f0017007a0c */ /* 0x000fe40004761270 */
[----:B------:R-:W-:Y:S02]  /*185d0*/  LEA.HI.X.SX32 R23, R3, R0, 0x1, P6 ;  /* 0x0000000003177211 */ /* 0x000fe400030f0eff */
[----:B------:R-:W-:Y:S02]  /*185e0*/  PRMT R25, R24, 0x7632, R25 ;  /* 0x0000763218197816 */ /* 0x000fe40000000019 */
[----:B0-----:R-:W-:-:S03]  /*185f0*/  IADD3 R24, R7, 0x8, RZ ;  /* 0x0000000807187810 */ /* 0x001fc60007ffe0ff */
[----:B------:R0:W-:Y:S01]  /*18600*/  @P2 STG.E.U16 [R22.64], R25 ;  /* 0x0000001916002986 */ /* 0x0001e2000c101504 */
[----:B------:R-:W-:-:S03]  /*18610*/  ISETP.LT.AND P2, PT, R24, c[0x0][0x17c], !P0 ;  /* 0x00005f0018007a0c */ /* 0x000fc60004741270 */
[----:B------:R-:W4:Y:S01]  /*18620*/  LDL.LU R24, [R1+0x10] ;  /* 0x0000100001187983 */ /* 0x000f220000300800 */
[----:B------:R-:W-:-:S04]  /*18630*/  IADD3 R21, R3, c[0x0][0x198], RZ ;  /* 0x0000660003157a10 */ /* 0x000fc80007ffe0ff */
[C---:B------:R-:W-:Y:S02]  /*18640*/  LEA R20, P6, R21.reuse, R2, 0x1 ;  /* 0x0000000215147211 */ /* 0x040fe400078c08ff */
[C---:B------:R-:W-:Y:S02]  /*18650*/  IADD3 R3, R21.reuse, c[0x0][0x198], RZ ;  /* 0x0000660015037a10 */ /* 0x040fe40007ffe0ff */
[----:B------:R-:W-:Y:S02]  /*18660*/  LEA.HI.X.SX32 R21, R21, R0, 0x1, P6 ;  /* 0x0000000015157211 */ /* 0x000fe400030f0eff */
[----:B0-----:R-:W-:Y:S02]  /*18670*/  IADD3 R23, R7, 0x9, RZ ;  /* 0x0000000907177810 */ /* 0x001fe40007ffe0ff */
[----:B------:R-:W-:Y:S01]  /*18680*/  LEA R22, P6, R3, R2, 0x1 ;  /* 0x0000000203167211 */ /* 0x000fe200078c08ff */
[----:B----4-:R0:W-:Y:S01]  /*18690*/  @P1 STG.E.U16 [R20.64], R24 ;  /* 0x0000001814001986 */ /* 0x0101e2000c101504 */
[----:B------:R-:W-:-:S02]  /*186a0*/  ISETP.LT.AND P1, PT, R23, c[0x0][0x17c], !P0 ;  /* 0x00005f0017007a0c */ /* 0x000fc40004721270 */
[C---:B------:R-:W-:Y:S02]  /*186b0*/  LEA.HI.X.SX32 R23, R3.reuse, R0, 0x1, P6 ;  /* 0x0000000003177211 */ /* 0x040fe400030f0eff */
[----:B------:R-:W-:Y:S02]  /*186c0*/  PRMT R25, R24, 0x7632, R25 ;  /* 0x0000763218197816 */ /* 0x000fe40000000019 */
[----:B0-----:R-:W-:-:S04]  /*186d0*/  IADD3 R21, R3, c[0x0][0x198], RZ ;  /* 0x0000660003157a10 */ /* 0x001fc80007ffe0ff */
[C---:B------:R-:W-:Y:S02]  /*186e0*/  LEA R20, P6, R21.reuse, R2, 0x1 ;  /* 0x0000000215147211 */ /* 0x040fe400078c08ff */
[C---:B------:R-:W-:Y:S01]  /*186f0*/  IADD3 R3, R21.reuse, c[0x0][0x198], RZ ;  /* 0x0000660015037a10 */ /* 0x040fe20007ffe0ff */
[----:B------:R0:W-:Y:S01]  /*18700*/  @P5 STG.E.U16 [R22.64], R25 ;  /* 0x0000001916005986 */ /* 0x0001e2000c101504 */
[----:B------:R-:W-:Y:S02]  /*18710*/  LEA.HI.X.SX32 R21, R21, R0, 0x1, P6 ;  /* 0x0000000015157211 */ /* 0x000fe400030f0eff */
[----:B------:R-:W-:-:S03]  /*18720*/  IADD3 R24, R7, 0xa, RZ ;  /* 0x0000000a07187810 */ /* 0x000fc60007ffe0ff */
[----:B---3--:R-:W-:Y:S01]  /*18730*/  @P4 STG.E.U16 [R20.64], R8 ;  /* 0x0000000814004986 */ /* 0x008fe2000c101504 */
[----:B------:R-:W-:Y:S02]  /*18740*/  ISETP.LT.AND P5, PT, R24, c[0x0][0x17c], !P0 ;  /* 0x00005f0018007a0c */ /* 0x000fe400047a1270 */
[----:B0-----:R-:W-:Y:S02]  /*18750*/  IADD3 R23, R7, 0xb, RZ ;  /* 0x0000000b07177810 */ /* 0x001fe40007ffe0ff */
[----:B------:R-:W-:Y:S02]  /*18760*/  LEA R22, P6, R3, R2, 0x1 ;  /* 0x0000000203167211 */ /* 0x000fe400078c08ff */
[----:B------:R-:W-:Y:S02]  /*18770*/  ISETP.LT.AND P4, PT, R23, c[0x0][0x17c], !P0 ;  /* 0x00005f0017007a0c */ /* 0x000fe40004781270 */
[----:B------:R-:W-:Y:S02]  /*18780*/  LEA.HI.X.SX32 R23, R3, R0, 0x1, P6 ;  /* 0x0000000003177211 */ /* 0x000fe400030f0eff */
[----:B------:R-:W-:-:S05]  /*18790*/  PRMT R24, R8, 0x7632, R24 ;  /* 0x0000763208187816 */ /* 0x000fca0000000018 */
[----:B------:R0:W-:Y:S04]  /*187a0*/  @P3 STG.E.U16 [R22.64], R24 ;  /* 0x0000001816003986 */ /* 0x0001e8000c101504 */
[----:B0-----:R-:W3:Y:S01]  /*187b0*/  LDL.LU R24, [R1+0x80] ;  /* 0x0000800001187983 */ /* 0x001ee20000300800 */
[----:B------:R-:W-:-:S04]  /*187c0*/  IADD3 R21, R3, c[0x0][0x198], RZ ;  /* 0x0000660003157a10 */ /* 0x000fc80007ffe0ff */
[C---:B------:R-:W-:Y:S02]  /*187d0*/  LEA R20, P6, R21.reuse, R2, 0x1 ;  /* 0x0000000215147211 */ /* 0x040fe400078c08ff */
[C---:B------:R-:W-:Y:S02]  /*187e0*/  IADD3 R3, R21.reuse, c[0x0][0x198], RZ ;  /* 0x0000660015037a10 */ /* 0x040fe40007ffe0ff */
[----:B------:R-:W-:Y:S02]  /*187f0*/  LEA.HI.X.SX32 R21, R21, R0, 0x1, P6 ;  /* 0x0000000015157211 */ /* 0x000fe400030f0eff */
[----:B------:R-:W-:Y:S02]  /*18800*/  IADD3 R23, R7, 0xd, RZ ;  /* 0x0000000d07177810 */ /* 0x000fe40007ffe0ff */
[----:B------:R-:W-:Y:S01]  /*18810*/  LEA R22, P6, R3, R2, 0x1 ;  /* 0x0000000203167211 */ /* 0x000fe200078c08ff */
[----:B---3--:R0:W-:Y:S01]  /*18820*/  @P2 STG.E.U16 [R20.64], R24 ;  /* 0x0000001814002986 */ /* 0x0081e2000c101504 */
[----:B------:R-:W-:-:S02]  /*18830*/  ISETP.LT.AND P2, PT, R23, c[0x0][0x17c], !P0 ;  /* 0x00005f0017007a0c */ /* 0x000fc40004741270 */
[----:B------:R-:W-:Y:S02]  /*18840*/  LEA.HI.X.SX32 R23, R3, R0, 0x1, P6 ;  /* 0x0000000003177211 */ /* 0x000fe400030f0eff */
[----:B------:R-:W-:Y:S02]  /*18850*/  PRMT R25, R24, 0x7632, R25 ;  /* 0x0000763218197816 */ /* 0x000fe40000000019 */
[----:B0-----:R-:W-:-:S03]  /*18860*/  IADD3 R24, R7, 0xe, RZ ;  /* 0x0000000e07187810 */ /* 0x001fc60007ffe0ff */
[----:B------:R0:W-:Y:S01]  /*18870*/  @P1 STG.E.U16 [R22.64], R25 ;  /* 0x0000001916001986 */ /* 0x0001e2000c101504 */
[----:B------:R-:W-:-:S03]  /*18880*/  ISETP.LT.AND P1, PT, R24, c[0x0][0x17c], !P0 ;  /* 0x00005f0018007a0c */ /* 0x000fc60004721270 */
[----:B------:R-:W3:Y:S01]  /*18890*/  LDL.LU R24, [R1+0x60] ;  /* 0x0000600001187983 */ /* 0x000ee20000300800 */
[----:B------:R-:W-:-:S04]  /*188a0*/  IADD3 R8, R7, 0xc, RZ ;  /* 0x0000000c07087810 */ /* 0x000fc80007ffe0ff */
[----:B------:R-:W-:Y:S02]  /*188b0*/  ISETP.LT.AND P3, PT, R8, c[0x0][0x17c], !P0 ;  /* 0x00005f0008007a0c */ /* 0x000fe40004761270 */
[----:B------:R-:W-:-:S04]  /*188c0*/  IADD3 R8, R3, c[0x0][0x198], RZ ;  /* 0x0000660003087a10 */ /* 0x000fc80007ffe0ff */
[C---:B------:R-:W-:Y:S02]  /*188d0*/  LEA R20, P6, R8.reuse, R2, 0x1 ;  /* 0x0000000208147211 */ /* 0x040fe400078c08ff */
[C---:B------:R-:W-:Y:S02]  /*188e0*/  IADD3 R3, R8.reuse, c[0x0][0x198], RZ ;  /* 0x0000660008037a10 */ /* 0x040fe40007ffe0ff */
[----:B------:R-:W-:Y:S02]  /*188f0*/  LEA.HI.X.SX32 R21, R8, R0, 0x1, P6 ;  /* 0x0000000008157211 */ /* 0x000fe400030f0eff */
[----:B0-----:R-:W-:Y:S02]  /*18900*/  IADD3 R23, R7, 0xf, RZ ;  /* 0x0000000f07177810 */ /* 0x001fe40007ffe0ff */
        /* <DEDUP_REMOVED lines=8> */
[----:B------:R-:W3:Y:S01]  /*18990*/  LDL.LU R24, [R1] ;  /* 0x0000000001187983 */ /* 0x000ee20000300800 */
[----:B------:R-:W-:-:S04]  /*189a0*/  IADD3 R8, R3, c[0x0][0x198], RZ ;  /* 0x0000660003087a10 */ /* 0x000fc80007ffe0ff */
[C---:B------:R-:W-:Y:S02]  /*189b0*/  LEA R20, P6, R8.reuse, R2, 0x1 ;  /* 0x0000000208147211 */ /* 0x040fe400078c08ff */
[C---:B------:R-:W-:Y:S02]  /*189c0*/  IADD3 R3, R8.reuse, c[0x0][0x198], RZ ;  /* 0x0000660008037a10 */ /* 0x040fe40007ffe0ff */
[----:B------:R-:W-:Y:S02]  /*189d0*/  LEA.HI.X.SX32 R21, R8, R0, 0x1, P6 ;  /* 0x0000000008157211 */ /* 0x000fe400030f0eff */
[----:B0-----:R-:W-:Y:S02]  /*189e0*/  IADD3 R23, R7, 0x11, RZ ;  /* 0x0000001107177810 */ /* 0x001fe40007ffe0ff */
[C---:B------:R-:W-:Y:S02]  /*189f0*/  LEA R22, P6, R3.reuse, R2, 0x1 ;  /* 0x0000000203167211 */ /* 0x040fe400078c08ff */
[----:B------:R-:W-:Y:S01]  /*18a00*/  IADD3 R8, R3, c[0x0][0x198], RZ ;  /* 0x0000660003087a10 */ /* 0x000fe20007ffe0ff */
[----:B---3--:R0:W-:Y:S01]  /*18a10*/  @P3 STG.E.U16 [R20.64], R24 ;  /* 0x0000001814003986 */ /* 0x0081e2000c101504 */
[----:B------:R-:W-:-:S02]  /*18a20*/  ISETP.LT.AND P3, PT, R23, c[0x0][0x17c], !P0 ;  /* 0x00005f0017007a0c */ /* 0x000fc40004761270 */
[----:B------:R-:W-:Y:S02]  /*18a30*/  LEA.HI.X.SX32 R23, R3, R0, 0x1, P6 ;  /* 0x0000000003177211 */ /* 0x000fe400030f0eff */
[----:B------:R-:W-:Y:S02]  /*18a40*/  PRMT R25, R24, 0x7632, R25 ;  /* 0x0000763218197816 */ /* 0x000fe40000000019 */
[C---:B------:R-:W-:Y:S02]  /*18a50*/  IADD3 R3, R8.reuse, c[0x0][0x198], RZ ;  /* 0x0000660008037a10 */ /* 0x040fe40007ffe0ff */
[C---:B0-----:R-:W-:Y:S01]  /*18a60*/  LEA R20, P6, R8.reuse, R2, 0x1 ;  /* 0x0000000208147211 */ /* 0x041fe200078c08ff */
[----:B------:R0:W-:Y:S03]  /*18a70*/  @P2 STG.E.U16 [R22.64], R25 ;  /* 0x0000001916002986 */ /* 0x0001e6000c101504 */
[----:B------:R-:W-:-:S02]  /*18a80*/  LEA.HI.X.SX32 R21, R8, R0, 0x1, P6 ;  /* 0x0000000008157211 */ /* 0x000fc400030f0eff */
[----:B------:R-:W-:-:S03]  /*18a90*/  IADD3 R24, R7, 0x12, RZ ;  /* 0x0000001207187810 */ /* 0x000fc60007ffe0ff */
[----:B------:R1:W-:Y:S01]  /*18aa0*/  @P1 STG.E.U16 [R20.64], R12 ;  /* 0x0000000c14001986 */ /* 0x0003e2000c101504 */
[----:B0-----:R-:W-:-:S03]  /*18ab0*/  IADD3 R23, R7, 0x13, RZ ;  /* 0x0000001307177810 */ /* 0x001fc60007ffe0ff */
[----:B------:R-:W3:Y:S01]  /*18ac0*/  LDL.LU R25, [R1+0x30] ;  /* 0x0000300001197983 */ /* 0x000ee20000300800 */
[----:B------:R-:W-:Y:S02]  /*18ad0*/  LEA R22, P6, R3, R2, 0x1 ;  /* 0x0000000203167211 */ /* 0x000fe400078c08ff */
[----:B------:R-:W-:Y:S02]  /*18ae0*/  ISETP.LT.AND P1, PT, R23, c[0x0][0x17c], !P0 ;  /* 0x00005f0017007a0c */ /* 0x000fe40004721270 */
[----:B------:R-:W-:Y:S02]  /*18af0*/  ISETP.LT.AND P2, PT, R24, c[0x0][0x17c], !P0 ;  /* 0x00005f0018007a0c */ /* 0x000fe40004741270 */
[----:B------:R-:W-:Y:S02]  /*18b00*/  LEA.HI.X.SX32 R23, R3, R0, 0x1, P6 ;  /* 0x0000000003177211 */ /* 0x000fe400030f0eff */
[----:B-1----:R-:W-:Y:S02]  /*18b10*/  PRMT R12, R12, 0x7632, R12 ;  /* 0x000076320c0c7816 */ /* 0x002fe4000000000c */
[----:B------:R-:W-:-:S03]  /*18b20*/  IADD3 R24, R7, 0x14, RZ ;  /* 0x0000001407187810 */ /* 0x000fc60007ffe0ff */
        /* <DEDUP_REMOVED lines=8> */
[C---:B------:R-:W-:Y:S02]  /*18bb0*/  LEA R22, P6, R3.reuse, R2, 0x1 ;  /* 0x0000000203167211 */ /* 0x040fe400078c08ff */
[----:B------:R-:W-:-:S02]  /*18bc0*/  IADD3 R8, R3, c[0x0][0x198], RZ ;  /* 0x0000660003087a10 */ /* 0x000fc40007ffe0ff */
[----:B------:R-:W-:Y:S02]  /*18bd0*/  LEA.HI.X.SX32 R23, R3, R0, 0x1, P6 ;  /* 0x0000000003177211 */ /* 0x000fe400030f0eff */
[----:B------:R-:W-:Y:S01]  /*18be0*/  IADD3 R3, R8, c[0x0][0x198], RZ ;  /* 0x0000660008037a10 */ /* 0x000fe20007ffe0ff */
[----:B----4-:R0:W-:Y:S01]  /*18bf0*/  @P4 STG.E.U16 [R20.64], R24 ;  /* 0x0000001814004986 */ /* 0x0101e2000c101504 */
[----:B------:R-:W-:Y:S02]  /*18c00*/  ISETP.LT.AND P4, PT, R12, c[0x0][0x17c], !P0 ;  /* 0x00005f000c007a0c */ /* 0x000fe40004781270 */
[----:B------:R-:W-:Y:S02]  /*18c10*/  PRMT R12, R24, 0x7632, R12 ;  /* 0x00007632180c7816 */ /* 0x000fe4000000000c */
[----:B0-----:R-:W-:-:S03]  /*18c20*/  LEA R20, P6, R8, R2, 0x1 ;  /* 0x0000000208147211 */ /* 0x001fc600078c08ff */
[----:B------:R0:W-:Y:S01]  /*18c30*/  @P3 STG.E.U16 [R22.64], R12 ;  /* 0x0000000c16003986 */ /* 0x0001e2000c101504 */
[----:B------:R-:W-:Y:S02]  /*18c40*/  LEA.HI.X.SX32 R21, R8, R0, 0x1, P6 ;  /* 0x0000000008157211 */ /* 0x000fe400030f0eff */
[----:B------:R-:W-:-:S03]  /*18c50*/  IADD3 R24, R7, 0x16, RZ ;  /* 0x0000001607187810 */ /* 0x000fc60007ffe0ff */
[----:B---3--:R1:W-:Y:S01]  /*18c60*/  @P2 STG.E.U16 [R20.64], R25 ;  /* 0x0000001914002986 */ /* 0x0083e2000c101504 */
[----:B0-----:R-:W-:Y:S02]  /*18c70*/  IADD3 R12, R7, 0x17, RZ ;  /* 0x00000017070c7810 */ /* 0x001fe40007ffe0ff */
[C---:B------:R-:W-:Y:S02]  /*18c80*/  LEA R22, P6, R3.reuse, R2, 0x1 ;  /* 0x0000000203167211 */ /* 0x040fe400078c08ff */
[----:B------:R-:W-:Y:S02]  /*18c90*/  ISETP.LT.AND P2, PT, R12, c[0x0][0x17c], !P0 ;  /* 0x00005f000c007a0c */ /* 0x000fe40004741270 */
[----:B------:R-:W-:Y:S02]  /*18ca0*/  ISETP.LT.AND P3, PT, R24, c[0x0][0x17c], !P0 ;  /* 0x00005f0018007a0c */ /* 0x000fe40004761270 */
[----:B------:R-:W-:Y:S02]  /*18cb0*/  LEA.HI.X.SX32 R23, R3, R0, 0x1, P6 ;  /* 0x0000000003177211 */ /* 0x000fe400030f0eff */
[----:B------:R-:W-:-:S02]  /*18cc0*/  PRMT R12, R25, 0x7632, R12 ;  /* 0x00007632190c7816 */ /* 0x000fc4000000000c */
[----:B------:R-:W-:Y:S01]  /*18cd0*/  IADD3 R24, R7, 0x18, RZ ;  /* 0x0000001807187810 */ /* 0x000fe20007ffe0ff */
[----:B-1----:R-:W3:Y:S04]  /*18ce0*/  LDL.LU R25, [R1+0xb0] ;  /* 0x0000b00001197983 */ /* 0x002ee80000300800 */
[----:B------:R-:W-:Y:S01]  /*18cf0*/  @P1 STG.E.U16 [R22.64], R12 ;  /* 0x0000000c16001986 */ /* 0x000fe2000c101504 */
[----:B------:R-:W-:-:S03]  /*18d00*/  ISETP.LT.AND P1, PT, R24, c[0x0][0x17c], !P0 ;  /* 0x00005f0018007a0c */ /* 0x000fc60004721270 */
[----:B------:R-:W4:Y:S04]  /*18d10*/  LDL.LU R24, [R1+0x20] ;  /* 0x0000200001187983 */ /* 0x000f280000300800 */
[----:B------:R0:W-:Y:S04]  /*18d20*/  STL [R1+0x6dc], R26 ;  /* 0x0006dc1a01007387 */ /* 0x0001e80000100800 */
[----:B0-----:R-:W2:Y:S01]  /*18d30*/  LDL.LU R26, [R1+0x70] ;  /* 0x00007000011a7983 */ /* 0x001ea20000300800 */
[----:B------:R-:W-:-:S04]  /*18d40*/  IADD3 R8, R3, c[0x0][0x198], RZ ;  /* 0x0000660003087a10 */ /* 0x000fc80007ffe0ff */
[C---:B------:R-:W-:Y:S02]  /*18d50*/  LEA R20, P6, R8.reuse, R2, 0x1 ;  /* 0x0000000208147211 */ /* 0x040fe400078c08ff */
[C---:B------:R-:W-:Y:S02]  /*18d60*/  IADD3 R3, R8.reuse, c[0x0][0x198], RZ ;  /* 0x0000660008037a10 */ /* 0x040fe40007ffe0ff */
[----:B------:R-:W-:Y:S02]  /*18d70*/  LEA.HI.X.SX32 R21, R8, R0, 0x1, P6 ;  /* 0x0000000008157211 */ /* 0x000fe400030f0eff */
[C---:B------:R-:W-:Y:S02]  /*18d80*/  LEA R22, P6, R3.reuse, R2, 0x1 ;  /* 0x0000000203167211 */ /* 0x040fe400078c08ff */
[C---:B------:R-:W-:Y:S01]  /*18d90*/  IADD3 R8, R3.reuse, c[0x0][0x198], RZ ;  /* 0x0000660003087a10 */ /* 0x040fe20007ffe0ff */
[----:B------:R0:W-:Y:S01]  /*18da0*/  @P5 STG.E.U16 [R20.64], R4 ;  /* 0x0000000414005986 */ /* 0x0001e2000c101504 */
[----:B------:R-:W-:-:S02]  /*18db0*/  LEA.HI.X.SX32 R23, R3, R0, 0x1, P6 ;  /* 0x0000000003177211 */ /* 0x000fc400030f0eff */
[----:B------:R-:W-:Y:S02]  /*18dc0*/  IADD3 R3, R8, c[0x0][0x198], RZ ;  /* 0x0000660008037a10 */ /* 0x000fe40007ffe0ff */
[----:B0-----:R-:W-:Y:S02]  /*18dd0*/  PRMT R4, R4, 0x7632, R4 ;  /* 0x0000763204047816 */ /* 0x001fe40000000004 */
[----:B------:R-:W-:-:S03]  /*18de0*/  LEA R20, P6, R8, R2, 0x1 ;  /* 0x0000000208147211 */ /* 0x000fc600078c08ff */
[----:B------:R0:W-:Y:S01]  /*18df0*/  @P4 STG.E.U16 [R22.64], R4 ;  /* 0x0000000416004986 */ /* 0x0001e2000c101504 */
[----:B------:R-:W-:Y:S02]  /*18e00*/  LEA.HI.X.SX32 R21, R8, R0, 0x1, P6 ;  /* 0x0000000008157211 */ /* 0x000fe400030f0eff */
[C---:B------:R-:W-:Y:S02]  /*18e10*/  IADD3 R8, R7.reuse, 0x1b, RZ ;  /* 0x0000001b07087810 */ /* 0x040fe40007ffe0ff */
[----:B------:R-:W-:Y:S01]  /*18e20*/  IADD3 R12, R7, 0x19, RZ ;  /* 0x00000019070c7810 */ /* 0x000fe20007ffe0ff */
[----:B------:R1:W-:Y:S01]  /*18e30*/  @P3 STG.E.U16 [R20.64], R16 ;  /* 0x0000001014003986 */ /* 0x0003e2000c101504 */
[----:B------:R-:W-:Y:S02]  /*18e40*/  ISETP.LT.AND P3, PT, R8, c[0x0][0x17c], !P0 ;  /* 0x00005f0008007a0c */ /* 0x000fe40004761270 */
[C---:B0-----:R-:W-:Y:S02]  /*18e50*/  LEA R22, P6, R3.reuse, R2, 0x1 ;  /* 0x0000000203167211 */ /* 0x041fe400078c08ff */
[----:B------:R-:W-:-:S02]  /*18e60*/  IADD3 R4, R3, c[0x0][0x198], RZ ;  /* 0x0000660003047a10 */ /* 0x000fc40007ffe0ff */
[----:B------:R-:W-:Y:S02]  /*18e70*/  LEA.HI.X.SX32 R23, R3, R0, 0x1, P6 ;  /* 0x0000000003177211 */ /* 0x000fe400030f0eff */
[----:B------:R-:W-:Y:S02]  /*18e80*/  PRMT R8, R16, 0x7632, R8 ;  /* 0x0000763210087816 */ /* 0x000fe40000000008 */
[----:B-1----:R-:W-:Y:S02]  /*18e90*/  LEA R20, P6, R4, R2, 0x1 ;  /* 0x0000000204147211 */ /* 0x002fe400078c08ff */
[----:B------:R-:W-:Y:S02]  /*18ea0*/  ISETP.LT.AND P5, PT, R12, c[0x0][0x17c], !P0 ;  /* 0x00005f000c007a0c */ /* 0x000fe400047a1270 */
[C---:B------:R-:W-:Y:S02]  /*18eb0*/  IADD3 R3, R4.reuse, c[0x0][0x198], RZ ;  /* 0x0000660004037a10 */ /* 0x040fe40007ffe0ff */
[----:B------:R-:W-:Y:S01]  /*18ec0*/  IADD3 R12, R7, 0x1a, RZ ;  /* 0x0000001a070c7810 */ /* 0x000fe20007ffe0ff */
[----:B------:R0:W-:Y:S01]  /*18ed0*/  @P2 STG.E.U16 [R22.64], R8 ;  /* 0x0000000816002986 */ /* 0x0001e2000c101504 */
[----:B------:R-:W-:-:S02]  /*18ee0*/  LEA.HI.X.SX32 R21, R4, R0, 0x1, P6 ;  /* 0x0000000004157211 */ /* 0x000fc400030f0eff */
[----:B------:R-:W-:Y:S02]  /*18ef0*/  ISETP.LT.AND P4, PT, R12, c[0x0][0x17c], !P0 ;  /* 0x00005f000c007a0c */ /* 0x000fe40004781270 */
[----:B------:R-:W-:Y:S02]  /*18f00*/  IADD3 R4, R3, c[0x0][0x198], RZ ;  /* 0x0000660003047a10 */ /* 0x000fe40007ffe0ff */
[----:B0-----:R-:W-:Y:S02]  /*18f10*/  IADD3 R8, R7, 0x1d, RZ ;  /* 0x0000001d07087810 */ /* 0x001fe40007ffe0ff */
[----:B------:R-:W-:-:S04]  /*18f20*/  LEA R22, P6, R3, R2, 0x1 ;  /* 0x0000000203167211 */ /* 0x000fc800078c08ff */
[----:B------:R-:W-:Y:S02]  /*18f30*/  LEA.HI.X.SX32 R23, R3, R0, 0x1, P6 ;  /* 0x0000000003177211 */ /* 0x000fe400030f0eff */
[----:B------:R-:W-:Y:S02]  /*18f40*/  IADD3 R3, R4, c[0x0][0x198], RZ ;  /* 0x0000660004037a10 */ /* 0x000fe40007ffe0ff */
[----:B------:R-:W-:-:S04]  /*18f50*/  IADD3 R12, R7, 0x1c, RZ ;  /* 0x0000001c070c7810 */ /* 0x000fc80007ffe0ff */
[----:B------:R-:W-:Y:S01]  /*18f60*/  ISETP.LT.AND P2, PT, R12, c[0x0][0x17c], !P0 ;  /* 0x00005f000c007a0c */ /* 0x000fe20004741270 */
[----:B------:R-:W-:Y:S01]  /*18f70*/  STL [R1+0x6e0], R27 ;  /* 0x0006e01b01007387 */ /* 0x000fe20000100800 */
[----:B------:R-:W-:-:S03]  /*18f80*/  IADD3 R12, R7, 0x1e, RZ ;  /* 0x0000001e070c7810 */ /* 0x000fc60007ffe0ff */
[----:B--2---:R0:W-:Y:S01]  /*18f90*/  @P1 STG.E.U16 [R20.64], R26 ;  /* 0x0000001a14001986 */ /* 0x0041e2000c101504 */
[----:B------:R-:W-:Y:S02]  /*18fa0*/  ISETP.LT.AND P1, PT, R8, c[0x0][0x17c], !P0 ;  /* 0x00005f0008007a0c */ /* 0x000fe40004721270 */
[----:B------:R-:W-:Y:S02]  /*18fb0*/  PRMT R8, R26, 0x7632, R8 ;  /* 0x000076321a087816 */ /* 0x000fe40000000008 */
[----:B0-----:R-:W-:-:S03]  /*18fc0*/  LEA R20, P6, R4, R2, 0x1 ;  /* 0x0000000204147211 */ /* 0x001fc600078c08ff */
[----:B------:R0:W-:Y:S01]  /*18fd0*/  @P5 STG.E.U16 [R22.64], R8 ;  /* 0x0000000816005986 */ /* 0x0001e2000c101504 */
[----:B------:R-:W-:-:S03]  /*18fe0*/  LEA.HI.X.SX32 R21, R4, R0, 0x1, P6 ;  /* 0x0000000004157211 */ /* 0x000fc600030f0eff */
[----:B------:R-:W2:Y:S01]  /*18ff0*/  LDL.LU R26, [R1+0x44] ;  /* 0x00004400011a7983 */ /* 0x000ea20000300800 */
[----:B------:R-:W-:-:S03]  /*19000*/  IADD3 R4, R3, c[0x0][0x198], RZ ;  /* 0x0000660003047a10 */ /* 0x000fc60007ffe0ff */
[----:B----4-:R1:W-:Y:S01]  /*19010*/  @P4 STG.E.U16 [R20.64], R24 ;  /* 0x0000001814004986 */ /* 0x0103e2000c101504 */
[----:B0-----:R-:W-:Y:S02]  /*19020*/  IADD3 R8, R7, 0x1f, RZ ;  /* 0x0000001f07087810 */ /* 0x001fe40007ffe0ff */
[C---:B------:R-:W-:Y:S02]  /*19030*/  LEA R22, P6, R3.reuse, R2, 0x1 ;  /* 0x0000000203167211 */ /* 0x040fe400078c08ff */
[----:B------:R-:W-:Y:S02]  /*19040*/  ISETP.LT.AND P4, PT, R8, c[0x0][0x17c], !P0 ;  /* 0x00005f0008007a0c */ /* 0x000fe40004781270 */
[----:B------:R-:W-:Y:S02]  /*19050*/  LEA.HI.X.SX32 R23, R3, R0, 0x1, P6 ;  /* 0x0000000003177211 */ /* 0x000fe400030f0eff */
[----:B------:R-:W-:Y:S02]  /*19060*/  PRMT R8, R24, 0x7632, R8 ;  /* 0x0000763218087816 */ /* 0x000fe40000000008 */
[C---:B-1----:R-:W-:Y:S01]  /*19070*/  LEA R20, P6, R4.reuse, R2, 0x1 ;  /* 0x0000000204147211 */ /* 0x042fe200078c08ff */
[----:B------:R-:W4:Y:S01]  /*19080*/  LDL.LU R24, [R1+0x54] ;  /* 0x0000540001187983 */ /* 0x000f220000300800 */
[----:B------:R-:W-:-:S02]  /*19090*/  IADD3 R3, R4, c[0x0][0x198], RZ ;  /* 0x0000660004037a10 */ /* 0x000fc40007ffe0ff */
[----:B------:R-:W-:Y:S01]  /*190a0*/  LEA.HI.X.SX32 R21, R4, R0, 0x1, P6 ;  /* 0x0000000004157211 */ /* 0x000fe200030f0eff */
[----:B------:R0:W-:Y:S01]  /*190b0*/  @P3 STG.E.U16 [R22.64], R8 ;  /* 0x0000000816003986 */ /* 0x0001e2000c101504 */
[----:B------:R-:W-:Y:S02]  /*190c0*/  ISETP.LT.AND P5, PT, R12, c[0x0][0x17c], !P0 ;  /* 0x00005f000c007a0c */ /* 0x000fe400047a1270 */
[----:B------:R-:W-:Y:S01]  /*190d0*/  IADD3 R4, R3, c[0x0][0x198], RZ ;  /* 0x0000660003047a10 */ /* 0x000fe20007ffe0ff */
[----:B---3--:R1:W-:Y:S01]  /*190e0*/  @P2 STG.E.U16 [R20.64], R25 ;  /* 0x0000001914002986 */ /* 0x0083e2000c101504 */
[----:B0-----:R-:W-:Y:S02]  /*190f0*/  IADD3 R8, R7, 0x21, RZ ;  /* 0x0000002107087810 */ /* 0x001fe40007ffe0ff */
[----:B------:R-:W-:Y:S02]  /*19100*/  LEA R22, P6, R3, R2, 0x1 ;  /* 0x0000000203167211 */ /* 0x000fe400078c08ff */
[----:B------:R-:W-:-:S02]  /*19110*/  ISETP.LT.AND P2, PT, R8, c[0x0][0x17c], !P0 ;  /* 0x00005f0008007a0c */ /* 0x000fc40004741270 */
[----:B------:R-:W-:Y:S02]  /*19120*/  LEA.HI.X.SX32 R23, R3, R0, 0x1, P6 ;  /* 0x0000000003177211 */ /* 0x000fe400030f0eff */
[----:B------:R-:W-:Y:S02]  /*19130*/  PRMT R8, R25, 0x7632, R8 ;  /* 0x0000763219087816 */ /* 0x000fe40000000008 */
[----:B-1----:R-:W-:-:S03]  /*19140*/  LEA R20, P6, R4, R2, 0x1 ;  /* 0x0000000204147211 */ /* 0x002fc600078c08ff */
[----:B------:R0:W-:Y:S01]  /*19150*/  @P1 STG.E.U16 [R22.64], R8 ;  /* 0x0000000816001986 */ /* 0x0001e2000c101504 */
[----:B------:R-:W-:-:S05]  /*19160*/  LEA.HI.X.SX32 R21, R4, R0, 0x1, P6 ;  /* 0x0000000004157211 */ /* 0x000fca00030f0eff */
[----:B------:R1:W-:Y:S01]  /*19170*/  @P5 STG.E.U16 [R20.64], R6 ;  /* 0x0000000614005986 */ /* 0x0003e2000c101504 */
[----:B0-----:R-:W-:-:S04]  /*19180*/  IADD3 R8, R7, 0x23, RZ ;  /* 0x0000002307087810 */ /* 0x001fc80007ffe0ff */
[----:B------:R-:W-:Y:S02]  /*19190*/  ISETP.LT.AND P5, PT, R8, c[0x0][0x17c], !P0 ;  /* 0x00005f0008007a0c */ /* 0x000fe400047a1270 */
[----:B------:R-:W-:Y:S02]  /*191a0*/  PRMT R8, R6, 0x7632, R8 ;  /* 0x0000763206087816 */ /* 0x000fe40000000008 */
[----:B-1----:R-:W3:Y:S04]  /*191b0*/  LDL.LU R6, [R1+0x6f8] ;  /* 0x0006f80001067983 */ /* 0x002ee80000300800 */
[----:B------:R-:W3:Y:S01]  /*191c0*/  LDL.LU R25, [R1+0x14] ;  /* 0x0000140001197983 */ /* 0x000ee20000300800 */
[----:B------:R-:W-:Y:S02]  /*191d0*/  IADD3 R3, R4, c[0x0][0x198], RZ ;  /* 0x0000660004037a10 */ /* 0x000fe40007ffe0ff */
[----:B------:R-:W-:-:S02]  /*191e0*/  IADD3 R12, R7, 0x20, RZ ;  /* 0x00000020070c7810 */ /* 0x000fc40007ffe0ff */
[C---:B------:R-:W-:Y:S02]  /*191f0*/  LEA R22, P6, R3.reuse, R2, 0x1 ;  /* 0x0000000203167211 */ /* 0x040fe400078c08ff */
[----:B------:R-:W-:Y:S02]  /*19200*/  ISETP.LT.AND P3, PT, R12, c[0x0][0x17c], !P0 ;  /* 0x00005f000c007a0c */ /* 0x000fe40004761270 */
[C---:B------:R-:W-:Y:S02]  /*19210*/  IADD3 R4, R3.reuse, c[0x0][0x198], RZ ;  /* 0x0000660003047a10 */ /* 0x040fe40007ffe0ff */
[----:B------:R-:W-:Y:S02]  /*19220*/  LEA.HI.X.SX32 R23, R3, R0, 0x1, P6 ;  /* 0x0000000003177211 */ /* 0x000fe400030f0eff */
[C---:B------:R-:W-:Y:S02]  /*19230*/  LEA R20, P6, R4.reuse, R2, 0x1 ;  /* 0x0000000204147211 */ /* 0x040fe400078c08ff */
[----:B------:R-:W-:-:S02]  /*19240*/  IADD3 R3, R4, c[0x0][0x198], RZ ;  /* 0x0000660004037a10 */ /* 0x000fc40007ffe0ff */
[----:B------:R-:W-:Y:S01]  /*19250*/  IADD3 R12, R7, 0x22, RZ ;  /* 0x00000022070c7810 */ /* 0x000fe20007ffe0ff */
[----:B------:R0:W-:Y:S01]  /*19260*/  @P4 STG.E.U16 [R22.64], R8 ;  /* 0x0000000816004986 */ /* 0x0001e2000c101504 */
[----:B------:R-:W-:Y:S02]  /*19270*/  LEA.HI.X.SX32 R21, R4, R0, 0x1, P6 ;  /* 0x0000000004157211 */ /* 0x000fe400030f0eff */
[----:B------:R-:W-:Y:S02]  /*19280*/  ISETP.LT.AND P1, PT, R12, c[0x0][0x17c], !P0 ;  /* 0x00005f000c007a0c */ /* 0x000fe40004721270 */
[----:B------:R-:W-:Y:S02]  /*19290*/  IADD3 R4, R3, c[0x0][0x198], RZ ;  /* 0x0000660003047a10 */ /* 0x000fe40007ffe0ff */
[----:B0-----:R-:W-:Y:S02]  /*192a0*/  IADD3 R8, R7, 0x25, RZ ;  /* 0x0000002507087810 */ /* 0x001fe40007ffe0ff */
[----:B------:R-:W-:-:S04]  /*192b0*/  LEA R22, P6, R3, R2, 0x1 ;  /* 0x0000000203167211 */ /* 0x000fc800078c08ff */
[----:B------:R-:W-:Y:S02]  /*192c0*/  LEA.HI.X.SX32 R23, R3, R0, 0x1, P6 ;  /* 0x0000000003177211 */ /* 0x000fe400030f0eff */
[----:B------:R-:W-:Y:S02]  /*192d0*/  IADD3 R3, R4, c[0x0][0x198], RZ ;  /* 0x0000660004037a10 */ /* 0x000fe40007ffe0ff */
[----:B------:R-:W-:-:S04]  /*192e0*/  IADD3 R12, R7, 0x24, RZ ;  /* 0x00000024070c7810 */ /* 0x000fc80007ffe0ff */
[----:B------:R-:W-:Y:S02]  /*192f0*/  ISETP.LT.AND P4, PT, R12, c[0x0][0x17c], !P0 ;  /* 0x00005f000c007a0c */ /* 0x000fe40004781270 */
[C---:B------:R-:W-:Y:S02]  /*19300*/  IADD3 R12, R7.reuse, 0x26, RZ ;  /* 0x00000026070c7810 */ /* 0x040fe40007ffe0ff */
[----:B------:R-:W-:Y:S01]  /*19310*/  IADD3 R16, R7, 0x2c, RZ ;  /* 0x0000002c07107810 */ /* 0x000fe20007ffe0ff */
        /* <DEDUP_REMOVED lines=19> */
[----:B------:R-:W-:Y:S02]  /*19450*/  IADD3 R4, R3, c[0x0][0x198], RZ ;  /* 0x0000660003047a10 */ /* 0x000fe40007ffe0ff */
[----:B------:R-:W-:Y:S02]  /*19460*/  ISETP.LT.AND P2, PT, R12, c[0x0][0x17c], !P0 ;  /* 0x00005f000c007a0c */ /* 0x000fe40004741270 */
[C---:B------:R-:W-:Y:S02]  /*19470*/  IADD3 R12, R7.reuse, 0x28, RZ ;  /* 0x00000028070c7810 */ /* 0x040fe40007ffe0ff */
[----:B0-----:R-:W-:Y:S02]  /*19480*/  IADD3 R8, R7, 0x29, RZ ;  /* 0x0000002907087810 */ /* 0x001fe40007ffe0ff */
[----:B------:R-:W-:-:S04]  /*19490*/  LEA R22, P6, R3, R2, 0x1 ;  /* 0x0000000203167211 */ /* 0x000fc800078c08ff */
[----:B------:R-:W-:Y:S02]  /*194a0*/  LEA.HI.X.SX32 R23, R3, R0, 0x1, P6 ;  /* 0x0000000003177211 */ /* 0x000fe400030f0eff */
[----:B------:R-:W-:Y:S02]  /*194b0*/  IADD3 R3, R4, c[0x0][0x198], RZ ;  /* 0x0000660004037a10 */ /* 0x000fe40007ffe0ff */
[----:B------:R-:W-:Y:S02]  /*194c0*/  ISETP.LT.AND P5, PT, R12, c[0x0][0x17c], !P0 ;  /* 0x00005f000c007a0c */ /* 0x000fe400047a1270 */
[----:B------:R-:W-:Y:S01]  /*194d0*/  IADD3 R12, R7, 0x2a, RZ ;  /* 0x0000002a070c7810 */ /* 0x000fe20007ffe0ff */
[----:B---3--:R0:W-:Y:S01]  /*194e0*/  @P4 STG.E.U16 [R20.64], R25 ;  /* 0x0000001914004986 */ /* 0x0081e2000c101504 */
[----:B------:R-:W-:Y:S02]  /*194f0*/  ISETP.LT.AND P4, PT, R8, c[0x0][0x17c], !P0 ;  /* 0x00005f0008007a0c */ /* 0x000fe40004781270 */
[----:B------:R-:W-:-:S05]  /*19500*/  PRMT R8, R25, 0x7632, R8 ;  /* 0x0000763219087816 */ /* 0x000fca0000000008 */
[----:B------:R1:W-:Y:S01]  /*19510*/  @P3 STG.E.U16 [R22.64], R8 ;  /* 0x0000000816003986 */ /* 0x0003e2000c101504 */
[----:B0-----:R-:W-:-:S04]  /*19520*/  LEA R20, P6, R4, R2, 0x1 ;  /* 0x0000000204147211 */ /* 0x001fc800078c08ff */
[----:B------:R-:W-:Y:S02]  /*19530*/  LEA.HI.X.SX32 R21, R4, R0, 0x1, P6 ;  /* 0x0000000004157211 */ /* 0x000fe400030f0eff */
[C---:B-1----:R-:W-:Y:S02]  /*19540*/  LEA R22, P6, R3.reuse, R2, 0x1 ;  /* 0x0000000203167211 */ /* 0x042fe400078c08ff */
[----:B------:R-:W-:Y:S02]  /*19550*/  ISETP.LT.AND P3, PT, R12, c[0x0][0x17c], !P0 ;  /* 0x00005f000c007a0c */ /* 0x000fe40004761270 */
[----:B------:R-:W-:Y:S02]  /*19560*/  LEA.HI.X.SX32 R23, R3, R0, 0x1, P6 ;  /* 0x0000000003177211 */ /* 0x000fe400030f0eff */
[----:B------:R-:W-:Y:S01]  /*19570*/  PRMT R12, R9, 0x7632, R12 ;  /* 0x00007632090c7816 */ /* 0x000fe2000000000c */
[----:B------:R-:W-:Y:S01]  /*19580*/  @P2 STG.E.U16 [R20.64], R9 ;  /* 0x0000000914002986 */ /* 0x000fe2000c101504 */
[----:B------:R-:W-:-:S03]  /*19590*/  IADD3 R8, R7, 0x2b, RZ ;  /* 0x0000002b07087810 */ /* 0x000fc60007ffe0ff */
[----:B------:R-:W3:Y:S04]  /*195a0*/  LDL.LU R7, [R1+0x6f4] ;  /* 0x0006f40001077983 */ /* 0x000ee80000300800 */
[----:B------:R-:W3:Y:S04]  /*195b0*/  LDL.LU R25, [R1+0x4] ;  /* 0x0000040001197983 */ /* 0x000ee80000300800 */
[----:B------:R0:W-:Y:S04]  /*195c0*/  @P1 STG.E.U16 [R22.64], R12 ;  /* 0x0000000c16001986 */ /* 0x0001e8000c101504 */
[----:B0-----:R-:W3:Y:S01]  /*195d0*/  LDL R22, [R1+0x460] ;  /* 0x0004600001167983 */ /* 0x001ee20000100800 */
[----:B------:R-:W-:-:S02]  /*195e0*/  IADD3 R4, R3, c[0x0][0x198], RZ ;  /* 0x0000660003047a10 */ /* 0x000fc40007ffe0ff */
[----:B------:R-:W-:Y:S02]  /*195f0*/  ISETP.LT.AND P2, PT, R8, c[0x0][0x17c], !P0 ;  /* 0x00005f0008007a0c */ /* 0x000fe40004741270 */
[C---:B------:R-:W-:Y:S02]  /*19600*/  LEA R8, P6, R4.reuse, R2, 0x1 ;  /* 0x0000000204087211 */ /* 0x040fe400078c08ff */
[C---:B------:R-:W-:Y:S02]  /*19610*/  IADD3 R3, R4.reuse, c[0x0][0x198], RZ ;  /* 0x0000660004037a10 */ /* 0x040fe40007ffe0ff */
[----:B------:R-:W-:Y:S02]  /*19620*/  LEA.HI.X.SX32 R9, R4, R0, 0x1, P6 ;  /* 0x0000000004097211 */ /* 0x000fe400030f0eff */
[C---:B------:R-:W-:Y:S02]  /*19630*/  LEA R20, P6, R3.reuse, R2, 0x1 ;  /* 0x0000000203147211 */ /* 0x040fe400078c08ff */
[----:B------:R-:W-:-:S02]  /*19640*/  IADD3 R4, R3, c[0x0][0x198], RZ ;  /* 0x0000660003047a10 */ /* 0x000fc40007ffe0ff */
[----:B------:R-:W-:Y:S02]  /*19650*/  LEA.HI.X.SX32 R21, R3, R0, 0x1, P6 ;  /* 0x0000000003157211 */ /* 0x000fe400030f0eff */
[----:B------:R-:W-:Y:S02]  /*19660*/  IADD3 R3, R4, c[0x0][0x198], RZ ;  /* 0x0000660004037a10 */ /* 0x000fe40007ffe0ff */
[----:B------:R-:W-:Y:S01]  /*19670*/  ISETP.LT.AND P1, PT, R16, c[0x0][0x17c], !P0 ;  /* 0x00005f0010007a0c */ /* 0x000fe20004721270 */
[----:B--2---:R0:W-:Y:S02]  /*19680*/  @P5 STG.E.U16 [R8.64], R26 ;  /* 0x0000001a08005986 */ /* 0x0041e4000c101504 */
[----:B0-----:R-:W-:-:S04]  /*19690*/  LEA R8, P6, R4, R2, 0x1 ;  /* 0x0000000204087211 */ /* 0x001fc800078c08ff */
[----:B------:R-:W-:Y:S02]  /*196a0*/  LEA.HI.X.SX32 R9, R4, R0, 0x1, P6 ;  /* 0x0000000004097211 */ /* 0x000fe400030f0eff */
[----:B------:R-:W-:Y:S02]  /*196b0*/  IADD3 R4, R3, c[0x0][0x198], RZ ;  /* 0x0000660003047a10 */ /* 0x000fe40007ffe0ff */
[----:B---3--:R-:W-:-:S04]  /*196c0*/  IADD3 R12, R22, 0x2d, RZ ;  /* 0x0000002d160c7810 */ /* 0x008fc80007ffe0ff */
[----:B------:R-:W-:Y:S02]  /*196d0*/  ISETP.LT.AND P5, PT, R12, c[0x0][0x17c], !P0 ;  /* 0x00005f000c007a0c */ /* 0x000fe400047a1270 */
[----:B------:R-:W-:-:S05]  /*196e0*/  PRMT R12, R26, 0x7632, R12 ;  /* 0x000076321a0c7816 */ /* 0x000fca000000000c */
[----:B------:R0:W-:Y:S04]  /*196f0*/  @P4 STG.E.U16 [R20.64], R12 ;  /* 0x0000000c14004986 */ /* 0x0001e8000c101504 */
[----:B----4-:R1:W-:Y:S01]  /*19700*/  @P3 STG.E.U16 [R8.64], R24 ;  /* 0x0000001808003986 */ /* 0x0103e2000c101504 */
[----:B0-----:R-:W-:Y:S02]  /*19710*/  IADD3 R12, R22, 0x2f, RZ ;  /* 0x0000002f160c7810 */ /* 0x001fe40007ffe0ff */
[----:B------:R-:W-:Y:S02]  /*19720*/  LEA R20, P6, R3, R2, 0x1 ;  /* 0x0000000203147211 */ /* 0x000fe400078c08ff */
[----:B------:R-:W-:Y:S02]  /*19730*/  ISETP.LT.AND P3, PT, R12, c[0x0][0x17c], !P0 ;  /* 0x00005f000c007a0c */ /* 0x000fe40004761270 */
[----:B------:R-:W-:-:S02]  /*19740*/  PRMT R12, R24, 0x7632, R12 ;  /* 0x00007632180c7816 */ /* 0x000fc4000000000c */
[----:B-1----:R-:W2:Y:S01]  /*19750*/  LDL.LU R24, [R1+0x94] ;  /* 0x0000940001187983 */ /* 0x002ea20000300800 */
[----:B------:R-:W-:Y:S02]  /*19760*/  LEA.HI.X.SX32 R21, R3, R0, 0x1, P6 ;  /* 0x0000000003157211 */ /* 0x000fe400030f0eff */
[----:B------:R-:W-:-:S03]  /*19770*/  LEA R8, P6, R4, R2, 0x1 ;  /* 0x0000000204087211 */ /* 0x000fc600078c08ff */
[----:B------:R0:W-:Y:S01]  /*19780*/  @P2 STG.E.U16 [R20.64], R12 ;  /* 0x0000000c14002986 */ /* 0x0001e2000c101504 */
[----:B------:R-:W-:-:S05]  /*19790*/  LEA.HI.X.SX32 R9, R4, R0, 0x1, P6 ;  /* 0x0000000004097211 */ /* 0x000fca00030f0eff */
[----:B------:R1:W-:Y:S01]  /*197a0*/  @P1 STG.E.U16 [R8.64], R25 ;  /* 0x0000001908001986 */ /* 0x0003e2000c101504 */
[----:B0-----:R-:W-:-:S04]  /*197b0*/  IADD3 R12, R22, 0x31, RZ ;  /* 0x00000031160c7810 */ /* 0x001fc80007ffe0ff */
[----:B------:R-:W-:Y:S02]  /*197c0*/  ISETP.LT.AND P1, PT, R12, c[0x0][0x17c], !P0 ;  /* 0x00005f000c007a0c */ /* 0x000fe40004721270 */
[----:B------:R-:W-:Y:S02]  /*197d0*/  PRMT R12, R25, 0x7632, R12 ;  /* 0x00007632190c7816 */ /* 0x000fe4000000000c */
[----:B-1----:R-:W3:Y:S01]  /*197e0*/  LDL.LU R25, [R1+0x34] ;  /* 0x0000340001197983 */ /* 0x002ee20000300800 */
[----:B------:R-:W-:Y:S02]  /*197f0*/  IADD3 R3, R4, c[0x0][0x198], RZ ;  /* 0x0000660004037a10 */ /* 0x000fe40007ffe0ff */
[----:B------:R-:W-:Y:S01]  /*19800*/  IADD3 R16, R22, 0x2e, RZ ;  /* 0x0000002e16107810 */ /* 0x000fe20007ffe0ff */
[----:B------:R-:W4:Y:S01]  /*19810*/  LDL.LU R26, [R1+0x74] ;  /* 0x00007400011a7983 */ /* 0x000f220000300800 */
[----:B------:R-:W-:Y:S02]  /*19820*/  LEA R20, P6, R3, R2, 0x1 ;  /* 0x0000000203147211 */ /* 0x000fe400078c08ff */
[----:B------:R-:W-:-:S02]  /*19830*/  ISETP.LT.AND P4, PT, R16, c[0x0][0x17c], !P0 ;  /* 0x00005f0010007a0c */ /* 0x000fc40004781270 */
[C---:B------:R-:W-:Y:S02]  /*19840*/  IADD3 R4, R3.reuse, c[0x0][0x198], RZ ;  /* 0x0000660003047a10 */ /* 0x040fe40007ffe0ff */
[----:B------:R-:W-:Y:S02]  /*19850*/  LEA.HI.X.SX32 R21, R3, R0, 0x1, P6 ;  /* 0x0000000003157211 */ /* 0x000fe400030f0eff */
[C---:B------:R-:W-:Y:S02]  /*19860*/  LEA R8, P6, R4.reuse, R2, 0x1 ;  /* 0x0000000204087211 */ /* 0x040fe400078c08ff */
[----:B------:R-:W-:Y:S02]  /*19870*/  IADD3 R3, R4, c[0x0][0x198], RZ ;  /* 0x0000660004037a10 */ /* 0x000fe40007ffe0ff */
[----:B------:R-:W-:Y:S01]  /*19880*/  IADD3 R16, R22, 0x30, RZ ;  /* 0x0000003016107810 */ /* 0x000fe20007ffe0ff */
[----:B------:R0:W-:Y:S01]  /*19890*/  @P5 STG.E.U16 [R20.64], R12 ;  /* 0x0000000c14005986 */ /* 0x0001e2000c101504 */
[----:B------:R-:W-:-:S02]  /*198a0*/  LEA.HI.X.SX32 R9, R4, R0, 0x1, P6 ;  /* 0x0000000004097211 */ /* 0x000fc400030f0eff */
[----:B------:R-:W-:Y:S02]  /*198b0*/  ISETP.LT.AND P2, PT, R16, c[0x0][0x17c], !P0 ;  /* 0x00005f0010007a0c */ /* 0x000fe40004741270 */
[C---:B------:R-:W-:Y:S01]  /*198c0*/  IADD3 R4, R3.reuse, c[0x0][0x198], RZ ;  /* 0x0000660003047a10 */ /* 0x040fe20007ffe0ff */
[----:B------:R1:W-:Y:S01]  /*198d0*/  @P4 STG.E.U16 [R8.64], R13 ;  /* 0x0000000d08004986 */ /* 0x0003e2000c101504 */
[C---:B0-----:R-:W-:Y:S02]  /*198e0*/  LEA R20, P6, R3.reuse, R2, 0x1 ;  /* 0x0000000203147211 */ /* 0x041fe400078c08ff */
[----:B------:R-:W-:Y:S02]  /*198f0*/  IADD3 R12, R22, 0x33, RZ ;  /* 0x00000033160c7810 */ /* 0x000fe40007ffe0ff */
[----:B------:R-:W-:Y:S02]  /*19900*/  LEA.HI.X.SX32 R21, R3, R0, 0x1, P6 ;  /* 0x0000000003157211 */ /* 0x000fe400030f0eff */
[----:B-1----:R-:W-:-:S02]  /*19910*/  LEA R8, P6, R4, R2, 0x1 ;  /* 0x0000000204087211 */ /* 0x002fc400078c08ff */
[----:B------:R-:W-:Y:S02]  /*19920*/  PRMT R13, R13, 0x7632, R13 ;  /* 0x000076320d0d7816 */ /* 0x000fe4000000000d */
[----:B------:R-:W-:Y:S02]  /*19930*/  ISETP.LT.AND P4, PT, R12, c[0x0][0x17c], !P0 ;  /* 0x00005f000c007a0c */ /* 0x000fe40004781270 */
[C---:B------:R-:W-:Y:S02]  /*19940*/  IADD3 R16, R22.reuse, 0x32, RZ ;  /* 0x0000003216107810 */ /* 0x040fe40007ffe0ff */
[----:B------:R-:W-:Y:S02]  /*19950*/  IADD3 R12, R22, 0x34, RZ ;  /* 0x00000034160c7810 */ /* 0x000fe40007ffe0ff */
[C---:B------:R-:W-:Y:S02]  /*19960*/  LEA.HI.X.SX32 R9, R4.reuse, R0, 0x1, P6 ;  /* 0x0000000004097211 */ /* 0x040fe400030f0eff */
[----:B------:R-:W-:Y:S01]  /*19970*/  IADD3 R3, R4, c[0x0][0x198], RZ ;  /* 0x0000660004037a10 */ /* 0x000fe20007ffe0ff */
[----:B------:R0:W-:Y:S01]  /*19980*/  @P3 STG.E.U16 [R20.64], R13 ;  /* 0x0000000d14003986 */ /* 0x0001e2000c101504 */
[----:B------:R-:W-:-:S02]  /*19990*/  ISETP.LT.AND P5, PT, R16, c[0x0][0x17c], !P0 ;  /* 0x00005f0010007a0c */ /* 0x000fc400047a1270 */
[----:B------:R-:W-:Y:S02]  /*199a0*/  ISETP.LT.AND P3, PT, R12, c[0x0][0x17c], !P0 ;  /* 0x00005f000c007a0c */ /* 0x000fe40004761270 */
[C---:B------:R-:W-:Y:S02]  /*199b0*/  LEA R12, P6, R3.reuse, R2, 0x1 ;  /* 0x00000002030c7211 */ /* 0x040fe400078c08ff */
[----:B------:R-:W-:Y:S02]  /*199c0*/  IADD3 R4, R3, c[0x0][0x198], RZ ;  /* 0x0000660003047a10 */ /* 0x000fe40007ffe0ff */
[----:B0-----:R-:W-:Y:S01]  /*199d0*/  IADD3 R13, R22, 0x35, RZ ;  /* 0x00000035160d7810 */ /* 0x001fe20007ffe0ff */
[----:B--2---:R0:W-:Y:S01]  /*199e0*/  @P2 STG.E.U16 [R8.64], R24 ;  /* 0x0000001808002986 */ /* 0x0041e2000c101504 */
[----:B------:R-:W-:Y:S02]  /*199f0*/  PRMT R16, R24, 0x7632, R16 ;  /* 0x0000763218107816 */ /* 0x000fe40000000010 */
[----:B------:R-:W-:-:S02]  /*19a00*/  ISETP.LT.AND P2, PT, R13, c[0x0][0x17c], !P0 ;  /* 0x00005f000d007a0c */ /* 0x000fc40004741270 */
[----:B------:R-:W-:Y:S01]  /*19a10*/  LEA.HI.X.SX32 R13, R3, R0, 0x1, P6 ;  /* 0x00000000030d7211 */ /* 0x000fe200030f0eff */
[----:B0-----:R-:W2:Y:S01]  /*19a20*/  LDL.LU R24, [R1+0x24] ;  /* 0x0000240001187983 */ /* 0x001ea20000300800 */
[----:B------:R-:W-:-:S04]  /*19a30*/  LEA R8, P6, R4, R2, 0x1 ;  /* 0x0000000204087211 */ /* 0x000fc800078c08ff */
[----:B------:R-:W-:Y:S01]  /*19a40*/  LEA.HI.X.SX32 R9, R4, R0, 0x1, P6 ;  /* 0x0000000004097211 */ /* 0x000fe200030f0eff */
[----:B------:R0:W-:Y:S04]  /*19a50*/  @P1 STG.E.U16 [R12.64], R16 ;  /* 0x000000100c001986 */ /* 0x0001e8000c101504 */
[----:B---3--:R1:W-:Y:S01]  /*19a60*/  @P5 STG.E.U16 [R8.64], R25 ;  /* 0x0000001908005986 */ /* 0x0083e2000c101504 */
[----:B0-----:R-:W-:-:S03]  /*19a70*/  PRMT R16, R25, 0x7632, R16 ;  /* 0x0000763219107816 */ /* 0x001fc60000000010 */
[----:B-1----:R-:W3:Y:S01]  /*19a80*/  LDL.LU R25, [R1+0xb4] ;  /* 0x0000b40001197983 */ /* 0x002ee20000300800 */
[----:B------:R-:W-:Y:S02]  /*19a90*/  IADD3 R3, R4, c[0x0][0x198], RZ ;  /* 0x0000660004037a10 */ /* 0x000fe40007ffe0ff */
[----:B------:R-:W-:Y:S02]  /*19aa0*/  IADD3 R13, R22, 0x37, RZ ;  /* 0x00000037160d7810 */ /* 0x000fe40007ffe0ff */
[C---:B------:R-:W-:Y:S02]  /*19ab0*/  LEA R12, P6, R3.reuse, R2, 0x1 ;  /* 0x00000002030c7211 */ /* 0x040fe400078c08ff */
[----:B------:R-:W-:Y:S02]  /*19ac0*/  IADD3 R4, R3, c[0x0][0x198], RZ ;  /* 0x0000660003047a10 */ /* 0x000fe40007ffe0ff */
[----:B------:R-:W-:Y:S02]  /*19ad0*/  ISETP.LT.AND P5, PT, R13, c[0x0][0x17c], !P0 ;  /* 0x00005f000d007a0c */ /* 0x000fe400047a1270 */
[----:B------:R-:W-:-:S02]  /*19ae0*/  LEA.HI.X.SX32 R13, R3, R0, 0x1, P6 ;  /* 0x00000000030d7211 */ /* 0x000fc400030f0eff */
[C---:B------:R-:W-:Y:S02]  /*19af0*/  LEA R8, P6, R4.reuse, R2, 0x1 ;  /* 0x0000000204087211 */ /* 0x040fe400078c08ff */
[C---:B------:R-:W-:Y:S02]  /*19b00*/  IADD3 R3, R4.reuse, c[0x0][0x198], RZ ;  /* 0x0000660004037a10 */ /* 0x040fe40007ffe0ff */
[----:B------:R-:W-:Y:S02]  /*19b10*/  LEA.HI.X.SX32 R9, R4, R0, 0x1, P6 ;  /* 0x0000000004097211 */ /* 0x000fe400030f0eff */
[C---:B------:R-:W-:Y:S01]  /*19b20*/  IADD3 R20, R22.reuse, 0x36, RZ ;  /* 0x0000003616147810 */ /* 0x040fe20007ffe0ff */
[----:B------:R0:W-:Y:S01]  /*19b30*/  @P4 STG.E.U16 [R12.64], R16 ;  /* 0x000000100c004986 */ /* 0x0001e2000c101504 */
[----:B------:R-:W-:Y:S02]  /*19b40*/  IADD3 R4, R22, 0x39, RZ ;  /* 0x0000003916047810 */ /* 0x000fe40007ffe0ff */
[----:B------:R-:W-:Y:S01]  /*19b50*/  ISETP.LT.AND P1, PT, R20, c[0x0][0x17c], !P0 ;  /* 0x00005f0014007a0c */ /* 0x000fe20004721270 */
[----:B------:R1:W-:Y:S01]  /*19b60*/  @P3 STG.E.U16 [R8.64], R5 ;  /* 0x0000000508003986 */ /* 0x0003e2000c101504 */
[----:B------:R-:W-:-:S02]  /*19b70*/  ISETP.LT.AND P3, PT, R4, c[0x0][0x17c], !P0 ;  /* 0x00005f0004007a0c */ /* 0x000fc40004761270 */
[C---:B0-----:R-:W-:Y:S02]  /*19b80*/  LEA R12, P6, R3.reuse, R2, 0x1 ;  /* 0x00000002030c7211 */ /* 0x041fe400078c08ff */
[C---:B-1----:R-:W-:Y:S02]  /*19b90*/  IADD3 R8, R3.reuse, c[0x0][0x198], RZ ;  /* 0x0000660003087a10 */ /* 0x042fe40007ffe0ff */
[----:B------:R-:W-:Y:S02]  /*19ba0*/  LEA.HI.X.SX32 R13, R3, R0, 0x1, P6 ;  /* 0x00000000030d7211 */ /* 0x000fe400030f0eff */
[C---:B------:R-:W-:Y:S02]  /*19bb0*/  LEA R4, P6, R8.reuse, R2, 0x1 ;  /* 0x0000000208047211 */ /* 0x040fe400078c08ff */
[----:B------:R-:W-:Y:S02]  /*19bc0*/  PRMT R9, R5, 0x7632, R9 ;  /* 0x0000763205097816 */ /* 0x000fe40000000009 */
[----:B------:R-:W-:-:S02]  /*19bd0*/  LEA.HI.X.SX32 R5, R8, R0, 0x1, P6 ;  /* 0x0000000008057211 */ /* 0x000fc400030f0eff */
[----:B------:R-:W-:Y:S01]  /*19be0*/  IADD3 R3, R8, c[0x0][0x198], RZ ;  /* 0x0000660008037a10 */ /* 0x000fe20007ffe0ff */
[----:B------:R0:W-:Y:S01]  /*19bf0*/  @P2 STG.E.U16 [R12.64], R9 ;  /* 0x000000090c002986 */ /* 0x0001e2000c101504 */
[----:B------:R-:W-:Y:S02]  /*19c00*/  IADD3 R20, R22, 0x38, RZ ;  /* 0x0000003816147810 */ /* 0x000fe40007ffe0ff */
[C---:B------:R-:W-:Y:S01]  /*19c10*/  LEA R8, P6, R3.reuse, R2, 0x1 ;  /* 0x0000000203087211 */ /* 0x040fe200078c08ff */
[----:B------:R1:W-:Y:S01]  /*19c20*/  @P1 STG.E.U16 [R4.64], R17 ;  /* 0x0000001104001986 */ /* 0x0003e2000c101504 */
[----:B------:R-:W-:Y:S02]  /*19c30*/  ISETP.LT.AND P4, PT, R20, c[0x0][0x17c], !P0 ;  /* 0x00005f0014007a0c */ /* 0x000fe40004781270 */
[----:B0-----:R-:W-:Y:S02]  /*19c40*/  IADD3 R9, R22, 0x3b, RZ ;  /* 0x0000003b16097810 */ /* 0x001fe40007ffe0ff */
[----:B-1----:R-:W-:-:S02]  /*19c50*/  IADD3 R5, R3, c[0x0][0x198], RZ ;  /* 0x0000660003057a10 */ /* 0x002fc40007ffe0ff */
[----:B------:R-:W-:Y:S02]  /*19c60*/  ISETP.LT.AND P1, PT, R9, c[0x0][0x17c], !P0 ;  /* 0x00005f0009007a0c */ /* 0x000fe40004721270 */
[----:B------:R-:W-:Y:S02]  /*19c70*/  LEA.HI.X.SX32 R9, R3, R0, 0x1, P6 ;  /* 0x0000000003097211 */ /* 0x000fe400030f0eff */
[----:B------:R-:W-:Y:S02]  /*19c80*/  LEA R4, P6, R5, R2, 0x1 ;  /* 0x0000000205047211 */ /* 0x000fe400078c08ff */
[----:B------:R-:W-:Y:S02]  /*19c90*/  PRMT R17, R17, 0x7632, R17 ;  /* 0x0000763211117816 */ /* 0x000fe40000000011 */
[C---:B------:R-:W-:Y:S02]  /*19ca0*/  IADD3 R3, R5.reuse, c[0x0][0x198], RZ ;  /* 0x0000660005037a10 */ /* 0x040fe40007ffe0ff */
[----:B------:R-:W-:Y:S01]  /*19cb0*/  LEA.HI.X.SX32 R5, R5, R0, 0x1, P6 ;  /* 0x0000000005057211 */ /* 0x000fe200030f0eff */
[----:B------:R0:W-:Y:S01]  /*19cc0*/  @P5 STG.E.U16 [R8.64], R17 ;  /* 0x0000001108005986 */ /* 0x0001e2000c101504 */
[----:B------:R-:W-:-:S03]  /*19cd0*/  IADD3 R16, R22, 0x3a, RZ ;  /* 0x0000003a16107810 */ /* 0x000fc60007ffe0ff */
[----:B----4-:R1:W-:Y:S01]  /*19ce0*/  @P4 STG.E.U16 [R4.64], R26 ;  /* 0x0000001a04004986 */ /* 0x0103e2000c101504 */
[----:B------:R-:W-:Y:S02]  /*19cf0*/  ISETP.LT.AND P2, PT, R16, c[0x0][0x17c], !P0 ;  /* 0x00005f0010007a0c */ /* 0x000fe40004741270 */
[C---:B------:R-:W-:Y:S02]  /*19d00*/  IADD3 R12, R22.reuse, 0x3c, RZ ;  /* 0x0000003c160c7810 */ /* 0x040fe40007ffe0ff */
[----:B0-----:R-:W-:Y:S02]  /*19d10*/  IADD3 R9, R22, 0x3d, RZ ;  /* 0x0000003d16097810 */ /* 0x001fe40007ffe0ff */
[C---:B------:R-:W-:Y:S02]  /*19d20*/  LEA R8, P6, R3.reuse, R2, 0x1 ;  /* 0x0000000203087211 */ /* 0x040fe400078c08ff */
[----:B-1----:R-:W-:Y:S02]  /*19d30*/  IADD3 R5, R3, c[0x0][0x198], RZ ;  /* 0x0000660003057a10 */ /* 0x002fe40007ffe0ff */
[----:B------:R-:W-:-:S02]  /*19d40*/  ISETP.LT.AND P4, PT, R9, c[0x0][0x17c], !P0 ;  /* 0x00005f0009007a0c */ /* 0x000fc40004781270 */
[----:B------:R-:W-:Y:S02]  /*19d50*/  LEA.HI.X.SX32 R9, R3, R0, 0x1, P6 ;  /* 0x0000000003097211 */ /* 0x000fe400030f0eff */
[C---:B------:R-:W-:Y:S02]  /*19d60*/  LEA R4, P6, R5.reuse, R2, 0x1 ;  /* 0x0000000205047211 */ /* 0x040fe400078c08ff */
[----:B------:R-:W-:Y:S02]  /*19d70*/  ISETP.LT.AND P5, PT, R12, c[0x0][0x17c], !P0 ;  /* 0x00005f000c007a0c */ /* 0x000fe400047a1270 */
[----:B------:R-:W-:Y:S02]  /*19d80*/  PRMT R12, R26, 0x7632, R12 ;  /* 0x000076321a0c7816 */ /* 0x000fe4000000000c */
[C---:B------:R-:W-:Y:S01]  /*19d90*/  IADD3 R3, R5.reuse, c[0x0][0x198], RZ ;  /* 0x0000660005037a10 */ /* 0x040fe20007ffe0ff */
[----:B------:R-:W4:Y:S01]  /*19da0*/  LDL.LU R26, [R1+0x48] ;  /* 0x00004800011a7983 */ /* 0x000f220000300800 */
[----:B------:R-:W-:-:S03]  /*19db0*/  LEA.HI.X.SX32 R5, R5, R0, 0x1, P6 ;  /* 0x0000000005057211 */ /* 0x000fc600030f0eff */
[----:B------:R0:W-:Y:S02]  /*19dc0*/  @P3 STG.E.U16 [R8.64], R12 ;  /* 0x0000000c08003986 */ /* 0x0001e4000c101504 */
[C---:B0-----:R-:W-:Y:S02]  /*19dd0*/  IADD3 R9, R22.reuse, 0x3f, RZ ;  /* 0x0000003f16097810 */ /* 0x041fe40007ffe0ff */
[----:B------:R-:W-:Y:S02]  /*19de0*/  LEA R8, P6, R3, R2, 0x1 ;  /* 0x0000000203087211 */ /* 0x000fe400078c08ff */
[----:B------:R-:W-:-:S04]  /*19df0*/  IADD3 R13, R22, 0x3e, RZ ;  /* 0x0000003e160d7810 */ /* 0x000fc80007ffe0ff */
[----:B------:R-:W-:Y:S01]  /*19e00*/  ISETP.LT.AND P3, PT, R13, c[0x0][0x17c], !P0 ;  /* 0x00005f000d007a0c */ /* 0x000fe20004761270 */
[----:B--2---:R0:W-:Y:S01]  /*19e10*/  @P2 STG.E.U16 [R4.64], R24 ;  /* 0x0000001804002986 */ /* 0x0041e2000c101504 */
[----:B------:R-:W-:Y:S02]  /*19e20*/  ISETP.LT.AND P2, PT, R9, c[0x0][0x17c], !P0 ;  /* 0x00005f0009007a0c */ /* 0x000fe40004741270 */
[C---:B------:R-:W-:Y:S02]  /*19e30*/  LEA.HI.X.SX32 R9, R3.reuse, R0, 0x1, P6 ;  /* 0x0000000003097211 */ /* 0x040fe400030f0eff */
[----:B------:R-:W-:Y:S02]  /*19e40*/  PRMT R12, R24, 0x7632, R12 ;  /* 0x00007632180c7816 */ /* 0x000fe4000000000c */
[----:B0-----:R-:W-:Y:S01]  /*19e50*/  IADD3 R5, R3, c[0x0][0x198], RZ ;  /* 0x0000660003057a10 */ /* 0x001fe20007ffe0ff */
[----:B------:R-:W2:Y:S03]  /*19e60*/  LDL.LU R24, [R1+0x58] ;  /* 0x0000580001187983 */ /* 0x000ea60000300800 */
[----:B------:R-:W-:-:S02]  /*19e70*/  LEA R4, P6, R5, R2, 0x1 ;  /* 0x0000000205047211 */ /* 0x000fc400078c08ff */
[C---:B------:R-:W-:Y:S02]  /*19e80*/  IADD3 R3, R5.reuse, c[0x0][0x198], RZ ;  /* 0x0000660005037a10 */ /* 0x040fe40007ffe0ff */
[----:B------:R-:W-:Y:S01]  /*19e90*/  LEA.HI.X.SX32 R5, R5, R0, 0x1, P6 ;  /* 0x0000000005057211 */ /* 0x000fe200030f0eff */
[----:B------:R0:W-:Y:S04]  /*19ea0*/  @P1 STG.E.U16 [R8.64], R12 ;  /* 0x0000000c08001986 */ /* 0x0001e8000c101504 */
[----:B---3--:R1:W-:Y:S01]  /*19eb0*/  @P5 STG.E.U16 [R4.64], R25 ;  /* 0x0000001904005986 */ /* 0x0083e2000c101504 */
[----:B0-----:R-:W-:Y:S02]  /*19ec0*/  IADD3 R9, R22, 0x41, RZ ;  /* 0x0000004116097810 */ /* 0x001fe40007ffe0ff */
[----:B------:R-:W-:-:S02]  /*19ed0*/  LEA R8, P6, R3, R2, 0x1 ;  /* 0x0000000203087211 */ /* 0x000fc400078c08ff */
[----:B-1----:R-:W-:Y:S02]  /*19ee0*/  IADD3 R5, R3, c[0x0][0x198], RZ ;  /* 0x0000660003057a10 */ /* 0x002fe40007ffe0ff */
[----:B------:R-:W-:Y:S02]  /*19ef0*/  ISETP.LT.AND P5, PT, R9, c[0x0][0x17c], !P0 ;  /* 0x00005f0009007a0c */ /* 0x000fe400047a1270 */
[----:B------:R-:W-:Y:S02]  /*19f00*/  LEA.HI.X.SX32 R9, R3, R0, 0x1, P6 ;  /* 0x0000000003097211 */ /* 0x000fe400030f0eff */
[----:B------:R-:W-:Y:S02]  /*19f10*/  LEA R4, P6, R5, R2, 0x1 ;  /* 0x0000000205047211 */ /* 0x000fe400078c08ff */
[----:B------:R-:W-:Y:S02]  /*19f20*/  PRMT R12, R25, 0x7632, R12 ;  /* 0x00007632190c7816 */ /* 0x000fe4000000000c */
[----:B------:R-:W-:-:S02]  /*19f30*/  IADD3 R3, R5, c[0x0][0x198], RZ ;  /* 0x0000660005037a10 */ /* 0x000fc40007ffe0ff */
[----:B------:R-:W-:Y:S01]  /*19f40*/  LEA.HI.X.SX32 R5, R5, R0, 0x1, P6 ;  /* 0x0000000005057211 */ /* 0x000fe200030f0eff */
[----:B------:R0:W-:Y:S04]  /*19f50*/  @P4 STG.E.U16 [R8.64], R12 ;  /* 0x0000000c08004986 */ /* 0x0001e8000c101504 */
[----:B------:R1:W-:Y:S01]  /*19f60*/  @P3 STG.E.U16 [R4.64], R28 ;  /* 0x0000001c04003986 */ /* 0x0003e2000c101504 */
[----:B0-----:R-:W-:-:S03]  /*19f70*/  PRMT R12, R28, 0x7632, R12 ;  /* 0x000076321c0c7816 */ /* 0x001fc6000000000c */
[----:B-1----:R-:W3:Y:S04]  /*19f80*/  LDL.LU R28, [R1+0x6f0] ;  /* 0x0006f000011c7983 */ /* 0x002ee80000300800 */
[----:B------:R-:W3:Y:S01]  /*19f90*/  LDL.LU R25, [R1+0x18] ;  /* 0x0000180001197983 */ /* 0x000ee20000300800 */
[C---:B------:R-:W-:Y:S02]  /*19fa0*/  IADD3 R13, R22.reuse, 0x40, RZ ;  /* 0x00000040160d7810 */ /* 0x040fe40007ffe0ff */
[----:B------:R-:W-:Y:S02]  /*19fb0*/  IADD3 R9, R22, 0x43, RZ ;  /* 0x0000004316097810 */ /* 0x000fe40007ffe0ff */
[----:B------:R-:W-:Y:S02]  /*19fc0*/  LEA R8, P6, R3, R2, 0x1 ;  /* 0x0000000203087211 */ /* 0x000fe400078c08ff */
[----:B------:R-:W-:-:S02]  /*19fd0*/  ISETP.LT.AND P1, PT, R13, c[0x0][0x17c], !P0 ;  /* 0x00005f000d007a0c */ /* 0x000fc40004721270 */
[----:B------:R-:W-:Y:S02]  /*19fe0*/  IADD3 R5, R3, c[0x0][0x198], RZ ;  /* 0x0000660003057a10 */ /* 0x000fe40007ffe0ff */
[----:B------:R-:W-:Y:S02]  /*19ff0*/  ISETP.LT.AND P3, PT, R9, c[0x0][0x17c], !P0 ;  /* 0x00005f0009007a0c */ /* 0x000fe40004761270 */
[----:B------:R-:W-:Y:S02]  /*1a000*/  LEA.HI.X.SX32 R9, R3, R0, 0x1, P6 ;  /* 0x0000000003097211 */ /* 0x000fe400030f0eff */
[C---:B------:R-:W-:Y:S02]  /*1a010*/  LEA R4, P6, R5.reuse, R2, 0x1 ;  /* 0x0000000205047211 */ /* 0x040fe400078c08ff */
[C---:B------:R-:W-:Y:S02]  /*1a020*/  IADD3 R3, R5.reuse, c[0x0][0x198], RZ ;  /* 0x0000660005037a10 */ /* 0x040fe40007ffe0ff */
[----:B------:R-:W-:Y:S01]  /*1a030*/  LEA.HI.X.SX32 R5, R5, R0, 0x1, P6 ;  /* 0x0000000005057211 */ /* 0x000fe200030f0eff */
[----:B------:R0:W-:Y:S01]  /*1a040*/  @P2 STG.E.U16 [R8.64], R12 ;  /* 0x0000000c08002986 */ /* 0x0001e2000c101504 */
[----:B------:R-:W-:-:S04]  /*1a050*/  IADD3 R13, R22, 0x42, RZ ;  /* 0x00000042160d7810 */ /* 0x000fc80007ffe0ff */
[----:B------:R-:W-:Y:S02]  /*1a060*/  ISETP.LT.AND P4, PT, R13, c[0x0][0x17c], !P0 ;  /* 0x00005f000d007a0c */ /* 0x000fe40004781270 */
[C---:B0-----:R-:W-:Y:S02]  /*1a070*/  IADD3 R9, R22.reuse, 0x45, RZ ;  /* 0x0000004516097810 */ /* 0x041fe40007ffe0ff */
[----:B------:R-:W-:Y:S02]  /*1a080*/  LEA R8, P6, R3, R2, 0x1 ;  /* 0x0000000203087211 */ /* 0x000fe400078c08ff */
[----:B------:R-:W-:-:S04]  /*1a090*/  IADD3 R13, R22, 0x44, RZ ;  /* 0x00000044160d7810 */ /* 0x000fc80007ffe0ff */
[----:B------:R-:W-:Y:S01]  /*1a0a0*/  ISETP.LT.AND P2, PT, R13, c[0x0][0x17c], !P0 ;  /* 0x00005f000d007a0c */ /* 0x000fe20004741270 */
[----:B----4-:R0:W-:Y:S01]  /*1a0b0*/  @P1 STG.E.U16 [R4.64], R26 ;  /* 0x0000001a04001986 */ /* 0x0101e2000c101504 */
[----:B------:R-:W-:Y:S02]  /*1a0c0*/  PRMT R12, R26, 0x7632, R12 ;  /* 0x000076321a0c7816 */ /* 0x000fe4000000000c */
[----:B------:R-:W-:Y:S02]  /*1a0d0*/  ISETP.LT.AND P1, PT, R9, c[0x0][0x17c], !P0 ;  /* 0x00005f0009007a0c */ /* 0x000fe40004721270 */
[C---:B------:R-:W-:Y:S02]  /*1a0e0*/  LEA.HI.X.SX32 R9, R3.reuse, R0, 0x1, P6 ;  /* 0x0000000003097211 */ /* 0x040fe400030f0eff */
[----:B0-----:R-:W-:Y:S01]  /*1a0f0*/  IADD3 R5, R3, c[0x0][0x198], RZ ;  /* 0x0000660003057a10 */ /* 0x001fe20007ffe0ff */
[----:B------:R-:W4:Y:S03]  /*1a100*/  LDL.LU R26, [R1+0x88] ;  /* 0x00008800011a7983 */ /* 0x000f260000300800 */
[----:B------:R-:W-:-:S02]  /*1a110*/  LEA R4, P6, R5, R2, 0x1 ;  /* 0x0000000205047211 */ /* 0x000fc400078c08ff */
[C---:B------:R-:W-:Y:S02]  /*1a120*/  IADD3 R3, R5.reuse, c[0x0][0x198], RZ ;  /* 0x0000660005037a10 */ /* 0x040fe40007ffe0ff */
[----:B------:R-:W-:Y:S01]  /*1a130*/  LEA.HI.X.SX32 R5, R5, R0, 0x1, P6 ;  /* 0x0000000005057211 */ /* 0x000fe200030f0eff */
[----:B------:R0:W-:Y:S02]  /*1a140*/  @P5 STG.E.U16 [R8.64], R12 ;  /* 0x0000000c08005986 */ /* 0x0001e4000c101504 */
[----:B0-----:R-:W-:Y:S02]  /*1a150*/  IADD3 R9, R22, 0x47, RZ ;  /* 0x0000004716097810 */ /* 0x001fe40007ffe0ff */
[----:B------:R-:W-:Y:S01]  /*1a160*/  LEA R8, P6, R3, R2, 0x1 ;  /* 0x0000000203087211 */ /* 0x000fe200078c08ff */
[----:B--2---:R0:W-:Y:S01]  /*1a170*/  @P4 STG.E.U16 [R4.64], R24 ;  /* 0x0000001804004986 */ /* 0x0041e2000c101504 */
[----:B------:R-:W-:Y:S02]  /*1a180*/  PRMT R12, R24, 0x7632, R12 ;  /* 0x00007632180c7816 */ /* 0x000fe4000000000c */
[----:B------:R-:W-:-:S02]  /*1a190*/  ISETP.LT.AND P4, PT, R9, c[0x0][0x17c], !P0 ;  /* 0x00005f0009007a0c */ /* 0x000fc40004781270 */
[C---:B------:R-:W-:Y:S02]  /*1a1a0*/  LEA.HI.X.SX32 R9, R3.reuse, R0, 0x1, P6 ;  /* 0x0000000003097211 */ /* 0x040fe400030f0eff */
[----:B0-----:R-:W-:Y:S01]  /*1a1b0*/  IADD3 R5, R3, c[0x0][0x198], RZ ;  /* 0x0000660003057a10 */ /* 0x001fe20007ffe0ff */
[----:B------:R-:W2:Y:S03]  /*1a1c0*/  LDL.LU R24, [R1+0x68] ;  /* 0x0000680001187983 */ /* 0x000ea60000300800 */
[C---:B------:R-:W-:Y:S02]  /*1a1d0*/  LEA R4, P6, R5.reuse, R2, 0x1 ;  /* 0x0000000205047211 */ /* 0x040fe400078c08ff */
[C---:B------:R-:W-:Y:S02]  /*1a1e0*/  IADD3 R3, R5.reuse, c[0x0][0x198], RZ ;  /* 0x0000660005037a10 */ /* 0x040fe40007ffe0ff */
[----:B------:R-:W-:Y:S01]  /*1a1f0*/  LEA.HI.X.SX32 R5, R5, R0, 0x1, P6 ;  /* 0x0000000005057211 */ /* 0x000fe200030f0eff */
[----:B------:R0:W-:Y:S04]  /*1a200*/  @P3 STG.E.U16 [R8.64], R12 ;  /* 0x0000000c08003986 */ /* 0x0001e8000c101504 */
[----:B---3--:R1:W-:Y:S01]  /*1a210*/  @P2 STG.E.U16 [R4.64], R25 ;  /* 0x0000001904002986 */ /* 0x0083e2000c101504 */
[----:B0-----:R-:W-:-:S03]  /*1a220*/  PRMT R12, R25, 0x7632, R12 ;  /* 0x00007632190c7816 */ /* 0x001fc6000000000c */
[----:B-1----:R-:W3:Y:S01]  /*1a230*/  LDL.LU R25, [R1+0x8] ;  /* 0x0000080001197983 */ /* 0x002ee20000300800 */
[C---:B------:R-:W-:Y:S02]  /*1a240*/  IADD3 R13, R22.reuse, 0x46, RZ ;  /* 0x00000046160d7810 */ /* 0x040fe40007ffe0ff */
[----:B------:R-:W-:Y:S02]  /*1a250*/  IADD3 R9, R22, 0x49, RZ ;  /* 0x0000004916097810 */ /* 0x000fe40007ffe0ff */
[----:B------:R-:W-:Y:S02]  /*1a260*/  LEA R8, P6, R3, R2, 0x1 ;  /* 0x0000000203087211 */ /* 0x000fe400078c08ff */
[----:B------:R-:W-:Y:S02]  /*1a270*/  ISETP.LT.AND P5, PT, R13, c[0x0][0x17c], !P0 ;  /* 0x00005f000d007a0c */ /* 0x000fe400047a1270 */
[----:B------:R-:W-:Y:S02]  /*1a280*/  IADD3 R5, R3, c[0x0][0x198], RZ ;  /* 0x0000660003057a10 */ /* 0x000fe40007ffe0ff */
[----:B------:R-:W-:-:S02]  /*1a290*/  ISETP.LT.AND P2, PT, R9, c[0x0][0x17c], !P0 ;  /* 0x00005f0009007a0c */ /* 0x000fc40004741270 */
[----:B------:R-:W-:Y:S02]  /*1a2a0*/  LEA.HI.X.SX32 R9, R3, R0, 0x1, P6 ;  /* 0x0000000003097211 */ /* 0x000fe400030f0eff */
[C---:B------:R-:W-:Y:S02]  /*1a2b0*/  LEA R4, P6, R5.reuse, R2, 0x1 ;  /* 0x0000000205047211 */ /* 0x040fe400078c08ff */
[C---:B------:R-:W-:Y:S02]  /*1a2c0*/  IADD3 R3, R5.reuse, c[0x0][0x198], RZ ;  /* 0x0000660005037a10 */ /* 0x040fe40007ffe0ff */
[----:B------:R-:W-:Y:S01]  /*1a2d0*/  LEA.HI.X.SX32 R5, R5, R0, 0x1, P6 ;  /* 0x0000000005057211 */ /* 0x000fe200030f0eff */
[----:B------:R0:W-:Y:S01]  /*1a2e0*/  @P1 STG.E.U16 [R8.64], R12 ;  /* 0x0000000c08001986 */ /* 0x0001e2000c101504 */
[----:B------:R-:W-:-:S03]  /*1a2f0*/  IADD3 R13, R22, 0x48, RZ ;  /* 0x00000048160d7810 */ /* 0x000fc60007ffe0ff */
[----:B------:R1:W-:Y:S01]  /*1a300*/  @P5 STG.E.U16 [R4.64], R10 ;  /* 0x0000000a04005986 */ /* 0x0003e2000c101504 */
[----:B------:R-:W-:Y:S02]  /*1a310*/  ISETP.LT.AND P3, PT, R13, c[0x0][0x17c], !P0 ;  /* 0x00005f000d007a0c */ /* 0x000fe40004761270 */
[----:B0-----:R-:W-:Y:S02]  /*1a320*/  IADD3 R9, R22, 0x4b, RZ ;  /* 0x0000004b16097810 */ /* 0x001fe40007ffe0ff */
[C---:B------:R-:W-:Y:S02]  /*1a330*/  LEA R8, P6, R3.reuse, R2, 0x1 ;  /* 0x0000000203087211 */ /* 0x040fe400078c08ff */
[----:B-1----:R-:W-:Y:S02]  /*1a340*/  IADD3 R5, R3, c[0x0][0x198], RZ ;  /* 0x0000660003057a10 */ /* 0x002fe40007ffe0ff */
[----:B------:R-:W-:Y:S02]  /*1a350*/  ISETP.LT.AND P5, PT, R9, c[0x0][0x17c], !P0 ;  /* 0x00005f0009007a0c */ /* 0x000fe400047a1270 */
[----:B------:R-:W-:-:S02]  /*1a360*/  LEA.HI.X.SX32 R9, R3, R0, 0x1, P6 ;  /* 0x0000000003097211 */ /* 0x000fc400030f0eff */
[C---:B------:R-:W-:Y:S02]  /*1a370*/  LEA R4, P6, R5.reuse, R2, 0x1 ;  /* 0x0000000205047211 */ /* 0x040fe400078c08ff */
[----:B------:R-:W-:Y:S02]  /*1a380*/  PRMT R10, R10, 0x7632, R10 ;  /* 0x000076320a0a7816 */ /* 0x000fe4000000000a */
[C---:B------:R-:W-:Y:S02]  /*1a390*/  IADD3 R3, R5.reuse, c[0x0][0x198], RZ ;  /* 0x0000660005037a10 */ /* 0x040fe40007ffe0ff */
[----:B------:R-:W-:Y:S01]  /*1a3a0*/  LEA.HI.X.SX32 R5, R5, R0, 0x1, P6 ;  /* 0x0000000005057211 */ /* 0x000fe200030f0eff */
[----:B------:R0:W-:Y:S01]  /*1a3b0*/  @P4 STG.E.U16 [R8.64], R10 ;  /* 0x0000000a08004986 */ /* 0x0001e2000c101504 */
[----:B------:R-:W-:-:S04]  /*1a3c0*/  IADD3 R13, R22, 0x4a, RZ ;  /* 0x0000004a160d7810 */ /* 0x000fc80007ffe0ff */
[----:B------:R-:W-:Y:S02]  /*1a3d0*/  ISETP.LT.AND P1, PT, R13, c[0x0][0x17c], !P0 ;  /* 0x00005f000d007a0c */ /* 0x000fe40004721270 */
[----:B0-----:R-:W-:Y:S01]  /*1a3e0*/  IADD3 R9, R22, 0x4d, RZ ;  /* 0x0000004d16097810 */ /* 0x001fe20007ffe0ff */
[----:B----4-:R0:W-:Y:S01]  /*1a3f0*/  @P3 STG.E.U16 [R4.64], R26 ;  /* 0x0000001a04003986 */ /* 0x0101e2000c101504 */
[----:B------:R-:W-:Y:S02]  /*1a400*/  LEA R8, P6, R3, R2, 0x1 ;  /* 0x0000000203087211 */ /* 0x000fe400078c08ff */
[----:B------:R-:W-:Y:S02]  /*1a410*/  ISETP.LT.AND P3, PT, R9, c[0x0][0x17c], !P0 ;  /* 0x00005f0009007a0c */ /* 0x000fe40004761270 */
[C---:B------:R-:W-:Y:S02]  /*1a420*/  LEA.HI.X.SX32 R9, R3.reuse, R0, 0x1, P6 ;  /* 0x0000000003097211 */ /* 0x040fe400030f0eff */
[----:B0-----:R-:W-:-:S02]  /*1a430*/  IADD3 R5, R3, c[0x0][0x198], RZ ;  /* 0x0000660003057a10 */ /* 0x001fc40007ffe0ff */
[----:B------:R-:W-:Y:S02]  /*1a440*/  PRMT R10, R26, 0x7632, R10 ;  /* 0x000076321a0a7816 */ /* 0x000fe4000000000a */
[C---:B------:R-:W-:Y:S02]  /*1a450*/  LEA R4, P6, R5.reuse, R2, 0x1 ;  /* 0x0000000205047211 */ /* 0x040fe400078c08ff */
[C---:B------:R-:W-:Y:S02]  /*1a460*/  IADD3 R3, R5.reuse, c[0x0][0x198], RZ ;  /* 0x0000660005037a10 */ /* 0x040fe40007ffe0ff */
[----:B------:R-:W-:Y:S01]  /*1a470*/  LEA.HI.X.SX32 R5, R5, R0, 0x1, P6 ;  /* 0x0000000005057211 */ /* 0x000fe200030f0eff */
[----:B------:R0:W-:Y:S01]  /*1a480*/  @P2 STG.E.U16 [R8.64], R10 ;  /* 0x0000000a08002986 */ /* 0x0001e2000c101504 */
[----:B------:R-:W-:-:S04]  /*1a490*/  IADD3 R12, R22, 0x4c, RZ ;  /* 0x0000004c160c7810 */ /* 0x000fc80007ffe0ff */
[----:B------:R-:W-:Y:S02]  /*1a4a0*/  ISETP.LT.AND P4, PT, R12, c[0x0][0x17c], !P0 ;  /* 0x00005f000c007a0c */ /* 0x000fe40004781270 */
[----:B0-----:R-:W-:Y:S02]  /*1a4b0*/  IADD3 R9, R22, 0x4f, RZ ;  /* 0x0000004f16097810 */ /* 0x001fe40007ffe0ff */
[----:B------:R-:W-:Y:S01]  /*1a4c0*/  LEA R8, P6, R3, R2, 0x1 ;  /* 0x0000000203087211 */ /* 0x000fe200078c08ff */
[----:B--2---:R0:W-:Y:S01]  /*1a4d0*/  @P1 STG.E.U16 [R4.64], R24 ;  /* 0x0000001804001986 */ /* 0x0041e2000c101504 */
[----:B------:R-:W-:Y:S02]  /*1a4e0*/  PRMT R10, R24, 0x7632, R10 ;  /* 0x00007632180a7816 */ /* 0x000fe4000000000a */
[----:B------:R-:W-:Y:S02]  /*1a4f0*/  ISETP.LT.AND P1, PT, R9, c[0x0][0x17c], !P0 ;  /* 0x00005f0009007a0c */ /* 0x000fe40004721270 */
[----:B------:R-:W-:-:S02]  /*1a500*/  LEA.HI.X.SX32 R9, R3, R0, 0x1, P6 ;  /* 0x0000000003097211 */ /* 0x000fc400030f0eff */
        /* <DEDUP_REMOVED lines=10> */
[----:B------:R-:W-:Y:S01]  /*1a5b0*/  IADD3 R9, R22, 0x51, RZ ;  /* 0x0000005116097810 */ /* 0x000fe20007ffe0ff */
[----:B------:R-:W4:Y:S01]  /*1a5c0*/  LDL.LU R26, [R1+0x78] ;  /* 0x00007800011a7983 */ /* 0x000f220000300800 */
[C---:B------:R-:W-:Y:S02]  /*1a5d0*/  LEA R8, P6, R3.reuse, R2, 0x1 ;  /* 0x0000000203087211 */ /* 0x040fe400078c08ff */
        /* <DEDUP_REMOVED lines=19> */
[C---:B------:R-:W-:Y:S02]  /*1a710*/  IADD3 R10, R22.reuse, 0x54, RZ ;  /* 0x00000054160a7810 */ /* 0x040fe40007ffe0ff */
[----:B------:R-:W-:Y:S01]  /*1a720*/  LEA.HI.X.SX32 R5, R5, R0, 0x1, P6 ;  /* 0x0000000005057211 */ /* 0x000fe200030f0eff */
[----:B------:R0:W-:Y:S01]  /*1a730*/  @P1 STG.E.U16 [R8.64], R14 ;  /* 0x0000000e08001986 */ /* 0x0001e2000c101504 */
[----:B------:R-:W-:-:S02]  /*1a740*/  IADD3 R12, R22, 0x52, RZ ;  /* 0x00000052160c7810 */ /* 0x000fc40007ffe0ff */
[----:B------:R-:W-:Y:S02]  /*1a750*/  ISETP.LT.AND P1, PT, R10, c[0x0][0x17c], !P0 ;  /* 0x00005f000a007a0c */ /* 0x000fe40004721270 */
[----:B------:R-:W-:Y:S02]  /*1a760*/  ISETP.LT.AND P3, PT, R12, c[0x0][0x17c], !P0 ;  /* 0x00005f000c007a0c */ /* 0x000fe40004761270 */
        /* <DEDUP_REMOVED lines=15> */
[----:B------:R-:W-:Y:S02]  /*1a860*/  IADD3 R9, R22, 0x57, RZ ;  /* 0x0000005716097810 */ /* 0x000fe40007ffe0ff */
[C---:B------:R-:W-:Y:S02]  /*1a870*/  LEA R8, P6, R3.reuse, R2, 0x1 ;  /* 0x0000000203087211 */ /* 0x040fe400078c08ff */
[----:B------:R-:W-:Y:S02]  /*1a880*/  IADD3 R5, R3, c[0x0][0x198], RZ ;  /* 0x0000660003057a10 */ /* 0x000fe40007ffe0ff */
[----:B------:R-:W-:Y:S02]  /*1a890*/  ISETP.LT.AND P3, PT, R9, c[0x0][0x17c], !P0 ;  /* 0x00005f0009007a0c */ /* 0x000fe40004761270 */
[----:B------:R-:W-:Y:S02]  /*1a8a0*/  LEA.HI.X.SX32 R9, R3, R0, 0x1, P6 ;  /* 0x0000000003097211 */ /* 0x000fe400030f0eff */
[----:B------:R-:W-:-:S02]  /*1a8b0*/  LEA R4, P6, R5, R2, 0x1 ;  /* 0x0000000205047211 */ /* 0x000fc400078c08ff */
        /* <DEDUP_REMOVED lines=14> */
[----:B------:R-:W-:Y:S02]  /*1a9a0*/  LEA.HI.X.SX32 R5, R5, R0, 0x1, P6 ;  /* 0x0000000005057211 */ /* 0x000fe400030f0eff */
[----:B------:R-:W-:Y:S01]  /*1a9b0*/  IADD3 R12, R22, 0x58, RZ ;  /* 0x00000058160c7810 */ /* 0x000fe20007ffe0ff */
[----:B------:R0:W-:Y:S03]  /*1a9c0*/  @P5 STG.E.U16 [R8.64], R6 ;  /* 0x0000000608005986 */ /* 0x0001e6000c101504 */
[----:B------:R-:W-:Y:S01]  /*1a9d0*/  ISETP.LT.AND P2, PT, R12, c[0x0][0x17c], !P0 ;  /* 0x00005f000c007a0c */ /* 0x000fe20004741270 */
[----:B------:R1:W-:Y:S01]  /*1a9e0*/  @P4 STG.E.U16 [R4.64], R18 ;  /* 0x0000001204004986 */ /* 0x0003e2000c101504 */
[----:B0-----:R-:W-:-:S02]  /*1a9f0*/  LEA R8, P6, R3, R2, 0x1 ;  /* 0x0000000203087211 */ /* 0x001fc400078c08ff */
[C---:B-1----:R-:W-:Y:S02]  /*1aa00*/  IADD3 R5, R3.reuse, c[0x0][0x198], RZ ;  /* 0x0000660003057a10 */ /* 0x042fe40007ffe0ff */
[----:B------:R-:W-:Y:S02]  /*1aa10*/  LEA.HI.X.SX32 R9, R3, R0, 0x1, P6 ;  /* 0x0000000003097211 */ /* 0x000fe400030f0eff */
[C---:B------:R-:W-:Y:S02]  /*1aa20*/  LEA R4, P6, R5.reuse, R2, 0x1 ;  /* 0x0000000205047211 */ /* 0x040fe400078c08ff */
[----:B------:R-:W-:Y:S02]  /*1aa30*/  IADD3 R6, R22, 0x5b, RZ ;  /* 0x0000005b16067810 */ /* 0x000fe40007ffe0ff */
[----:B------:R-:W-:Y:S02]  /*1aa40*/  PRMT R18, R18, 0x7632, R18 ;  /* 0x0000763212127816 */ /* 0x000fe40000000012 */
[----:B------:R-:W-:-:S02]  /*1aa50*/  IADD3 R3, R5, c[0x0][0x198], RZ ;  /* 0x0000660005037a10 */ /* 0x000fc40007ffe0ff */
[----:B------:R-:W-:Y:S02]  /*1aa60*/  LEA.HI.X.SX32 R5, R5, R0, 0x1, P6 ;  /* 0x0000000005057211 */ /* 0x000fe400030f0eff */
[----:B------:R-:W-:Y:S02]  /*1aa70*/  IADD3 R10, R22, 0x5a, RZ ;  /* 0x0000005a160a7810 */ /* 0x000fe40007ffe0ff */
[----:B------:R-:W-:Y:S01]  /*1aa80*/  ISETP.LT.AND P4, PT, R6, c[0x0][0x17c], !P0 ;  /* 0x00005f0006007a0c */ /* 0x000fe20004781270 */
[----:B------:R0:W-:Y:S01]  /*1aa90*/  @P3 STG.E.U16 [R8.64], R18 ;  /* 0x0000001208003986 */ /* 0x0001e2000c101504 */
[----:B------:R-:W-:Y:S02]  /*1aaa0*/  IADD3 R6, R22, 0x5c, RZ ;  /* 0x0000005c16067810 */ /* 0x000fe40007ffe0ff */
[----:B------:R-:W-:Y:S01]  /*1aab0*/  ISETP.LT.AND P5, PT, R10, c[0x0][0x17c], !P0 ;  /* 0x00005f000a007a0c */ /* 0x000fe200047a1270 */
[----:B----4-:R1:W-:Y:S01]  /*1aac0*/  @P2 STG.E.U16 [R4.64], R26 ;  /* 0x0000001a04002986 */ /* 0x0103e2000c101504 */
[----:B------:R-:W-:-:S02]  /*1aad0*/  ISETP.LT.AND P3, PT, R6, c[0x0][0x17c], !P0 ;  /* 0x00005f0006007a0c */ /* 0x000fc40004761270 */
[----:B------:R-:W-:Y:S02]  /*1aae0*/  IADD3 R6, R22, 0x5d, RZ ;  /* 0x0000005d16067810 */ /* 0x000fe40007ffe0ff */
[C---:B0-----:R-:W-:Y:S02]  /*1aaf0*/  LEA R8, P6, R3.reuse, R2, 0x1 ;  /* 0x0000000203087211 */ /* 0x041fe400078c08ff */
[C---:B-1----:R-:W-:Y:S02]  /*1ab00*/  IADD3 R5, R3.reuse, c[0x0][0x198], RZ ;  /* 0x0000660003057a10 */ /* 0x042fe40007ffe0ff */
[----:B------:R-:W-:Y:S02]  /*1ab10*/  LEA.HI.X.SX32 R9, R3, R0, 0x1, P6 ;  /* 0x0000000003097211 */ /* 0x000fe400030f0eff */
[----:B------:R-:W-:Y:S02]  /*1ab20*/  LEA R4, P6, R5, R2, 0x1 ;  /* 0x0000000205047211 */ /* 0x000fe400078c08ff */
[----:B------:R-:W-:-:S02]  /*1ab30*/  ISETP.LT.AND P2, PT, R6, c[0x0][0x17c], !P0 ;  /* 0x00005f0006007a0c */ /* 0x000fc40004741270 */
[----:B------:R-:W-:Y:S02]  /*1ab40*/  PRMT R6, R26, 0x7632, R6 ;  /* 0x000076321a067816 */ /* 0x000fe40000000006 */
[C---:B------:R-:W-:Y:S01]  /*1ab50*/  IADD3 R3, R5.reuse, c[0x0][0x198], RZ ;  /* 0x0000660005037a10 */ /* 0x040fe20007ffe0ff */
[----:B------:R-:W4:Y:S01]  /*1ab60*/  LDL.LU R26, [R1+0x4c] ;  /* 0x00004c00011a7983 */ /* 0x000f220000300800 */
[----:B------:R-:W-:-:S03]  /*1ab70*/  LEA.HI.X.SX32 R5, R5, R0, 0x1, P6 ;  /* 0x0000000005057211 */ /* 0x000fc600030f0eff */
[----:B------:R0:W-:Y:S01]  /*1ab80*/  @P1 STG.E.U16 [R8.64], R6 ;  /* 0x0000000608001986 */ /* 0x0001e2000c101504 */
[C---:B------:R-:W-:Y:S02]  /*1ab90*/  IADD3 R10, R22.reuse, 0x5e, RZ ;  /* 0x0000005e160a7810 */ /* 0x040fe40007ffe0ff */
[C---:B0-----:R-:W-:Y:S02]  /*1aba0*/  LEA R8, P6, R3.reuse, R2, 0x1 ;  /* 0x0000000203087211 */ /* 0x041fe400078c08ff */
[----:B------:R-:W-:Y:S02]  /*1abb0*/  IADD3 R6, R22, 0x5f, RZ ;  /* 0x0000005f16067810 */ /* 0x000fe40007ffe0ff */
[----:B------:R-:W-:Y:S02]  /*1abc0*/  LEA.HI.X.SX32 R9, R3, R0, 0x1, P6 ;  /* 0x0000000003097211 */ /* 0x000fe400030f0eff */
[----:B------:R-:W-:Y:S01]  /*1abd0*/  ISETP.LT.AND P1, PT, R10, c[0x0][0x17c], !P0 ;  /* 0x00005f000a007a0c */ /* 0x000fe20004721270 */
[----:B--2---:R0:W-:Y:S01]  /*1abe0*/  @P5 STG.E.U16 [R4.64], R24 ;  /* 0x0000001804005986 */ /* 0x0041e2000c101504 */
[----:B------:R-:W-:-:S02]  /*1abf0*/  ISETP.LT.AND P5, PT, R6, c[0x0][0x17c], !P0 ;  /* 0x00005f0006007a0c */ /* 0x000fc400047a1270 */
[----:B------:R-:W-:Y:S02]  /*1ac00*/  PRMT R6, R24, 0x7632, R6 ;  /* 0x0000763218067816 */ /* 0x000fe40000000006 */
[----:B0-----:R-:W-:Y:S01]  /*1ac10*/  IADD3 R5, R3, c[0x0][0x198], RZ ;  /* 0x0000660003057a10 */ /* 0x001fe20007ffe0ff */
[----:B------:R-:W2:Y:S03]  /*1ac20*/  LDL.LU R24, [R1+0x5c] ;  /* 0x00005c0001187983 */ /* 0x000ea60000300800 */
[C---:B------:R-:W-:Y:S02]  /*1ac30*/  LEA R4, P6, R5.reuse, R2, 0x1 ;  /* 0x0000000205047211 */ /* 0x040fe400078c08ff */
[C---:B------:R-:W-:Y:S02]  /*1ac40*/  IADD3 R3, R5.reuse, c[0x0][0x198], RZ ;  /* 0x0000660005037a10 */ /* 0x040fe40007ffe0ff */
[----:B------:R-:W-:Y:S01]  /*1ac50*/  LEA.HI.X.SX32 R5, R5, R0, 0x1, P6 ;  /* 0x0000000005057211 */ /* 0x000fe200030f0eff */
[----:B------:R0:W-:Y:S02]  /*1ac60*/  @P4 STG.E.U16 [R8.64], R6 ;  /* 0x0000000608004986 */ /* 0x0001e4000c101504 */
[----:B0-----:R-:W-:-:S02]  /*1ac70*/  IADD3 R6, R22, 0x61, RZ ;  /* 0x0000006116067810 */ /* 0x001fc40007ffe0ff */
[----:B------:R-:W-:-:S04]  /*1ac80*/  LEA R8, P6, R3, R2, 0x1 ;  /* 0x0000000203087211 */ /* 0x000fc800078c08ff */
[----:B------:R-:W-:Y:S01]  /*1ac90*/  LEA.HI.X.SX32 R9, R3, R0, 0x1, P6 ;  /* 0x0000000003097211 */ /* 0x000fe200030f0eff */
[----:B---3--:R0:W-:Y:S01]  /*1aca0*/  @P3 STG.E.U16 [R4.64], R25 ;  /* 0x0000001904003986 */ /* 0x0081e2000c101504 */
[----:B------:R-:W-:Y:S02]  /*1acb0*/  ISETP.LT.AND P3, PT, R6, c[0x0][0x17c], !P0 ;  /* 0x00005f0006007a0c */ /* 0x000fe40004761270 */
[----:B------:R-:W-:Y:S02]  /*1acc0*/  PRMT R6, R25, 0x7632, R6 ;  /* 0x0000763219067816 */ /* 0x000fe40000000006 */
[----:B0-----:R-:W-:-:S04]  /*1acd0*/  IADD3 R5, R3, c[0x0][0x198], RZ ;  /* 0x0000660003057a10 */ /* 0x001fc80007ffe0ff */
[C---:B------:R-:W-:Y:S02]  /*1ace0*/  LEA R4, P6, R5.reuse, R2, 0x1 ;  /* 0x0000000205047211 */ /* 0x040fe400078c08ff */
[C---:B------:R-:W-:Y:S01]  /*1acf0*/  IADD3 R3, R5.reuse, c[0x0][0x198], RZ ;  /* 0x0000660005037a10 */ /* 0x040fe20007ffe0ff */
        /* <DEDUP_REMOVED lines=8> */
[----:B------:R-:W-:Y:S02]  /*1ad80*/  IADD3 R10, R22, 0x60, RZ ;  /* 0x00000060160a7810 */ /* 0x000fe40007ffe0ff */
[----:B------:R-:W-:-:S02]  /*1ad90*/  LEA R8, P6, R3, R2, 0x1 ;  /* 0x0000000203087211 */ /* 0x000fc400078c08ff */
[----:B------:R-:W-:Y:S02]  /*1ada0*/  ISETP.LT.AND P4, PT, R10, c[0x0][0x17c], !P0 ;  /* 0x00005f000a007a0c */ /* 0x000fe40004781270 */
[C---:B------:R-:W-:Y:S02]  /*1adb0*/  IADD3 R5, R3.reuse, c[0x0][0x198], RZ ;  /* 0x0000660003057a10 */ /* 0x040fe40007ffe0ff */
[----:B------:R-:W-:Y:S02]  /*1adc0*/  LEA.HI.X.SX32 R9, R3, R0, 0x1, P6 ;  /* 0x0000000003097211 */ /* 0x000fe400030f0eff */
[C---:B------:R-:W-:Y:S02]  /*1add0*/  LEA R4, P6, R5.reuse, R2, 0x1 ;  /* 0x0000000205047211 */ /* 0x040fe400078c08ff */
[C---:B------:R-:W-:Y:S02]  /*1ade0*/  IADD3 R3, R5.reuse, c[0x0][0x198], RZ ;  /* 0x0000660005037a10 */ /* 0x040fe40007ffe0ff */
[----:B------:R-:W-:Y:S01]  /*1adf0*/  LEA.HI.X.SX32 R5, R5, R0, 0x1, P6 ;  /* 0x0000000005057211 */ /* 0x000fe200030f0eff */
[----:B------:R0:W-:Y:S01]  /*1ae00*/  @P5 STG.E.U16 [R8.64], R6 ;  /* 0x0000000608005986 */ /* 0x0001e2000c101504 */
[----:B------:R-:W-:-:S04]  /*1ae10*/  IADD3 R10, R22, 0x62, RZ ;  /* 0x00000062160a7810 */ /* 0x000fc80007ffe0ff */
[----:B------:R-:W-:Y:S02]  /*1ae20*/  ISETP.LT.AND P2, PT, R10, c[0x0][0x17c], !P0 ;  /* 0x00005f000a007a0c */ /* 0x000fe40004741270 */
[C---:B------:R-:W-:Y:S02]  /*1ae30*/  IADD3 R10, R22.reuse, 0x64, RZ ;  /* 0x00000064160a7810 */ /* 0x040fe40007ffe0ff */
[----:B0-----:R-:W-:Y:S02]  /*1ae40*/  IADD3 R6, R22, 0x65, RZ ;  /* 0x0000006516067810 */ /* 0x001fe40007ffe0ff */
[----:B------:R-:W-:-:S04]  /*1ae50*/  LEA R8, P6, R3, R2, 0x1 ;  /* 0x0000000203087211 */ /* 0x000fc800078c08ff */
[C---:B------:R-:W-:Y:S02]  /*1ae60*/  LEA.HI.X.SX32 R9, R3.reuse, R0, 0x1, P6 ;  /* 0x0000000003097211 */ /* 0x040fe400030f0eff */
[----:B------:R-:W-:Y:S02]  /*1ae70*/  ISETP.LT.AND P5, PT, R10, c[0x0][0x17c], !P0 ;  /* 0x00005f000a007a0c */ /* 0x000fe400047a1270 */
[----:B------:R-:W-:Y:S01]  /*1ae80*/  IADD3 R10, R22, 0x66, RZ ;  /* 0x00000066160a7810 */ /* 0x000fe20007ffe0ff */
[----:B----4-:R0:W-:Y:S01]  /*1ae90*/  @P4 STG.E.U16 [R4.64], R26 ;  /* 0x0000001a04004986 */ /* 0x0101e2000c101504 */
[----:B------:R-:W-:Y:S02]  /*1aea0*/  ISETP.LT.AND P4, PT, R6, c[0x0][0x17c], !P0 ;  /* 0x00005f0006007a0c */ /* 0x000fe40004781270 */
[----:B------:R-:W-:Y:S02]  /*1aeb0*/  PRMT R6, R26, 0x7632, R6 ;  /* 0x000076321a067816 */ /* 0x000fe40000000006 */
[----:B0-----:R-:W-:-:S04]  /*1aec0*/  IADD3 R5, R3, c[0x0][0x198], RZ ;  /* 0x0000660003057a10 */ /* 0x001fc80007ffe0ff */
[C---:B------:R-:W-:Y:S02]  /*1aed0*/  LEA R4, P6, R5.reuse, R2, 0x1 ;  /* 0x0000000205047211 */ /* 0x040fe400078c08ff */
[C---:B------:R-:W-:Y:S01]  /*1aee0*/  IADD3 R3, R5.reuse, c[0x0][0x198], RZ ;  /* 0x0000660005037a10 */ /* 0x040fe20007ffe0ff */
[----:B------:R0:W-:Y:S01]  /*1aef0*/  @P3 STG.E.U16 [R8.64], R6 ;  /* 0x0000000608003986 */ /* 0x0001e2000c101504 */
[----:B------:R-:W-:Y:S02]  /*1af00*/  LEA.HI.X.SX32 R5, R5, R0, 0x1, P6 ;  /* 0x0000000005057211 */ /* 0x000fe400030f0eff */
[----:B------:R-:W-:Y:S02]  /*1af10*/  IADD3 R13, R3, c[0x0][0x198], RZ ;  /* 0x00006600030d7a10 */ /* 0x000fe40007ffe0ff */
[----:B------:R-:W-:Y:S02]  /*1af20*/  ISETP.LT.AND P3, PT, R10, c[0x0][0x17c], !P0 ;  /* 0x00005f000a007a0c */ /* 0x000fe40004761270 */
[----:B------:R-:W-:-:S02]  /*1af30*/  IADD3 R10, R22, 0x67, RZ ;  /* 0x00000067160a7810 */ /* 0x000fc40007ffe0ff */
[----:B0-----:R-:W-:-:S04]  /*1af40*/  LEA R8, P6, R3, R2, 0x1 ;  /* 0x0000000203087211 */ /* 0x001fc800078c08ff */
[----:B------:R-:W-:Y:S01]  /*1af50*/  LEA.HI.X.SX32 R9, R3, R0, 0x1, P6 ;  /* 0x0000000003097211 */ /* 0x000fe200030f0eff */
[----:B--2---:R0:W-:Y:S01]  /*1af60*/  @P2 STG.E.U16 [R4.64], R24 ;  /* 0x0000001804002986 */ /* 0x0041e2000c101504 */
[----:B------:R-:W-:Y:S02]  /*1af70*/  PRMT R12, R24, 0x7632, R12 ;  /* 0x00007632180c7816 */ /* 0x000fe4000000000c */
[----:B------:R-:W-:Y:S02]  /*1af80*/  ISETP.LT.AND P2, PT, R10, c[0x0][0x17c], !P0 ;  /* 0x00005f000a007a0c */ /* 0x000fe40004741270 */
[----:B------:R-:W-:Y:S01]  /*1af90*/  IADD3 R10, R22, 0x68, RZ ;  /* 0x00000068160a7810 */ /* 0x000fe20007ffe0ff */
[----:B0-----:R-:W2:Y:S01]  /*1afa0*/  LDL.LU R24, [R1+0x8c] ;  /* 0x00008c0001187983 */ /* 0x001ea20000300800 */
[----:B------:R-:W-:-:S04]  /*1afb0*/  LEA R4, P6, R13, R2, 0x1 ;  /* 0x000000020d047211 */ /* 0x000fc800078c08ff */
[----:B------:R-:W-:Y:S01]  /*1afc0*/  LEA.HI.X.SX32 R5, R13, R0, 0x1, P6 ;  /* 0x000000000d057211 */ /* 0x000fe200030f0eff */
[----:B------:R-:W-:Y:S01]  /*1afd0*/  @P1 STG.E.U16 [R8.64], R12 ;  /* 0x0000000c08001986 */ /* 0x000fe2000c101504 */
[----:B------:R-:W-:-:S03]  /*1afe0*/  ISETP.LT.AND P1, PT, R10, c[0x0][0x17c], !P0 ;  /* 0x00005f000a007a0c */ /* 0x000fc60004721270 */
[----:B---3--:R0:W-:Y:S01]  /*1aff0*/  @P5 STG.E.U16 [R4.64], R25 ;  /* 0x0000001904005986 */ /* 0x0081e2000c101504 */
[----:B------:R-:W-:-:S03]  /*1b000*/  PRMT R10, R25, 0x7632, R10 ;  /* 0x00007632190a7816 */ /* 0x000fc6000000000a */
[----:B0-----:R-:W3:Y:S01]  /*1b010*/  LDL.LU R25, [R1+0x6c] ;  /* 0x00006c0001197983 */ /* 0x001ee20000300800 */
[----:B------:R-:W-:Y:S02]  /*1b020*/  IADD3 R3, R13, c[0x0][0x198], RZ ;  /* 0x000066000d037a10 */ /* 0x000fe40007ffe0ff */
[----:B------:R-:W-:Y:S02]  /*1b030*/  IADD3 R6, R22, 0x69, RZ ;  /* 0x0000006916067810 */ /* 0x000fe40007ffe0ff */
[C---:B------:R-:W-:Y:S02]  /*1b040*/  LEA R8, P6, R3.reuse, R2, 0x1 ;  /* 0x0000000203087211 */ /* 0x040fe400078c08ff */
[C---:B------:R-:W-:Y:S02]  /*1b050*/  IADD3 R13, R3.reuse, c[0x0][0x198], RZ ;  /* 0x00006600030d7a10 */ /* 0x040fe40007ffe0ff */
[----:B------:R-:W-:Y:S02]  /*1b060*/  LEA.HI.X.SX32 R9, R3, R0, 0x1, P6 ;  /* 0x0000000003097211 */ /* 0x000fe400030f0eff */
[----:B------:R-:W-:-:S02]  /*1b070*/  ISETP.LT.AND P5, PT, R6, c[0x0][0x17c], !P0 ;  /* 0x00005f0006007a0c */ /* 0x000fc400047a1270 */
[C---:B------:R-:W-:Y:S02]  /*1b080*/  LEA R4, P6, R13.reuse, R2, 0x1 ;  /* 0x000000020d047211 */ /* 0x040fe400078c08ff */
[----:B------:R-:W-:Y:S02]  /*1b090*/  IADD3 R6, R22, 0x6a, RZ ;  /* 0x0000006a16067810 */ /* 0x000fe40007ffe0ff */
[C---:B------:R-:W-:Y:S01]  /*1b0a0*/  IADD3 R3, R13.reuse, c[0x0][0x198], RZ ;  /* 0x000066000d037a10 */ /* 0x040fe20007ffe0ff */
[----:B------:R0:W-:Y:S01]  /*1b0b0*/  @P4 STG.E.U16 [R8.64], R10 ;  /* 0x0000000a08004986 */ /* 0x0001e2000c101504 */
[----:B------:R-:W-:Y:S02]  /*1b0c0*/  LEA.HI.X.SX32 R5, R13, R0, 0x1, P6 ;  /* 0x000000000d057211 */ /* 0x000fe400030f0eff */
[----:B------:R-:W-:Y:S02]  /*1b0d0*/  ISETP.LT.AND P4, PT, R6, c[0x0][0x17c], !P0 ;  /* 0x00005f0006007a0c */ /* 0x000fe40004781270 */
[----:B------:R-:W-:-:S02]  /*1b0e0*/  IADD3 R6, R22, 0x6b, RZ ;  /* 0x0000006b16067810 */ /* 0x000fc40007ffe0ff */
[C---:B------:R-:W-:Y:S01]  /*1b0f0*/  IADD3 R13, R3.reuse, c[0x0][0x198], RZ ;  /* 0x00006600030d7a10 */ /* 0x040fe20007ffe0ff */
[----:B------:R1:W-:Y:S01]  /*1b100*/  @P3 STG.E.U16 [R4.64], R11 ;  /* 0x0000000b04003986 */ /* 0x0003e2000c101504 */
[----:B0-----:R-:W-:Y:S02]  /*1b110*/  LEA R8, P6, R3, R2, 0x1 ;  /* 0x0000000203087211 */ /* 0x001fe400078c08ff */
[----:B------:R-:W-:Y:S02]  /*1b120*/  PRMT R12, R11, 0x7632, R12 ;  /* 0x000076320b0c7816 */ /* 0x000fe4000000000c */
[----:B------:R-:W-:Y:S02]  /*1b130*/  LEA.HI.X.SX32 R9, R3, R0, 0x1, P6 ;  /* 0x0000000003097211 */ /* 0x000fe400030f0eff */
[----:B------:R-:W-:Y:S02]  /*1b140*/  ISETP.LT.AND P3, PT, R6, c[0x0][0x17c], !P0 ;  /* 0x00005f0006007a0c */ /* 0x000fe40004761270 */
[----:B-1----:R-:W-:-:S02]  /*1b150*/  LEA R4, P6, R13, R2, 0x1 ;  /* 0x000000020d047211 */ /* 0x002fc400078c08ff */
[----:B------:R-:W-:Y:S02]  /*1b160*/  IADD3 R6, R22, 0x6c, RZ ;  /* 0x0000006c16067810 */ /* 0x000fe40007ffe0ff */
[C---:B------:R-:W-:Y:S01]  /*1b170*/  IADD3 R3, R13.reuse, c[0x0][0x198], RZ ;  /* 0x000066000d037a10 */ /* 0x040fe20007ffe0ff */
[----:B------:R0:W-:Y:S01]  /*1b180*/  @P2 STG.E.U16 [R8.64], R12 ;  /* 0x0000000c08002986 */ /* 0x0001e2000c101504 */
[----:B------:R-:W-:Y:S02]  /*1b190*/  LEA.HI.X.SX32 R5, R13, R0, 0x1, P6 ;  /* 0x000000000d057211 */ /* 0x000fe400030f0eff */
[----:B------:R-:W-:Y:S02]  /*1b1a0*/  ISETP.LT.AND P2, PT, R6, c[0x0][0x17c], !P0 ;  /* 0x00005f0006007a0c */ /* 0x000fe40004741270 */
[----:B------:R-:W-:Y:S02]  /*1b1b0*/  IADD3 R6, R22, 0x6d, RZ ;  /* 0x0000006d16067810 */ /* 0x000fe40007ffe0ff */
[----:B------:R-:W-:-:S02]  /*1b1c0*/  IADD3 R11, R3, c[0x0][0x198], RZ ;  /* 0x00006600030b7a10 */ /* 0x000fc40007ffe0ff */
[----:B0-----:R-:W-:-:S04]  /*1b1d0*/  LEA R8, P6, R3, R2, 0x1 ;  /* 0x0000000203087211 */ /* 0x001fc800078c08ff */
[----:B------:R-:W-:Y:S02]  /*1b1e0*/  LEA.HI.X.SX32 R9, R3, R0, 0x1, P6 ;  /* 0x0000000003097211 */ /* 0x000fe400030f0eff */
[C---:B------:R-:W-:Y:S01]  /*1b1f0*/  IADD3 R3, R11.reuse, c[0x0][0x198], RZ ;  /* 0x000066000b037a10 */ /* 0x040fe20007ffe0ff */
[----:B--2---:R0:W-:Y:S01]  /*1b200*/  @P1 STG.E.U16 [R4.64], R24 ;  /* 0x0000001804001986 */ /* 0x0041e2000c101504 */
[----:B------:R-:W-:Y:S02]  /*1b210*/  PRMT R10, R24, 0x7632, R10 ;  /* 0x00007632180a7816 */ /* 0x000fe4000000000a */
[----:B------:R-:W-:Y:S02]  /*1b220*/  ISETP.LT.AND P1, PT, R6, c[0x0][0x17c], !P0 ;  /* 0x00005f0006007a0c */ /* 0x000fe40004721270 */
[----:B------:R-:W-:Y:S01]  /*1b230*/  IADD3 R6, R22, 0x6e, RZ ;  /* 0x0000006e16067810 */ /* 0x000fe20007ffe0ff */
[----:B------:R1:W-:Y:S01]  /*1b240*/  @P5 STG.E.U16 [R8.64], R10 ;  /* 0x0000000a08005986 */ /* 0x0003e2000c101504 */
[----:B0-----:R-:W-:-:S02]  /*1b250*/  LEA R4, P6, R11, R2, 0x1 ;  /* 0x000000020b047211 */ /* 0x001fc400078c08ff */
[----:B------:R-:W-:Y:S02]  /*1b260*/  ISETP.LT.AND P5, PT, R6, c[0x0][0x17c], !P0 ;  /* 0x00005f0006007a0c */ /* 0x000fe400047a1270 */
[----:B------:R-:W-:Y:S02]  /*1b270*/  LEA.HI.X.SX32 R5, R11, R0, 0x1, P6 ;  /* 0x000000000b057211 */ /* 0x000fe400030f0eff */
[----:B------:R-:W-:Y:S02]  /*1b280*/  IADD3 R6, R22, 0x6f, RZ ;  /* 0x0000006f16067810 */ /* 0x000fe40007ffe0ff */
[C---:B-1----:R-:W-:Y:S02]  /*1b290*/  LEA R8, P6, R3.reuse, R2, 0x1 ;  /* 0x0000000203087211 */ /* 0x042fe400078c08ff */
[C---:B------:R-:W-:Y:S02]  /*1b2a0*/  IADD3 R11, R3.reuse, c[0x0][0x198], RZ ;  /* 0x00006600030b7a10 */ /* 0x040fe40007ffe0ff */
[----:B------:R-:W-:-:S02]  /*1b2b0*/  LEA.HI.X.SX32 R9, R3, R0, 0x1, P6 ;  /* 0x0000000003097211 */ /* 0x000fc400030f0eff */
[----:B------:R-:W-:Y:S01]  /*1b2c0*/  PRMT R10, R28, 0x7632, R10 ;  /* 0x000076321c0a7816 */ /* 0x000fe2000000000a */
[----:B---3--:R0:W-:Y:S01]  /*1b2d0*/  @P4 STG.E.U16 [R4.64], R25 ;  /* 0x0000001904004986 */ /* 0x0081e2000c101504 */
[----:B------:R-:W-:Y:S02]  /*1b2e0*/  ISETP.LT.AND P4, PT, R6, c[0x0][0x17c], !P0 ;  /* 0x00005f0006007a0c */ /* 0x000fe40004781270 */
[----:B------:R-:W-:Y:S02]  /*1b2f0*/  PRMT R6, R25, 0x7632, R6 ;  /* 0x0000763219067816 */ /* 0x000fe40000000006 */
[----:B0-----:R-:W2:Y:S01]  /*1b300*/  LDL.LU R25, [R1+0x9c] ;  /* 0x00009c0001197983 */ /* 0x001ea20000300800 */
[----:B------:R-:W-:-:S04]  /*1b310*/  LEA R4, P6, R11, R2, 0x1 ;  /* 0x000000020b047211 */ /* 0x000fc800078c08ff */
[C---:B------:R-:W-:Y:S01]  /*1b320*/  LEA.HI.X.SX32 R5, R11.reuse, R0, 0x1, P6 ;  /* 0x000000000b057211 */ /* 0x040fe200030f0eff */
[----:B------:R-:W-:Y:S04]  /*1b330*/  @P3 STG.E.U16 [R8.64], R6 ;  /* 0x0000000608003986 */ /* 0x000fe8000c101504 */
[----:B------:R0:W-:Y:S04]  /*1b340*/  @P2 STG.E.U16 [R4.64], R28 ;  /* 0x0000001c04002986 */ /* 0x0001e8000c101504 */
[----:B0-----:R-:W3:Y:S01]  /*1b350*/  LDL.LU R28, [R1+0x6e8] ;  /* 0x0006e800011c7983 */ /* 0x001ee20000300800 */
[----:B------:R-:W-:-:S04]  /*1b360*/  IADD3 R13, R11, c[0x0][0x198], RZ ;  /* 0x000066000b0d7a10 */ /* 0x000fc80007ffe0ff */
[C---:B------:R-:W-:Y:S02]  /*1b370*/  LEA R8, P6, R13.reuse, R2, 0x1 ;  /* 0x000000020d087211 */ /* 0x040fe400078c08ff */
[C---:B------:R-:W-:Y:S02]  /*1b380*/  IADD3 R11, R13.reuse, c[0x0][0x198], RZ ;  /* 0x000066000d0b7a10 */ /* 0x040fe40007ffe0ff */
[----:B------:R-:W-:Y:S02]  /*1b390*/  LEA.HI.X.SX32 R9, R13, R0, 0x1, P6 ;  /* 0x000000000d097211 */ /* 0x000fe400030f0eff */
[C---:B------:R-:W-:Y:S02]  /*1b3a0*/  LEA R4, P6, R11.reuse, R2, 0x1 ;  /* 0x000000020b047211 */ /* 0x040fe400078c08ff */
[C---:B------:R-:W-:Y:S02]  /*1b3b0*/  IADD3 R13, R11.reuse, c[0x0][0x198], RZ ;  /* 0x000066000b0d7a10 */ /* 0x040fe40007ffe0ff */
[----:B------:R-:W-:Y:S01]  /*1b3c0*/  IADD3 R3, R22, 0x70, RZ ;  /* 0x0000007016037810 */ /* 0x000fe20007ffe0ff */
[----:B------:R0:W-:Y:S01]  /*1b3d0*/  @P1 STG.E.U16 [R8.64], R10 ;  /* 0x0000000a08001986 */ /* 0x0001e2000c101504 */
[----:B------:R-:W-:-:S02]  /*1b3e0*/  LEA.HI.X.SX32 R5, R11, R0, 0x1, P6 ;  /* 0x000000000b057211 */ /* 0x000fc400030f0eff */
[----:B------:R-:W-:Y:S02]  /*1b3f0*/  ISETP.LT.AND P3, PT, R3, c[0x0][0x17c], !P0 ;  /* 0x00005f0003007a0c */ /* 0x000fe40004761270 */
[C---:B------:R-:W-:Y:S02]  /*1b400*/  IADD3 R11, R13.reuse, c[0x0][0x198], RZ ;  /* 0x000066000d0b7a10 */ /* 0x040fe40007ffe0ff */
[----:B------:R-:W-:Y:S01]  /*1b410*/  IADD3 R3, R22, 0x71, RZ ;  /* 0x0000007116037810 */ /* 0x000fe20007ffe0ff */
[----:B------:R1:W-:Y:S01]  /*1b420*/  @P5 STG.E.U16 [R4.64], R15 ;  /* 0x0000000f04005986 */ /* 0x0003e2000c101504 */
[----:B0-----:R-:W-:Y:S02]  /*1b430*/  LEA R8, P6, R13, R2, 0x1 ;  /* 0x000000020d087211 */ /* 0x001fe400078c08ff */
[----:B------:R-:W-:Y:S02]  /*1b440*/  PRMT R6, R15, 0x7632, R6 ;  /* 0x000076320f067816 */ /* 0x000fe40000000006 */
[----:B------:R-:W-:-:S02]  /*1b450*/  LEA.HI.X.SX32 R9, R13, R0, 0x1, P6 ;  /* 0x000000000d097211 */ /* 0x000fc400030f0eff */
[----:B------:R-:W-:Y:S02]  /*1b460*/  ISETP.LT.AND P2, PT, R3, c[0x0][0x17c], !P0 ;  /* 0x00005f0003007a0c */ /* 0x000fe40004741270 */
[C---:B-1----:R-:W-:Y:S02]  /*1b470*/  LEA R4, P6, R11.reuse, R2, 0x1 ;  /* 0x000000020b047211 */ /* 0x042fe400078c08ff */
[C---:B------:R-:W-:Y:S02]  /*1b480*/  IADD3 R13, R11.reuse, c[0x0][0x198], RZ ;  /* 0x000066000b0d7a10 */ /* 0x040fe40007ffe0ff */
[----:B------:R-:W-:Y:S01]  /*1b490*/  IADD3 R3, R22, 0x72, RZ ;  /* 0x0000007216037810 */ /* 0x000fe20007ffe0ff */
[----:B------:R0:W-:Y:S01]  /*1b4a0*/  @P4 STG.E.U16 [R8.64], R6 ;  /* 0x0000000608004986 */ /* 0x0001e2000c101504 */
[----:B------:R-:W-:Y:S02]  /*1b4b0*/  LEA.HI.X.SX32 R5, R11, R0, 0x1, P6 ;  /* 0x000000000b057211 */ /* 0x000fe400030f0eff */
[----:B------:R-:W-:-:S02]  /*1b4c0*/  ISETP.LT.AND P1, PT, R3, c[0x0][0x17c], !P0 ;  /* 0x00005f0003007a0c */ /* 0x000fc40004721270 */
[C---:B------:R-:W-:Y:S02]  /*1b4d0*/  IADD3 R11, R13.reuse, c[0x0][0x198], RZ ;  /* 0x000066000d0b7a10 */ /* 0x040fe40007ffe0ff */
[----:B0-----:R-:W-:-:S04]  /*1b4e0*/  LEA R8, P6, R13, R2, 0x1 ;  /* 0x000000020d087211 */ /* 0x001fc800078c08ff */
[----:B------:R-:W-:Y:S01]  /*1b4f0*/  LEA.HI.X.SX32 R9, R13, R0, 0x1, P6 ;  /* 0x000000000d097211 */ /* 0x000fe200030f0eff */
[----:B--2---:R0:W-:Y:S01]  /*1b500*/  @P3 STG.E.U16 [R4.64], R25 ;  /* 0x0000001904003986 */ /* 0x0041e2000c101504 */
[----:B------:R-:W-:Y:S02]  /*1b510*/  PRMT R10, R25, 0x7632, R10 ;  /* 0x00007632190a7816 */ /* 0x000fe4000000000a */
[----:B0-----:R-:W-:-:S04]  /*1b520*/  LEA R4, P6, R11, R2, 0x1 ;  /* 0x000000020b047211 */ /* 0x001fc800078c08ff */
[----:B------:R-:W-:Y:S01]  /*1b530*/  LEA.HI.X.SX32 R5, R11, R0, 0x1, P6 ;  /* 0x000000000b057211 */ /* 0x000fe200030f0eff */
[----:B------:R-:W-:Y:S04]  /*1b540*/  @P2 STG.E.U16 [R8.64], R10 ;  /* 0x0000000a08002986 */ /* 0x000fe8000c101504 */
[----:B---3--:R0:W-:Y:S01]  /*1b550*/  @P1 STG.E.U16 [R4.64], R28 ;  /* 0x0000001c04001986 */ /* 0x0081e2000c101504 */
[----:B------:R-:W-:-:S03]  /*1b560*/  PRMT R6, R28, 0x7632, R6 ;  /* 0x000076321c067816 */ /* 0x000fc60000000006 */
[----:B0-----:R-:W2:Y:S04]  /*1b570*/  LDL.LU R28, [R1+0x6e4] ;  /* 0x0006e400011c7983 */ /* 0x001ea80000300800 */
[----:B------:R-:W3:Y:S04]  /*1b580*/  LDL.LU R26, [R1+0x7c] ;  /* 0x00007c00011a7983 */ /* 0x000ee80000300800 */
[----:B------:R-:W4:Y:S04]  /*1b590*/  LDL.LU R24, [R1+0x2c] ;  /* 0x00002c0001187983 */ /* 0x000f280000300800 */
[----:B------:R-:W4:Y:S01]  /*1b5a0*/  LDL.LU R25, [R1+0xbc] ;  /* 0x0000bc0001197983 */ /* 0x000f220000300800 */
[----:B------:R-:W-:-:S02]  /*1b5b0*/  IADD3 R3, R22, 0x73, RZ ;  /* 0x0000007316037810 */ /* 0x000fc40007ffe0ff */
[----:B------:R-:W-:Y:S02]  /*1b5c0*/  IADD3 R13, R11, c[0x0][0x198], RZ ;  /* 0x000066000b0d7a10 */ /* 0x000fe40007ffe0ff */
[----:B------:R-:W-:Y:S02]  /*1b5d0*/  ISETP.LT.AND P5, PT, R3, c[0x0][0x17c], !P0 ;  /* 0x00005f0003007a0c */ /* 0x000fe400047a1270 */
[----:B------:R-:W-:Y:S02]  /*1b5e0*/  IADD3 R3, R22, 0x74, RZ ;  /* 0x0000007416037810 */ /* 0x000fe40007ffe0ff */
[----:B------:R-:W-:Y:S02]  /*1b5f0*/  LEA R8, P6, R13, R2, 0x1 ;  /* 0x000000020d087211 */ /* 0x000fe400078c08ff */
[----:B------:R-:W-:Y:S02]  /*1b600*/  ISETP.LT.AND P4, PT, R3, c[0x0][0x17c], !P0 ;  /* 0x00005f0003007a0c */ /* 0x000fe40004781270 */
[----:B------:R-:W-:-:S02]  /*1b610*/  IADD3 R11, R13, c[0x0][0x198], RZ ;  /* 0x000066000d0b7a10 */ /* 0x000fc40007ffe0ff */
[C---:B------:R-:W-:Y:S02]  /*1b620*/  IADD3 R3, R22.reuse, 0x75, RZ ;  /* 0x0000007516037810 */ /* 0x040fe40007ffe0ff */
[----:B------:R-:W-:Y:S02]  /*1b630*/  LEA.HI.X.SX32 R9, R13, R0, 0x1, P6 ;  /* 0x000000000d097211 */ /* 0x000fe400030f0eff */
[----:B------:R-:W-:Y:S02]  /*1b640*/  LEA R4, P6, R11, R2, 0x1 ;  /* 0x000000020b047211 */ /* 0x000fe400078c08ff */
[----:B------:R-:W-:Y:S02]  /*1b650*/  ISETP.LT.AND P3, PT, R3, c[0x0][0x17c], !P0 ;  /* 0x00005f0003007a0c */ /* 0x000fe40004761270 */
[C---:B------:R-:W-:Y:S02]  /*1b660*/  IADD3 R13, R11.reuse, c[0x0][0x198], RZ ;  /* 0x000066000b0d7a10 */ /* 0x040fe40007ffe0ff */
[----:B------:R-:W-:Y:S01]  /*1b670*/  IADD3 R3, R22, 0x76, RZ ;  /* 0x0000007616037810 */ /* 0x000fe20007ffe0ff */
[----:B------:R0:W-:Y:S01]  /*1b680*/  @P5 STG.E.U16 [R8.64], R6 ;  /* 0x0000000608005986 */ /* 0x0001e2000c101504 */
[----:B------:R-:W-:-:S02]  /*1b690*/  LEA.HI.X.SX32 R5, R11, R0, 0x1, P6 ;  /* 0x000000000b057211 */ /* 0x000fc400030f0eff */
[----:B------:R-:W-:Y:S02]  /*1b6a0*/  ISETP.LT.AND P2, PT, R3, c[0x0][0x17c], !P0 ;  /* 0x00005f0003007a0c */ /* 0x000fe40004741270 */
[C---:B------:R-:W-:Y:S02]  /*1b6b0*/  IADD3 R11, R13.reuse, c[0x0][0x198], RZ ;  /* 0x000066000d0b7a10 */ /* 0x040fe40007ffe0ff */
[----:B------:R-:W-:Y:S02]  /*1b6c0*/  IADD3 R3, R22, 0x77, RZ ;  /* 0x0000007716037810 */ /* 0x000fe40007ffe0ff */
[----:B0-----:R-:W-:Y:S01]  /*1b6d0*/  LEA R8, P6, R13, R2, 0x1 ;  /* 0x000000020d087211 */ /* 0x001fe200078c08ff */
[----:B------:R0:W-:Y:S01]  /*1b6e0*/  @P4 STG.E.U16 [R4.64], R7 ;  /* 0x0000000704004986 */ /* 0x0001e2000c101504 */
[----:B------:R-:W-:Y:S02]  /*1b6f0*/  ISETP.LT.AND P1, PT, R3, c[0x0][0x17c], !P0 ;  /* 0x00005f0003007a0c */ /* 0x000fe40004721270 */
[----:B------:R-:W-:-:S02]  /*1b700*/  LEA.HI.X.SX32 R9, R13, R0, 0x1, P6 ;  /* 0x000000000d097211 */ /* 0x000fc400030f0eff */
[C---:B------:R-:W-:Y:S02]  /*1b710*/  LEA R10, P6, R11.reuse, R2, 0x1 ;  /* 0x000000020b0a7211 */ /* 0x040fe400078c08ff */
[C---:B------:R-:W-:Y:S02]  /*1b720*/  IADD3 R13, R11.reuse, c[0x0][0x198], RZ ;  /* 0x000066000b0d7a10 */ /* 0x040fe40007ffe0ff */
[----:B------:R-:W-:Y:S02]  /*1b730*/  IADD3 R3, R22, 0x78, RZ ;  /* 0x0000007816037810 */ /* 0x000fe40007ffe0ff */
[----:B------:R-:W-:Y:S02]  /*1b740*/  LEA.HI.X.SX32 R11, R11, R0, 0x1, P6 ;  /* 0x000000000b0b7211 */ /* 0x000fe400030f0eff */
[----:B0-----:R-:W-:Y:S02]  /*1b750*/  PRMT R5, R7, 0x7632, R5 ;  /* 0x0000763207057816 */ /* 0x001fe40000000005 */
[----:B------:R-:W-:-:S02]  /*1b760*/  LEA R4, P6, R13, R2, 0x1 ;  /* 0x000000020d047211 */ /* 0x000fc400078c08ff */
[----:B------:R-:W-:Y:S02]  /*1b770*/  ISETP.LT.AND P5, PT, R3, c[0x0][0x17c], !P0 ;  /* 0x00005f0003007a0c */ /* 0x000fe400047a1270 */
[----:B------:R-:W-:Y:S01]  /*1b780*/  IADD3 R7, R13, c[0x0][0x198], RZ ;  /* 0x000066000d077a10 */ /* 0x000fe20007ffe0ff */
[----:B------:R0:W-:Y:S01]  /*1b790*/  @P3 STG.E.U16 [R8.64], R5 ;  /* 0x0000000508003986 */ /* 0x0001e2000c101504 */
[----:B------:R-:W-:-:S04]  /*1b7a0*/  IADD3 R3, R22, 0x79, RZ ;  /* 0x0000007916037810 */ /* 0x000fc80007ffe0ff */
[----:B------:R-:W-:Y:S02]  /*1b7b0*/  ISETP.LT.AND P4, PT, R3, c[0x0][0x17c], !P0 ;  /* 0x00005f0003007a0c */ /* 0x000fe40004781270 */
[----:B------:R-:W-:Y:S02]  /*1b7c0*/  IADD3 R3, R22, 0x7a, RZ ;  /* 0x0000007a16037810 */ /* 0x000fe40007ffe0ff */
[----:B0-----:R-:W-:Y:S02]  /*1b7d0*/  LEA.HI.X.SX32 R5, R13, R0, 0x1, P6 ;  /* 0x000000000d057211 */ /* 0x001fe400030f0eff */
[C---:B------:R-:W-:Y:S02]  /*1b7e0*/  LEA R6, P6, R7.reuse, R2, 0x1 ;  /* 0x0000000207067211 */ /* 0x040fe400078c08ff */
[----:B------:R-:W-:Y:S02]  /*1b7f0*/  IADD3 R9, R7, c[0x0][0x198], RZ ;  /* 0x0000660007097a10 */ /* 0x000fe40007ffe0ff */
[----:B------:R-:W-:Y:S01]  /*1b800*/  PRMT R13, R19, 0x7632, R13 ;  /* 0x00007632130d7816 */ /* 0x000fe2000000000d */
[----:B------:R0:W-:Y:S01]  /*1b810*/  @P2 STG.E.U16 [R10.64], R19 ;  /* 0x000000130a002986 */ /* 0x0001e2000c101504 */
[----:B------:R-:W-:-:S02]  /*1b820*/  LEA.HI.X.SX32 R7, R7, R0, 0x1, P6 ;  /* 0x0000000007077211 */ /* 0x000fc400030f0eff */
[----:B------:R-:W-:Y:S02]  /*1b830*/  LEA R12, P6, R9, R2, 0x1 ;  /* 0x00000002090c7211 */ /* 0x000fe400078c08ff */
[----:B------:R-:W-:Y:S01]  /*1b840*/  ISETP.LT.AND P3, PT, R3, c[0x0][0x17c], !P0 ;  /* 0x00005f0003007a0c */ /* 0x000fe20004761270 */
[----:B------:R1:W-:Y:S01]  /*1b850*/  @P1 STG.E.U16 [R4.64], R13 ;  /* 0x0000000d04001986 */ /* 0x0003e2000c101504 */
[----:B------:R-:W-:Y:S02]  /*1b860*/  IADD3 R3, R22, 0x7b, RZ ;  /* 0x0000007b16037810 */ /* 0x000fe40007ffe0ff */
[----:B0-----:R-:W-:Y:S02]  /*1b870*/  IADD3 R11, R9, c[0x0][0x198], RZ ;  /* 0x00006600090b7a10 */ /* 0x001fe40007ffe0ff */
[----:B------:R-:W-:Y:S02]  /*1b880*/  ISETP.LT.AND P2, PT, R3, c[0x0][0x17c], !P0 ;  /* 0x00005f0003007a0c */ /* 0x000fe40004741270 */
[----:B-1----:R-:W-:-:S02]  /*1b890*/  LEA.HI.X.SX32 R13, R9, R0, 0x1, P6 ;  /* 0x00000000090d7211 */ /* 0x002fc400030f0eff */
[C---:B------:R-:W-:Y:S02]  /*1b8a0*/  LEA R10, P6, R11.reuse, R2, 0x1 ;  /* 0x000000020b0a7211 */ /* 0x040fe400078c08ff */
[C---:B------:R-:W-:Y:S02]  /*1b8b0*/  IADD3 R5, R11.reuse, c[0x0][0x198], RZ ;  /* 0x000066000b057a10 */ /* 0x040fe40007ffe0ff */
[----:B------:R-:W-:Y:S02]  /*1b8c0*/  IADD3 R3, R22, 0x7c, RZ ;  /* 0x0000007c16037810 */ /* 0x000fe40007ffe0ff */
[----:B------:R-:W-:Y:S02]  /*1b8d0*/  LEA.HI.X.SX32 R11, R11, R0, 0x1, P6 ;  /* 0x000000000b0b7211 */ /* 0x000fe400030f0eff */
[----:B------:R-:W-:Y:S02]  /*1b8e0*/  ISETP.LT.AND P1, PT, R3, c[0x0][0x17c], !P0 ;  /* 0x00005f0003007a0c */ /* 0x000fe40004721270 */
[----:B------:R-:W-:Y:S01]  /*1b8f0*/  IADD3 R15, R5, c[0x0][0x198], RZ ;  /* 0x00006600050f7a10 */ /* 0x000fe20007ffe0ff */
[----:B------:R-:W-:Y:S04]  /*1b900*/  STL [R1+0x6d8], R17 ;  /* 0x0006d81101007387 */ /* 0x000fe80000100800 */
[----:B--2---:R-:W0:Y:S04]  /*1b910*/  LDS.128 R16, [R28] ;  /* 0x000000001c107984 */ /* 0x004e280000000c00 */
[----:B---3--:R1:W-:Y:S02]  /*1b920*/  @P5 STG.E.U16 [R6.64], R26 ;  /* 0x0000001a06005986 */ /* 0x0083e4000c101504 */
[----:B-1----:R-:W-:-:S02]  /*1b930*/  PRMT R7, R26, 0x7632, R7 ;  /* 0x000076321a077816 */ /* 0x002fc40000000007 */
[----:B------:R-:W-:-:S03]  /*1b940*/  LEA R6, P6, R5, R2, 0x1 ;  /* 0x0000000205067211 */ /* 0x000fc600078c08ff */
[----:B------:R1:W-:Y:S04]  /*1b950*/  @P4 STG.E.U16 [R12.64], R7 ;  /* 0x000000070c004986 */ /* 0x0003e8000c101504 */
[----:B----4-:R2:W-:Y:S01]  /*1b960*/  @P3 STG.E.U16 [R10.64], R24 ;  /* 0x000000180a003986 */ /* 0x0105e2000c101504 */
[----:B-1----:R-:W-:Y:S02]  /*1b970*/  LEA.HI.X.SX32 R7, R5, R0, 0x1, P6 ;  /* 0x0000000005077211 */ /* 0x002fe400030f0eff */
[C---:B------:R-:W-:Y:S02]  /*1b980*/  LEA R8, P6, R15.reuse, R2, 0x1 ;  /* 0x000000020f087211 */ /* 0x040fe400078c08ff */
[----:B------:R-:W-:Y:S02]  /*1b990*/  PRMT R5, R24, 0x7632, R5 ;  /* 0x0000763218057816 */ /* 0x000fe40000000005 */
[----:B------:R-:W-:-:S02]  /*1b9a0*/  LEA.HI.X.SX32 R9, R15, R0, 0x1, P6 ;  /* 0x000000000f097211 */ /* 0x000fc400030f0eff */
[----:B--2---:R-:W-:Y:S01]  /*1b9b0*/  PRMT R10, R25, 0x7632, R10 ;  /* 0x00007632190a7816 */ /* 0x004fe2000000000a */
[----:B------:R-:W-:Y:S04]  /*1b9c0*/  @P2 STG.E.U16 [R6.64], R5 ;  /* 0x0000000506002986 */ /* 0x000fe8000c101504 */
[----:B------:R-:W-:Y:S04]  /*1b9d0*/  @P1 STG.E.U16 [R8.64], R25 ;  /* 0x0000001908001986 */ /* 0x000fe8000c101504 */
[----:B------:R-:W1:Y:S04]  /*1b9e0*/  LDS.128 R24, [R29] ;  /* 0x000000001d187984 */ /* 0x000e680000000c00 */
[----:B0-----:R-:W-:Y:S04]  /*1b9f0*/  STL [R1+0x44], R17 ;  /* 0x0000441101007387 */ /* 0x001fe80000100800 */
[----:B------:R-:W-:Y:S04]  /*1ba00*/  STL.64 [R1+0x48], R18 ;  /* 0x0000481201007387 */ /* 0x000fe80000100a00 */
[----:B-1----:R-:W-:Y:S04]  /*1ba10*/  STL [R1+0x54], R25 ;  /* 0x0000541901007387 */ /* 0x002fe80000100800 */
[----:B------:R0:W-:Y:S04]  /*1ba20*/  STL.64 [R1+0x58], R26 ;  /* 0x0000581a01007387 */ /* 0x0001e80000100a00 */
[----:B0-----:R-:W2:Y:S01]  /*1ba30*/  LDL.LU R27, [R1+0x6e0] ;  /* 0x0006e000011b7983 */ /* 0x001ea20000300800 */
[----:B------:R-:W-:-:S02]  /*1ba40*/  IADD3 R3, R22, 0x7d, RZ ;  /* 0x0000007d16037810 */ /* 0x000fc40007ffe0ff */
[----:B------:R-:W-:Y:S02]  /*1ba50*/  IADD3 R15, R15, c[0x0][0x198], RZ ;  /* 0x000066000f0f7a10 */ /* 0x000fe40007ffe0ff */
[----:B------:R-:W-:Y:S02]  /*1ba60*/  ISETP.LT.AND P5, PT, R3, c[0x0][0x17c], !P0 ;  /* 0x00005f0003007a0c */ /* 0x000fe400047a1270 */
[----:B------:R-:W-:Y:S02]  /*1ba70*/  IADD3 R3, R22, 0x7e, RZ ;  /* 0x0000007e16037810 */ /* 0x000fe40007ffe0ff */
[----:B------:R-:W-:Y:S02]  /*1ba80*/  LEA R4, P6, R15, R2, 0x1 ;  /* 0x000000020f047211 */ /* 0x000fe400078c08ff */
[----:B------:R-:W-:Y:S02]  /*1ba90*/  ISETP.LT.AND P4, PT, R3, c[0x0][0x17c], !P0 ;  /* 0x00005f0003007a0c */ /* 0x000fe40004781270 */
[----:B------:R-:W-:-:S02]  /*1baa0*/  IADD3 R11, R15, c[0x0][0x198], RZ ;  /* 0x000066000f0b7a10 */ /* 0x000fc40007ffe0ff */
[----:B------:R-:W-:Y:S02]  /*1bab0*/  LEA.HI.X.SX32 R5, R15, R0, 0x1, P6 ;  /* 0x000000000f057211 */ /* 0x000fe400030f0eff */
[C---:B------:R-:W-:Y:S02]  /*1bac0*/  LEA R6, P6, R11.reuse, R2, 0x1 ;  /* 0x000000020b067211 */ /* 0x040fe400078c08ff */
[----:B------:R-:W-:Y:S02]  /*1bad0*/  LOP3.LUT R23, R28, 0x40, RZ, 0x3c, !PT ;  /* 0x000000401c177812 */ /* 0x000fe400078e3cff */
[----:B------:R-:W-:Y:S01]  /*1bae0*/  LEA.HI.X.SX32 R7, R11, R0, 0x1, P6 ;  /* 0x000000000b077211 */ /* 0x000fe200030f0eff */
[----:B------:R-:W-:Y:S01]  /*1baf0*/  @P5 STG.E.U16 [R4.64], R10 ;  /* 0x0000000a04005986 */ /* 0x000fe2000c101504 */
[----:B------:R-:W-:-:S03]  /*1bb00*/  IMAD.MOV.U32 R14, RZ, RZ, R24 ;  /* 0x000000ffff0e7224 */ /* 0x000fc600078e0018 */
[----:B--2---:R-:W-:Y:S01]  /*1bb10*/  @P4 STG.E.U16 [R6.64], R27 ;  /* 0x0000001b06004986 */ /* 0x004fe2000c101504 */
[----:B------:R-:W-:-:S03]  /*1bb20*/  PRMT R8, R27, 0x7632, R8 ;  /* 0x000076321b087816 */ /* 0x000fc60000000008 */
[----:B------:R-:W0:Y:S04]  /*1bb30*/  LDS.128 R24, [R23] ;  /* 0x0000000017187984 */ /* 0x000e280000000c00 */
[----:B0-----:R-:W-:Y:S04]  /*1bb40*/  STL [R1+0x24], R25 ;  /* 0x0000241901007387 */ /* 0x001fe80000100800 */
        /* <DEDUP_REMOVED lines=10> */
[----:B------:R-:W-:-:S04]  /*1bbf0*/  LEA R6, P6, R9, R2, 0x1 ;  /* 0x0000000209067211 */ /* 0x000fc800078c08ff */
[C---:B------:R-:W-:Y:S01]  /*1bc00*/  LEA.HI.X.SX32 R7, R9.reuse, R0, 0x1, P6 ;  /* 0x0000000009077211 */ /* 0x040fe200030f0eff */
[----:B------:R-:W-:Y:S01]  /*1bc10*/  @P3 STG.E.U16 [R4.64], R8 ;  /* 0x0000000804003986 */ /* 0x000fe2000c101504 */
[----:B------:R-:W-:Y:S02]  /*1bc20*/  IADD3 R11, R9, c[0x0][0x198], RZ ;  /* 0x00006600090b7a10 */ /* 0x000fe40007ffe0ff */
[----:B------:R-:W-:Y:S01]  /*1bc30*/  PRMT R9, R16, 0x7632, R9 ;  /* 0x0000763210097816 */ /* 0x000fe20000000009 */
[----:B------:R0:W-:Y:S01]  /*1bc40*/  @P2 STG.E.U16 [R6.64], R16 ;  /* 0x0000001006002986 */ /* 0x0001e2000c101504 */
[----:B------:R-:W-:-:S04]  /*1bc50*/  IADD3 R3, R22, 0x81, RZ ;  /* 0x0000008116037810 */ /* 0x000fc80007ffe0ff */
[----:B------:R-:W-:Y:S02]  /*1bc60*/  ISETP.LT.AND P1, PT, R3, c[0x0][0x17c], !P0 ;  /* 0x00005f0003007a0c */ /* 0x000fe40004721270 */
[----:B------:R-:W-:-:S04]  /*1bc70*/  IADD3 R3, R22, 0x82, RZ ;  /* 0x0000008216037810 */ /* 0x000fc80007ffe0ff */
[----:B------:R-:W-:Y:S02]  /*1bc80*/  ISETP.LT.AND P5, PT, R3, c[0x0][0x17c], !P0 ;  /* 0x00005f0003007a0c */ /* 0x000fe400047a1270 */
[----:B------:R-:W-:-:S04]  /*1bc90*/  IADD3 R3, R22, 0x83, RZ ;  /* 0x0000008316037810 */ /* 0x000fc80007ffe0ff */
[----:B------:R-:W-:Y:S02]  /*1bca0*/  ISETP.LT.AND P4, PT, R3, c[0x0][0x17c], !P0 ;  /* 0x00005f0003007a0c */ /* 0x000fe40004781270 */
[C---:B------:R-:W-:Y:S02]  /*1bcb0*/  IADD3 R3, R22.reuse, 0x84, RZ ;  /* 0x0000008416037810 */ /* 0x040fe40007ffe0ff */
[----:B0-----:R-:W-:Y:S02]  /*1bcc0*/  LEA R6, P6, R11, R2, 0x1 ;  /* 0x000000020b067211 */ /* 0x001fe400078c08ff */
[----:B------:R-:W-:Y:S02]  /*1bcd0*/  ISETP.LT.AND P3, PT, R3, c[0x0][0x17c], !P0 ;  /* 0x00005f0003007a0c */ /* 0x000fe40004761270 */
[----:B------:R-:W-:Y:S02]  /*1bce0*/  IADD3 R3, R22, 0x85, RZ ;  /* 0x0000008516037810 */ /* 0x000fe40007ffe0ff */
[----:B------:R-:W-:-:S02]  /*1bcf0*/  LEA.HI.X.SX32 R7, R11, R0, 0x1, P6 ;  /* 0x000000000b077211 */ /* 0x000fc400030f0eff */
[----:B------:R-:W-:Y:S02]  /*1bd00*/  ISETP.LT.AND P2, PT, R3, c[0x0][0x17c], !P0 ;  /* 0x00005f0003007a0c */ /* 0x000fe40004741270 */
[----:B------:R-:W-:-:S04]  /*1bd10*/  IADD3 R3, R11, c[0x0][0x198], RZ ;  /* 0x000066000b037a10 */ /* 0x000fc80007ffe0ff */
[C---:B------:R-:W-:Y:S02]  /*1bd20*/  LEA R4, P6, R3.reuse, R2, 0x1 ;  /* 0x0000000203047211 */ /* 0x040fe400078c08ff */
[C---:B------:R-:W-:Y:S01]  /*1bd30*/  IADD3 R8, R3.reuse, c[0x0][0x198], RZ ;  /* 0x0000660003087a10 */ /* 0x040fe20007ffe0ff */
[----:B------:R0:W-:Y:S01]  /*1bd40*/  @P1 STG.E.U16 [R6.64], R9 ;  /* 0x0000000906001986 */ /* 0x0001e2000c101504 */
[----:B------:R-:W-:Y:S02]  /*1bd50*/  LEA.HI.X.SX32 R5, R3, R0, 0x1, P6 ;  /* 0x0000000003057211 */ /* 0x000fe400030f0eff */
[----:B------:R-:W-:-:S03]  /*1bd60*/  IADD3 R3, R8, c[0x0][0x198], RZ ;  /* 0x0000660008037a10 */ /* 0x000fc60007ffe0ff */
[----:B------:R1:W-:Y:S01]  /*1bd70*/  @P5 STG.E.U16 [R4.64], R14 ;  /* 0x0000000e04005986 */ /* 0x0003e2000c101504 */
[----:B0-----:R-:W-:-:S04]  /*1bd80*/  LEA R6, P6, R8, R2, 0x1 ;  /* 0x0000000208067211 */ /* 0x001fc800078c08ff */
[----:B------:R-:W-:Y:S02]  /*1bd90*/  LEA.HI.X.SX32 R7, R8, R0, 0x1, P6 ;  /* 0x0000000008077211 */ /* 0x000fe400030f0eff */
[----:B------:R-:W-:Y:S02]  /*1bda0*/  PRMT R8, R14, 0x7632, R8 ;  /* 0x000076320e087816 */ /* 0x000fe40000000008 */
[C---:B-1----:R-:W-:Y:S01]  /*1bdb0*/  LEA R4, P6, R3.reuse, R2, 0x1 ;  /* 0x0000000203047211 */ /* 0x042fe200078c08ff */
[----:B------:R-:W-:Y:S01]  /*1bdc0*/  IMAD.MOV.U32 R13, RZ, RZ, R24 ;  /* 0x000000ffff0d7224 */ /* 0x000fe200078e0018 */
[----:B------:R-:W-:Y:S02]  /*1bdd0*/  IADD3 R9, R22, 0x88, RZ ;  /* 0x0000008816097810 */ /* 0x000fe40007ffe0ff */
[----:B------:R-:W-:Y:S01]  /*1bde0*/  LEA.HI.X.SX32 R5, R3, R0, 0x1, P6 ;  /* 0x0000000003057211 */ /* 0x000fe200030f0eff */
[----:B------:R0:W-:Y:S01]  /*1bdf0*/  @P4 STG.E.U16 [R6.64], R8 ;  /* 0x0000000806004986 */ /* 0x0001e2000c101504 */
[----:B------:R-:W-:-:S02]  /*1be00*/  ISETP.LT.AND P4, PT, R9, c[0x0][0x17c], !P0 ;  /* 0x00005f0009007a0c */ /* 0x000fc40004781270 */
[----:B------:R-:W-:Y:S01]  /*1be10*/  PRMT R9, R13, 0x7632, R9 ;  /* 0x000076320d097816 */ /* 0x000fe20000000009 */
[----:B------:R1:W-:Y:S01]  /*1be20*/  @P3 STG.E.U16 [R4.64], R13 ;  /* 0x0000000d04003986 */ /* 0x0003e2000c101504 */
[C---:B------:R-:W-:Y:S02]  /*1be30*/  IADD3 R10, R22.reuse, 0x86, RZ ;  /* 0x00000086160a7810 */ /* 0x040fe40007ffe0ff */
[----:B0-----:R-:W-:Y:S02]  /*1be40*/  IADD3 R7, R3, c[0x0][0x198], RZ ;  /* 0x0000660003077a10 */ /* 0x001fe40007ffe0ff */
[----:B------:R-:W-:Y:S02]  /*1be50*/  IADD3 R3, R22, 0x89, RZ ;  /* 0x0000008916037810 */ /* 0x000fe40007ffe0ff */
[----:B------:R-:W-:Y:S02]  /*1be60*/  LEA R6, P6, R7, R2, 0x1 ;  /* 0x0000000207067211 */ /* 0x000fe400078c08ff */
[----:B------:R-:W-:-:S02]  /*1be70*/  ISETP.LT.AND P3, PT, R3, c[0x0][0x17c], !P0 ;  /* 0x00005f0003007a0c */ /* 0x000fc40004761270 */
[----:B------:R-:W-:Y:S02]  /*1be80*/  ISETP.LT.AND P1, PT, R10, c[0x0][0x17c], !P0 ;  /* 0x00005f000a007a0c */ /* 0x000fe40004721270 */
[C---:B------:R-:W-:Y:S02]  /*1be90*/  IADD3 R3, R7.reuse, c[0x0][0x198], RZ ;  /* 0x0000660007037a10 */ /* 0x040fe40007ffe0ff */
[----:B------:R-:W-:Y:S02]  /*1bea0*/  LEA.HI.X.SX32 R7, R7, R0, 0x1, P6 ;  /* 0x0000000007077211 */ /* 0x000fe400030f0eff */
[C---:B-1----:R-:W-:Y:S02]  /*1beb0*/  LEA R4, P6, R3.reuse, R2, 0x1 ;  /* 0x0000000203047211 */ /* 0x042fe400078c08ff */
[C---:B------:R-:W-:Y:S01]  /*1bec0*/  IADD3 R8, R3.reuse, c[0x0][0x198], RZ ;  /* 0x0000660003087a10 */ /* 0x040fe20007ffe0ff */
[----:B------:R0:W-:Y:S01]  /*1bed0*/  @P2 STG.E.U16 [R6.64], R9 ;  /* 0x0000000906002986 */ /* 0x0001e2000c101504 */
[----:B------:R-:W-:-:S02]  /*1bee0*/  LEA.HI.X.SX32 R5, R3, R0, 0x1, P6 ;  /* 0x0000000003057211 */ /* 0x000fc400030f0eff */
[----:B------:R-:W-:Y:S02]  /*1bef0*/  IADD3 R3, R8, c[0x0][0x198], RZ ;  /* 0x0000660008037a10 */ /* 0x000fe40007ffe0ff */
[----:B0-----:R-:W-:Y:S02]  /*1bf00*/  IADD3 R7, R22, 0x8b, RZ ;  /* 0x0000008b16077810 */ /* 0x001fe40007ffe0ff */
[----:B------:R-:W-:Y:S01]  /*1bf10*/  LEA R6, P6, R8, R2, 0x1 ;  /* 0x0000000208067211 */ /* 0x000fe200078c08ff */
[----:B--2---:R-:W0:Y:S04]  /*1bf20*/  LDS.128 R16, [R26] ;  /* 0x000000001a107984 */ /* 0x004e280000000c00 */
[----:B0-----:R-:W-:Y:S01]  /*1bf30*/  STL [R1+0x74], R17 ;  /* 0x0000741101007387 */ /* 0x001fe20000100800 */
[----:B------:R-:W-:-:S03]  /*1bf40*/  IMAD.MOV.U32 R11, RZ, RZ, R16 ;  /* 0x000000ffff0b7224 */ /* 0x000fc600078e0010 */
[----:B------:R-:W-:Y:S04]  /*1bf50*/  STL.64 [R1+0x78], R18 ;  /* 0x0000781201007387 */ /* 0x000fe80000100a00 */
[----:B------:R-:W0:Y:S04]  /*1bf60*/  LDS.128 R16, [R28+0x800] ;  /* 0x000800001c107984 */ /* 0x000e280000000c00 */
        /* <DEDUP_REMOVED lines=8> */
[----:B------:R1:W-:Y:S01]  /*1bff0*/  @P1 STG.E.U16 [R4.64], R11 ;  /* 0x0000000b04001986 */ /* 0x0003e2000c101504 */
[----:B------:R-:W-:Y:S02]  /*1c000*/  ISETP.LT.AND P1, PT, R7, c[0x0][0x17c], !P0 ;  /* 0x00005f0007007a0c */ /* 0x000fe40004721270 */
[----:B------:R-:W-:-:S02]  /*1c010*/  LEA.HI.X.SX32 R7, R8, R0, 0x1, P6 ;  /* 0x0000000008077211 */ /* 0x000fc400030f0eff */
[----:B------:R-:W-:Y:S02]  /*1c020*/  PRMT R8, R11, 0x7632, R8 ;  /* 0x000076320b087816 */ /* 0x000fe40000000008 */
[----:B------:R-:W-:Y:S01]  /*1c030*/  IADD3 R10, R22, 0x87, RZ ;  /* 0x00000087160a7810 */ /* 0x000fe20007ffe0ff */
[----:B0-----:R-:W-:Y:S01]  /*1c040*/  STL [R1+0x84], R17 ;  /* 0x0000841101007387 */ /* 0x001fe20000100800 */
[----:B-1----:R-:W-:-:S03]  /*1c050*/  IMAD.MOV.U32 R11, RZ, RZ, R16 ;  /* 0x000000ffff0b7224 */ /* 0x002fc600078e0010 */
[----:B------:R-:W-:Y:S04]  /*1c060*/  STL.64 [R1+0x88], R18 ;  /* 0x0000881201007387 */ /* 0x000fe80000100a00 */
[----:B------:R-:W0:Y:S01]  /*1c070*/  LDS.128 R16, [R26+0x800] ;  /* 0x000800001a107984 */ /* 0x000e220000000c00 */
[----:B------:R-:W-:Y:S02]  /*1c080*/  ISETP.LT.AND P5, PT, R10, c[0x0][0x17c], !P0 ;  /* 0x00005f000a007a0c */ /* 0x000fe400047a1270 */
[C---:B------:R-:W-:Y:S01]  /*1c090*/  LEA R4, P6, R3.reuse, R2, 0x1 ;  /* 0x0000000203047211 */ /* 0x040fe200078c08ff */
[----:B------:R-:W-:Y:S01]  /*1c0a0*/  LDS.128 R24, [R26+0x1000] ;  /* 0x001000001a187984 */ /* 0x000fe20000000c00 */
[----:B------:R-:W-:Y:S02]  /*1c0b0*/  IADD3 R9, R22, 0x8c, RZ ;  /* 0x0000008c16097810 */ /* 0x000fe40007ffe0ff */
[----:B------:R-:W-:-:S07]  /*1c0c0*/  LEA.HI.X.SX32 R5, R3, R0, 0x1, P6 ;  /* 0x0000000003057211 */ /* 0x000fce00030f0eff */
[----:B------:R-:W-:Y:S01]  /*1c0d0*/  @P5 STG.E.U16 [R6.64], R8 ;  /* 0x0000000806005986 */ /* 0x000fe2000c101504 */
[----:B------:R-:W-:Y:S02]  /*1c0e0*/  ISETP.LT.AND P5, PT, R9, c[0x0][0x17c], !P0 ;  /* 0x00005f0009007a0c */ /* 0x000fe400047a1270 */
[----:B------:R-:W-:Y:S01]  /*1c0f0*/  PRMT R9, R14, 0x7632, R9 ;  /* 0x000076320e097816 */ /* 0x000fe20000000009 */
[----:B------:R1:W-:Y:S04]  /*1c100*/  @P4 STG.E.U16 [R4.64], R14 ;  /* 0x0000000e04004986 */ /* 0x0003e8000c101504 */
[----:B0-----:R-:W-:Y:S01]  /*1c110*/  STL [R1+0x4], R17 ;  /* 0x0000041101007387 */ /* 0x001fe20000100800 */
[----:B-1----:R-:W-:-:S03]  /*1c120*/  IMAD.MOV.U32 R14, RZ, RZ, R16 ;  /* 0x000000ffff0e7224 */ /* 0x002fc600078e0010 */
[----:B------:R-:W-:Y:S04]  /*1c130*/  STL.64 [R1+0x8], R18 ;  /* 0x0000081201007387 */ /* 0x000fe80000100a00 */
[----:B------:R-:W0:Y:S01]  /*1c140*/  LDS.128 R16, [R28+0x1000] ;  /* 0x001000001c107984 */ /* 0x000e220000000c00 */
[----:B------:R-:W-:Y:S02]  /*1c150*/  IADD3 R7, R3, c[0x0][0x198], RZ ;  /* 0x0000660003077a10 */ /* 0x000fe40007ffe0ff */
[C---:B------:R-:W-:Y:S02]  /*1c160*/  IADD3 R3, R22.reuse, 0x8d, RZ ;  /* 0x0000008d16037810 */ /* 0x040fe40007ffe0ff */
[----:B------:R-:W-:Y:S02]  /*1c170*/  IADD3 R10, R22, 0x8a, RZ ;  /* 0x0000008a160a7810 */ /* 0x000fe40007ffe0ff */
[----:B------:R-:W-:-:S02]  /*1c180*/  LEA R6, P6, R7, R2, 0x1 ;  /* 0x0000000207067211 */ /* 0x000fc400078c08ff */
[----:B------:R-:W-:Y:S02]  /*1c190*/  ISETP.LT.AND P4, PT, R3, c[0x0][0x17c], !P0 ;  /* 0x00005f0003007a0c */ /* 0x000fe40004781270 */
[----:B------:R-:W-:Y:S02]  /*1c1a0*/  ISETP.LT.AND P2, PT, R10, c[0x0][0x17c], !P0 ;  /* 0x00005f000a007a0c */ /* 0x000fe40004741270 */
[C---:B------:R-:W-:Y:S02]  /*1c1b0*/  IADD3 R3, R7.reuse, c[0x0][0x198], RZ ;  /* 0x0000660007037a10 */ /* 0x040fe40007ffe0ff */
[----:B------:R-:W-:Y:S02]  /*1c1c0*/  LEA.HI.X.SX32 R7, R7, R0, 0x1, P6 ;  /* 0x0000000007077211 */ /* 0x000fe400030f0eff */
[C---:B------:R-:W-:Y:S02]  /*1c1d0*/  LEA R4, P6, R3.reuse, R2, 0x1 ;  /* 0x0000000203047211 */ /* 0x040fe400078c08ff */
[C---:B------:R-:W-:Y:S01]  /*1c1e0*/  IADD3 R8, R3.reuse, c[0x0][0x198], RZ ;  /* 0x0000660003087a10 */ /* 0x040fe20007ffe0ff */
[----:B------:R1:W-:Y:S01]  /*1c1f0*/  @P3 STG.E.U16 [R6.64], R9 ;  /* 0x0000000906003986 */ /* 0x0003e2000c101504 */
[----:B------:R-:W-:-:S02]  /*1c200*/  LEA.HI.X.SX32 R5, R3, R0, 0x1, P6 ;  /* 0x0000000003057211 */ /* 0x000fc400030f0eff */
[----:B------:R-:W-:-:S03]  /*1c210*/  IADD3 R3, R8, c[0x0][0x198], RZ ;  /* 0x0000660008037a10 */ /* 0x000fc60007ffe0ff */
[----:B------:R2:W-:Y:S01]  /*1c220*/  @P2 STG.E.U16 [R4.64], R13 ;  /* 0x0000000d04002986 */ /* 0x0005e2000c101504 */
[----:B-1----:R-:W-:Y:S02]  /*1c230*/  IADD3 R7, R22, 0x8f, RZ ;  /* 0x0000008f16077810 */ /* 0x002fe40007ffe0ff */
[C---:B------:R-:W-:Y:S02]  /*1c240*/  LEA R6, P6, R8.reuse, R2, 0x1 ;  /* 0x0000000208067211 */ /* 0x040fe400078c08ff */
[----:B------:R-:W-:Y:S02]  /*1c250*/  ISETP.LT.AND P2, PT, R7, c[0x0][0x17c], !P0 ;  /* 0x00005f0007007a0c */ /* 0x000fe40004741270 */
[----:B------:R-:W-:Y:S02]  /*1c260*/  LEA.HI.X.SX32 R7, R8, R0, 0x1, P6 ;  /* 0x0000000008077211 */ /* 0x000fe400030f0eff */
[----:B------:R-:W-:Y:S01]  /*1c270*/  PRMT R8, R13, 0x7632, R8 ;  /* 0x000076320d087816 */ /* 0x000fe20000000008 */
[----:B0-----:R-:W-:Y:S01]  /*1c280*/  STL [R1+0x64], R17 ;  /* 0x0000641101007387 */ /* 0x001fe20000100800 */
[----:B--2---:R-:W-:-:S03]  /*1c290*/  IMAD.MOV.U32 R13, RZ, RZ, R16 ;  /* 0x000000ffff0d7224 */ /* 0x004fc600078e0010 */
[----:B------:R-:W-:Y:S04]  /*1c2a0*/  STL.64 [R1+0x68], R18 ;  /* 0x0000681201007387 */ /* 0x000fe80000100a00 */
[----:B------:R-:W0:Y:S01]  /*1c2b0*/  LDS.128 R16, [R29+0x1000] ;  /* 0x001000001d107984 */ /* 0x000e220000000c00 */
[C---:B------:R-:W-:Y:S02]  /*1c2c0*/  LEA R4, P6, R3.reuse, R2, 0x1 ;  /* 0x0000000203047211 */ /* 0x040fe400078c08ff */
[C---:B------:R-:W-:Y:S01]  /*1c2d0*/  IADD3 R9, R22.reuse, 0x90, RZ ;  /* 0x0000009016097810 */ /* 0x040fe20007ffe0ff */
[----:B------:R1:W-:Y:S01]  /*1c2e0*/  @P1 STG.E.U16 [R6.64], R8 ;  /* 0x0000000806001986 */ /* 0x0003e2000c101504 */
[----:B------:R-:W-:Y:S02]  /*1c2f0*/  LEA.HI.X.SX32 R5, R3, R0, 0x1, P6 ;  /* 0x0000000003057211 */ /* 0x000fe400030f0eff */
[----:B------:R-:W-:-:S02]  /*1c300*/  IADD3 R10, R22, 0x8e, RZ ;  /* 0x0000008e160a7810 */ /* 0x000fc40007ffe0ff */
[----:B------:R-:W-:Y:S01]  /*1c310*/  ISETP.LT.AND P1, PT, R9, c[0x0][0x17c], !P0 ;  /* 0x00005f0009007a0c */ /* 0x000fe20004721270 */
[----:B------:R2:W-:Y:S01]  /*1c320*/  @P5 STG.E.U16 [R4.64], R11 ;  /* 0x0000000b04005986 */ /* 0x0005e2000c101504 */
[----:B------:R-:W-:Y:S02]  /*1c330*/  PRMT R9, R11, 0x7632, R9 ;  /* 0x000076320b097816 */ /* 0x000fe40000000009 */
[----:B-1----:R-:W-:Y:S02]  /*1c340*/  IADD3 R6, R3, c[0x0][0x198], RZ ;  /* 0x0000660003067a10 */ /* 0x002fe40007ffe0ff */
[----:B------:R-:W-:Y:S02]  /*1c350*/  IADD3 R3, R22, 0x91, RZ ;  /* 0x0000009116037810 */ /* 0x000fe40007ffe0ff */
[----:B------:R-:W-:Y:S02]  /*1c360*/  ISETP.LT.AND P3, PT, R10, c[0x0][0x17c], !P0 ;  /* 0x00005f000a007a0c */ /* 0x000fe40004761270 */
[----:B--2---:R-:W-:-:S02]  /*1c370*/  LEA R4, P6, R6, R2, 0x1 ;  /* 0x0000000206047211 */ /* 0x004fc400078c08ff */
[----:B------:R-:W-:Y:S02]  /*1c380*/  ISETP.LT.AND P5, PT, R3, c[0x0][0x17c], !P0 ;  /* 0x00005f0003007a0c */ /* 0x000fe400047a1270 */
[C---:B------:R-:W-:Y:S02]  /*1c390*/  IADD3 R3, R6.reuse, c[0x0][0x198], RZ ;  /* 0x0000660006037a10 */ /* 0x040fe40007ffe0ff */
[----:B------:R-:W-:Y:S02]  /*1c3a0*/  LEA.HI.X.SX32 R5, R6, R0, 0x1, P6 ;  /* 0x0000000006057211 */ /* 0x000fe400030f0eff */
[C---:B------:R-:W-:Y:S02]  /*1c3b0*/  LEA R6, P6, R3.reuse, R2, 0x1 ;  /* 0x0000000203067211 */ /* 0x040fe400078c08ff */
[----:B------:R-:W-:Y:S01]  /*1c3c0*/  IADD3 R8, R3, c[0x0][0x198], RZ ;  /* 0x0000660003087a10 */ /* 0x000fe20007ffe0ff */
[----:B0-----:R-:W-:Y:S01]  /*1c3d0*/  STL [R1+0x34], R17 ;  /* 0x0000341101007387 */ /* 0x001fe20000100800 */
[----:B------:R-:W-:-:S03]  /*1c3e0*/  IMAD.MOV.U32 R11, RZ, RZ, R16 ;  /* 0x000000ffff0b7224 */ /* 0x000fc600078e0010 */
[----:B------:R-:W-:Y:S04]  /*1c3f0*/  STL.64 [R1+0x38], R18 ;  /* 0x0000381201007387 */ /* 0x000fe80000100a00 */
[----:B------:R-:W0:Y:S01]  /*1c400*/  LDS.128 R16, [R23+0x1000] ;  /* 0x0010000017107984 */ /* 0x000e220000000c00 */
[----:B------:R-:W-:-:S03]  /*1c410*/  LEA.HI.X.SX32 R7, R3, R0, 0x1, P6 ;  /* 0x0000000003077211 */ /* 0x000fc600030f0eff */
[----:B------:R1:W-:Y:S01]  /*1c420*/  @P4 STG.E.U16 [R4.64], R9 ;  /* 0x0000000904004986 */ /* 0x0003e2000c101504 */
[----:B------:R-:W-:-:S03]  /*1c430*/  IADD3 R3, R8, c[0x0][0x198], RZ ;  /* 0x0000660008037a10 */ /* 0x000fc60007ffe0ff */
[----:B------:R2:W-:Y:S01]  /*1c440*/  @P3 STG.E.U16 [R6.64], R14 ;  /* 0x0000000e06003986 */ /* 0x0005e2000c101504 */
[----:B-1----:R-:W-:Y:S02]  /*1c450*/  IADD3 R5, R22, 0x93, RZ ;  /* 0x0000009316057810 */ /* 0x002fe40007ffe0ff */
[C---:B------:R-:W-:Y:S02]  /*1c460*/  LEA R4, P6, R8.reuse, R2, 0x1 ;  /* 0x0000000208047211 */ /* 0x040fe400078c08ff */
[----:B------:R-:W-:Y:S02]  /*1c470*/  ISETP.LT.AND P3, PT, R5, c[0x0][0x17c], !P0 ;  /* 0x00005f0005007a0c */ /* 0x000fe40004761270 */
[----:B------:R-:W-:Y:S02]  /*1c480*/  LEA.HI.X.SX32 R5, R8, R0, 0x1, P6 ;  /* 0x0000000008057211 */ /* 0x000fe400030f0eff */
[----:B------:R-:W-:Y:S02]  /*1c490*/  PRMT R8, R14, 0x7632, R8 ;  /* 0x000076320e087816 */ /* 0x000fe40000000008 */
[----:B--2---:R-:W-:-:S03]  /*1c4a0*/  LEA R6, P6, R3, R2, 0x1 ;  /* 0x0000000203067211 */ /* 0x004fc600078c08ff */
[----:B------:R1:W-:Y:S01]  /*1c4b0*/  @P2 STG.E.U16 [R4.64], R8 ;  /* 0x0000000804002986 */ /* 0x0003e2000c101504 */
[----:B------:R-:W-:Y:S02]  /*1c4c0*/  LEA.HI.X.SX32 R7, R3, R0, 0x1, P6 ;  /* 0x0000000003077211 */ /* 0x000fe400030f0eff */
[----:B------:R-:W-:-:S03]  /*1c4d0*/  IADD3 R10, R22, 0x92, RZ ;  /* 0x00000092160a7810 */ /* 0x000fc60007ffe0ff */
[----:B------:R2:W-:Y:S01]  /*1c4e0*/  @P1 STG.E.U16 [R6.64], R13 ;  /* 0x0000000d06001986 */ /* 0x0005e2000c101504 */
[----:B-1----:R-:W-:Y:S02]  /*1c4f0*/  IADD3 R4, R3, c[0x0][0x198], RZ ;  /* 0x0000660003047a10 */ /* 0x002fe40007ffe0ff */
[----:B------:R-:W-:Y:S02]  /*1c500*/  IADD3 R3, R22, 0x95, RZ ;  /* 0x0000009516037810 */ /* 0x000fe40007ffe0ff */
[----:B------:R-:W-:Y:S02]  /*1c510*/  ISETP.LT.AND P4, PT, R10, c[0x0][0x17c], !P0 ;  /* 0x00005f000a007a0c */ /* 0x000fe40004781270 */
[C---:B--2---:R-:W-:Y:S02]  /*1c520*/  LEA R6, P6, R4.reuse, R2, 0x1 ;  /* 0x0000000204067211 */ /* 0x044fe400078c08ff */
[----:B------:R-:W-:Y:S02]  /*1c530*/  ISETP.LT.AND P1, PT, R3, c[0x0][0x17c], !P0 ;  /* 0x00005f0003007a0c */ /* 0x000fe40004721270 */
[----:B------:R-:W-:-:S02]  /*1c540*/  IADD3 R3, R4, c[0x0][0x198], RZ ;  /* 0x0000660004037a10 */ /* 0x000fc40007ffe0ff */
[----:B------:R-:W-:Y:S02]  /*1c550*/  PRMT R8, R13, 0x7632, R8 ;  /* 0x000076320d087816 */ /* 0x000fe40000000008 */
[----:B------:R-:W-:Y:S02]  /*1c560*/  LEA.HI.X.SX32 R7, R4, R0, 0x1, P6 ;  /* 0x0000000004077211 */ /* 0x000fe400030f0eff */
[----:B------:R-:W-:-:S03]  /*1c570*/  LEA R4, P6, R3, R2, 0x1 ;  /* 0x0000000203047211 */ /* 0x000fc600078c08ff */
[----:B------:R1:W-:Y:S01]  /*1c580*/  @P5 STG.E.U16 [R6.64], R8 ;  /* 0x0000000806005986 */ /* 0x0003e2000c101504 */
[----:B------:R-:W-:-:S03]  /*1c590*/  LEA.HI.X.SX32 R5, R3, R0, 0x1, P6 ;  /* 0x0000000003057211 */ /* 0x000fc600030f0eff */
[----:B0-----:R0:W-:Y:S04]  /*1c5a0*/  STL [R1+0x14], R17 ;  /* 0x0000141101007387 */ /* 0x0011e80000100800 */
[----:B------:R-:W-:Y:S01]  /*1c5b0*/  @P4 STG.E.U16 [R4.64], R11 ;  /* 0x0000000b04004986 */ /* 0x000fe2000c101504 */
[----:B-1----:R-:W-:-:S03]  /*1c5c0*/  IADD3 R6, R22, 0x97, RZ ;  /* 0x0000009716067810 */ /* 0x002fc60007ffe0ff */
[----:B------:R-:W-:Y:S01]  /*1c5d0*/  STL.64 [R1+0x18], R18 ;  /* 0x0000181201007387 */ /* 0x000fe20000100a00 */
[----:B------:R-:W-:-:S03]  /*1c5e0*/  ISETP.LT.AND P4, PT, R6, c[0x0][0x17c], !P0 ;  /* 0x00005f0006007a0c */ /* 0x000fc60004781270 */
[----:B0-----:R-:W2:Y:S04]  /*1c5f0*/  LDL.LU R17, [R1+0x6d8] ;  /* 0x0006d80001117983 */ /* 0x001ea80000300800 */
[----:B------:R0:W1:Y:S04]  /*1c600*/  LDS.128 R4, [R28+0x1800] ;  /* 0x001800001c047984 */ /* 0x0000680000000c00 */
[----:B0-----:R-:W3:Y:S01]  /*1c610*/  LDL.LU R28, [R1+0x460] ;  /* 0x00046000011c7983 */ /* 0x001ee20000300800 */
[----:B------:R-:W-:-:S04]  /*1c620*/  IADD3 R9, R22, 0x94, RZ ;  /* 0x0000009416097810 */ /* 0x000fc80007ffe0ff */
[----:B------:R-:W-:Y:S02]  /*1c630*/  ISETP.LT.AND P2, PT, R9, c[0x0][0x17c], !P0 ;  /* 0x00005f0009007a0c */ /* 0x000fe40004741270 */
[----:B------:R-:W-:Y:S02]  /*1c640*/  IADD3 R9, R3, c[0x0][0x198], RZ ;  /* 0x0000660003097a10 */ /* 0x000fe40007ffe0ff */
[----:B------:R-:W-:Y:S02]  /*1c650*/  IADD3 R10, R22, 0x96, RZ ;  /* 0x00000096160a7810 */ /* 0x000fe40007ffe0ff */
[C---:B------:R-:W-:Y:S02]  /*1c660*/  LEA R8, P6, R9.reuse, R2, 0x1 ;  /* 0x0000000209087211 */ /* 0x040fe400078c08ff */
[----:B------:R-:W-:Y:S02]  /*1c670*/  IADD3 R3, R9, c[0x0][0x198], RZ ;  /* 0x0000660009037a10 */ /* 0x000fe40007ffe0ff */
[----:B------:R-:W-:-:S02]  /*1c680*/  ISETP.LT.AND P5, PT, R10, c[0x0][0x17c], !P0 ;  /* 0x00005f000a007a0c */ /* 0x000fc400047a1270 */
[----:B------:R-:W-:Y:S02]  /*1c690*/  LEA.HI.X.SX32 R9, R9, R0, 0x1, P6 ;  /* 0x0000000009097211 */ /* 0x000fe400030f0eff */
[----:B------:R-:W-:Y:S02]  /*1c6a0*/  PRMT R12, R11, 0x7632, R12 ;  /* 0x000076320b0c7816 */ /* 0x000fe4000000000c */
[----:B------:R-:W-:-:S03]  /*1c6b0*/  LEA R10, P6, R3, R2, 0x1 ;  /* 0x00000002030a7211 */ /* 0x000fc600078c08ff */
[----:B------:R0:W-:Y:S01]  /*1c6c0*/  @P3 STG.E.U16 [R8.64], R12 ;  /* 0x0000000c08003986 */ /* 0x0001e2000c101504 */
[----:B------:R-:W-:-:S05]  /*1c6d0*/  LEA.HI.X.SX32 R11, R3, R0, 0x1, P6 ;  /* 0x00000000030b7211 */ /* 0x000fca00030f0eff */
[----:B------:R-:W-:Y:S01]  /*1c6e0*/  @P2 STG.E.U16 [R10.64], R16 ;  /* 0x000000100a002986 */ /* 0x000fe2000c101504 */
[----:B0-----:R-:W-:-:S04]  /*1c6f0*/  IADD3 R8, R3, c[0x0][0x198], RZ ;  /* 0x0000660003087a10 */ /* 0x001fc80007ffe0ff */
[----:B------:R-:W-:Y:S02]  /*1c700*/  LEA R14, P6, R8, R2, 0x1 ;  /* 0x00000002080e7211 */ /* 0x000fe400078c08ff */
[----:B------:R-:W-:Y:S02]  /*1c710*/  IADD3 R13, R22, 0x98, RZ ;  /* 0x00000098160d7810 */ /* 0x000fe40007ffe0ff */
[----:B------:R-:W-:Y:S02]  /*1c720*/  LEA.HI.X.SX32 R15, R8, R0, 0x1, P6 ;  /* 0x00000000080f7211 */ /* 0x000fe400030f0eff */
[----:B------:R-:W-:Y:S02]  /*1c730*/  ISETP.LT.AND P3, PT, R13, c[0x0][0x17c], !P0 ;  /* 0x00005f000d007a0c */ /* 0x000fe40004761270 */
[----:B--2---:R-:W-:Y:S02]  /*1c740*/  PRMT R17, R16, 0x7632, R17 ;  /* 0x0000763210117816 */ /* 0x004fe40000000011 */
[----:B---3--:R-:W-:-:S04]  /*1c750*/  IADD3 R3, R28, 0x99, RZ ;  /* 0x000000991c037810 */ /* 0x008fc80007ffe0ff */
[----:B------:R-:W-:Y:S02]  /*1c760*/  ISETP.LT.AND P2, PT, R3, c[0x0][0x17c], !P0 ;  /* 0x00005f0003007a0c */ /* 0x000fe40004741270 */
[----:B------:R-:W-:Y:S01]  /*1c770*/  IADD3 R3, R8, c[0x0][0x198], RZ ;  /* 0x0000660008037a10 */ /* 0x000fe20007ffe0ff */
[----:B------:R0:W-:Y:S03]  /*1c780*/  @P1 STG.E.U16 [R14.64], R17 ;  /* 0x000000110e001986 */ /* 0x0001e6000c101504 */
[C---:B------:R-:W-:Y:S01]  /*1c790*/  LEA R12, P6, R3.reuse, R2, 0x1 ;  /* 0x00000002030c7211 */ /* 0x040fe200078c08ff */
[----:B------:R-:W2:Y:S03]  /*1c7a0*/  LDS.128 R8, [R29+0x1800] ;  /* 0x001800001d087984 */ /* 0x000ea60000000c00 */
[----:B------:R-:W-:-:S02]  /*1c7b0*/  LEA.HI.X.SX32 R13, R3, R0, 0x1, P6 ;  /* 0x00000000030d7211 */ /* 0x000fc400030f0eff */
[----:B0-----:R-:W-:-:S03]  /*1c7c0*/  IADD3 R14, R28, 0x9b, RZ ;  /* 0x0000009b1c0e7810 */ /* 0x001fc60007ffe0ff */
[----:B------:R-:W-:Y:S01]  /*1c7d0*/  @P5 STG.E.U16 [R12.64], R24 ;  /* 0x000000180c005986 */ /* 0x000fe2000c101504 */
[----:B------:R-:W-:-:S03]  /*1c7e0*/  ISETP.LT.AND P5, PT, R14, c[0x0][0x17c], !P0 ;  /* 0x00005f000e007a0c */ /* 0x000fc600047a1270 */
[----:B------:R0:W2:Y:S04]  /*1c7f0*/  LDS.128 R12, [R23+0x1800] ;  /* 0x00180000170c7984 */ /* 0x0000a80000000c00 */
[----:B0-----:R-:W0:Y:S01]  /*1c800*/  S2R R23, SR_TID.X ;  /* 0x0000000000177919 */ /* 0x001e220000002100 */
[----:B------:R-:W-:Y:S02]  /*1c810*/  IADD3 R18, R28, 0x9a, RZ ;  /* 0x0000009a1c127810 */ /* 0x000fe40007ffe0ff */
[----:B------:R-:W-:Y:S02]  /*1c820*/  IADD3 R16, R3, c[0x0][0x198], RZ ;  /* 0x0000660003107a10 */ /* 0x000fe40007ffe0ff */
[----:B------:R-:W-:Y:S02]  /*1c830*/  ISETP.LT.AND P1, PT, R18, c[0x0][0x17c], !P0 ;  /* 0x00005f0012007a0c */ /* 0x000fe40004721270 */
[----:B------:R-:W-:-:S02]  /*1c840*/  LEA R18, P6, R16, R2, 0x1 ;  /* 0x0000000210127211 */ /* 0x000fc400078c08ff */
[C---:B------:R-:W-:Y:S02]  /*1c850*/  IADD3 R3, R16.reuse, c[0x0][0x198], RZ ;  /* 0x0000660010037a10 */ /* 0x040fe40007ffe0ff */
[----:B------:R-:W-:Y:S02]  /*1c860*/  LEA.HI.X.SX32 R19, R16, R0, 0x1, P6 ;  /* 0x0000000010137211 */ /* 0x000fe400030f0eff */
[C---:B------:R-:W-:Y:S02]  /*1c870*/  LEA R16, P6, R3.reuse, R2, 0x1 ;  /* 0x0000000203107211 */ /* 0x040fe400078c08ff */
[----:B------:R-:W-:Y:S02]  /*1c880*/  PRMT R24, R24, 0x7632, R24 ;  /* 0x0000763218187816 */ /* 0x000fe40000000018 */
[----:B------:R-:W-:Y:S01]  /*1c890*/  LEA.HI.X.SX32 R17, R3, R0, 0x1, P6 ;  /* 0x0000000003117211 */ /* 0x000fe200030f0eff */
[C---:B0-----:R-:W-:Y:S01]  /*1c8a0*/  IMAD.SHL.U32 R29, R23.reuse, 0x1000, RZ ;  /* 0x00001000171d7824 */ /* 0x041fe200078e00ff */
[----:B------:R-:W-:-:S04]  /*1c8b0*/  LOP3.LUT R21, R23, 0x7f, RZ, 0xc0, !PT ;  /* 0x0000007f17157812 */ /* 0x000fc800078ec0ff */
[----:B------:R-:W-:Y:S02]  /*1c8c0*/  LOP3.LUT R29, R29, 0x6000, RZ, 0xc0, !PT ;  /* 0x000060001d1d7812 */ /* 0x000fe400078ec0ff */
[----:B------:R-:W-:-:S03]  /*1c8d0*/  IADD3 R3, R3, c[0x0][0x198], RZ ;  /* 0x0000660003037a10 */ /* 0x000fc60007ffe0ff */
[----:B------:R-:W-:Y:S01]  /*1c8e0*/  IMAD R29, R21, 0x10, R29 ;  /* 0x00000010151d7824 */ /* 0x000fe200078e021d */
[----:B------:R-:W-:Y:S01]  /*1c8f0*/  LEA R22, P6, R3, R2, 0x1 ;  /* 0x0000000203167211 */ /* 0x000fe200078c08ff */
[----:B------:R0:W-:Y:S03]  /*1c900*/  @P4 STG.E.U16 [R18.64], R24 ;  /* 0x0000001812004986 */ /* 0x0001e6000c101504 */
[----:B------:R-:W-:Y:S02]  /*1c910*/  LOP3.LUT R29, R29, 0x60, RZ, 0x3c, !PT ;  /* 0x000000601d1d7812 */ /* 0x000fe400078e3cff */
[----:B------:R-:W-:Y:S01]  /*1c920*/  LEA.HI.X.SX32 R23, R3, R0, 0x1, P6 ;  /* 0x0000000003177211 */ /* 0x000fe200030f0eff */
[----:B-1----:R-:W-:Y:S01]  /*1c930*/  @P3 STG.E.U16 [R16.64], R4 ;  /* 0x0000000410003986 */ /* 0x002fe2000c101504 */
[----:B0-----:R-:W-:Y:S02]  /*1c940*/  IADD3 R18, R28, 0x9d, RZ ;  /* 0x0000009d1c127810 */ /* 0x001fe40007ffe0ff */
[----:B------:R-:W-:-:S02]  /*1c950*/  PRMT R24, R4, 0x7632, R24 ;  /* 0x0000763204187816 */ /* 0x000fc40000000018 */
[----:B------:R-:W-:Y:S02]  /*1c960*/  ISETP.LT.AND P3, PT, R18, c[0x0][0x17c], !P0 ;  /* 0x00005f0012007a0c */ /* 0x000fe40004761270 */
[----:B------:R0:W1:Y:S04]  /*1c970*/  LDS.128 R16, [R29+0x1800] ;  /* 0x001800001d107984 */ /* 0x0000680000000c00 */
[----:B------:R4:W-:Y:S04]  /*1c980*/  @P2 STG.E.U16 [R22.64], R24 ;  /* 0x0000001816002986 */ /* 0x0009e8000c101504 */
[----:B0-----:R-:W3:Y:S04]  /*1c990*/  LDL.LU R29, [R1+0x54] ;  /* 0x00005400011d7983 */ /* 0x001ee80000300800 */
[----:B----4-:R-:W4:Y:S01]  /*1c9a0*/  LDL.LU R24, [R1+0x44] ;  /* 0x0000440001187983 */ /* 0x010f220000300800 */
[----:B------:R-:W-:-:S02]  /*1c9b0*/  IADD3 R20, R28, 0x9c, RZ ;  /* 0x0000009c1c147810 */ /* 0x000fc40007ffe0ff */
[----:B------:R-:W-:Y:S02]  /*1c9c0*/  IADD3 R21, R3, c[0x0][0x198], RZ ;  /* 0x0000660003157a10 */ /* 0x000fe40007ffe0ff */
[----:B------:R-:W-:Y:S02]  /*1c9d0*/  ISETP.LT.AND P4, PT, R20, c[0x0][0x17c], !P0 ;  /* 0x00005f0014007a0c */ /* 0x000fe40004781270 */
[C---:B------:R-:W-:Y:S02]  /*1c9e0*/  LEA R20, P6, R21.reuse, R2, 0x1 ;  /* 0x0000000215147211 */ /* 0x040fe400078c08ff */
[C---:B------:R-:W-:Y:S02]  /*1c9f0*/  IADD3 R3, R21.reuse, c[0x0][0x198], RZ ;  /* 0x0000660015037a10 */ /* 0x040fe40007ffe0ff */
[----:B------:R-:W-:Y:S02]  /*1ca00*/  LEA.HI.X.SX32 R21, R21, R0, 0x1, P6 ;  /* 0x0000000015157211 */ /* 0x000fe400030f0eff */
[----:B------:R-:W-:-:S02]  /*1ca10*/  IADD3 R4, R28, 0x9e, RZ ;  /* 0x0000009e1c047810 */ /* 0x000fc40007ffe0ff */
[C---:B------:R-:W-:Y:S01]  /*1ca20*/  LEA R22, P6, R3.reuse, R2, 0x1 ;  /* 0x0000000203167211 */ /* 0x040fe200078c08ff */
[----:B--2---:R0:W-:Y:S01]  /*1ca30*/  @P1 STG.E.U16 [R20.64], R8 ;  /* 0x0000000814001986 */ /* 0x0041e2000c101504 */
[----:B------:R-:W-:Y:S02]  /*1ca40*/  ISETP.LT.AND P2, PT, R4, c[0x0][0x17c], !P0 ;  /* 0x00005f0004007a0c */ /* 0x000fe40004741270 */
[C---:B------:R-:W-:Y:S02]  /*1ca50*/  LEA.HI.X.SX32 R23, R3.reuse, R0, 0x1, P6 ;  /* 0x0000000003177211 */ /* 0x040fe400030f0eff */
[----:B------:R-:W-:Y:S02]  /*1ca60*/  IADD3 R4, R3, c[0x0][0x198], RZ ;  /* 0x0000660003047a10 */ /* 0x000fe40007ffe0ff */
[----:B0-----:R-:W-:Y:S02]  /*1ca70*/  IADD3 R20, R28, 0x9f, RZ ;  /* 0x0000009f1c147810 */ /* 0x001fe40007ffe0ff */
[----:B------:R-:W-:-:S02]  /*1ca80*/  PRMT R8, R8, 0x7632, R8 ;  /* 0x0000763208087816 */ /* 0x000fc40000000008 */
[----:B------:R-:W-:Y:S02]  /*1ca90*/  ISETP.LT.AND P1, PT, R20, c[0x0][0x17c], !P0 ;  /* 0x00005f0014007a0c */ /* 0x000fe40004721270 */
[----:B------:R-:W-:Y:S01]  /*1caa0*/  LEA R20, P6, R4, R2, 0x1 ;  /* 0x0000000204147211 */ /* 0x000fe200078c08ff */
[----:B------:R0:W-:Y:S01]  /*1cab0*/  @P5 STG.E.U16 [R22.64], R8 ;  /* 0x0000000816005986 */ /* 0x0001e2000c101504 */
[----:B------:R-:W-:Y:S02]  /*1cac0*/  IADD3 R3, R28, 0xa0, RZ ;  /* 0x000000a01c037810 */ /* 0x000fe40007ffe0ff */
[C---:B------:R-:W-:Y:S02]  /*1cad0*/  LEA.HI.X.SX32 R21, R4.reuse, R0, 0x1, P6 ;  /* 0x0000000004157211 */ /* 0x040fe400030f0eff */
[----:B------:R-:W-:Y:S02]  /*1cae0*/  ISETP.LT.AND P5, PT, R3, c[0x0][0x17c], !P0 ;  /* 0x00005f0003007a0c */ /* 0x000fe400047a1270 */
[----:B0-----:R-:W-:-:S02]  /*1caf0*/  IADD3 R8, R4, c[0x0][0x198], RZ ;  /* 0x0000660004087a10 */ /* 0x001fc40007ffe0ff */
[----:B------:R-:W-:Y:S02]  /*1cb00*/  IADD3 R4, R28, 0xa1, RZ ;  /* 0x000000a11c047810 */ /* 0x000fe40007ffe0ff */
[C---:B------:R-:W-:Y:S02]  /*1cb10*/  LEA R22, P6, R8.reuse, R2, 0x1 ;  /* 0x0000000208167211 */ /* 0x040fe400078c08ff */
[C---:B------:R-:W-:Y:S01]  /*1cb20*/  IADD3 R3, R8.reuse, c[0x0][0x198], RZ ;  /* 0x0000660008037a10 */ /* 0x040fe20007ffe0ff */
[----:B------:R0:W-:Y:S01]  /*1cb30*/  @P4 STG.E.U16 [R20.64], R12 ;  /* 0x0000000c14004986 */ /* 0x0001e2000c101504 */
[----:B------:R-:W-:Y:S02]  /*1cb40*/  LEA.HI.X.SX32 R23, R8, R0, 0x1, P6 ;  /* 0x0000000008177211 */ /* 0x000fe400030f0eff */
[----:B------:R-:W-:Y:S02]  /*1cb50*/  ISETP.LT.AND P4, PT, R4, c[0x0][0x17c], !P0 ;  /* 0x00005f0004007a0c */ /* 0x000fe40004781270 */
[----:B------:R-:W-:-:S02]  /*1cb60*/  IADD3 R4, R3, c[0x0][0x198], RZ ;  /* 0x0000660003047a10 */ /* 0x000fc40007ffe0ff */
[C---:B0-----:R-:W-:Y:S02]  /*1cb70*/  LEA R20, P6, R3.reuse, R2, 0x1 ;  /* 0x0000000203147211 */ /* 0x041fe400078c08ff */
[----:B------:R-:W-:Y:S02]  /*1cb80*/  PRMT R12, R12, 0x7632, R12 ;  /* 0x000076320c0c7816 */ /* 0x000fe4000000000c */
[----:B------:R-:W-:-:S03]  /*1cb90*/  LEA.HI.X.SX32 R21, R3, R0, 0x1, P6 ;  /* 0x0000000003157211 */ /* 0x000fc600030f0eff */
[----:B------:R0:W-:Y:S04]  /*1cba0*/  @P3 STG.E.U16 [R22.64], R12 ;  /* 0x0000000c16003986 */ /* 0x0001e8000c101504 */
[----:B-1----:R1:W-:Y:S01]  /*1cbb0*/  @P2 STG.E.U16 [R20.64], R16 ;  /* 0x0000001014002986 */ /* 0x0023e2000c101504 */
[C---:B------:R-:W-:Y:S02]  /*1cbc0*/  IADD3 R3, R4.reuse, c[0x0][0x198], RZ ;  /* 0x0000660004037a10 */ /* 0x040fe40007ffe0ff */
[----:B0-----:R-:W-:-:S04]  /*1cbd0*/  LEA R22, P6, R4, R2, 0x1 ;  /* 0x0000000204167211 */ /* 0x001fc800078c08ff */
[----:B------:R-:W-:Y:S02]  /*1cbe0*/  LEA.HI.X.SX32 R23, R4, R0, 0x1, P6 ;  /* 0x0000000004177211 */ /* 0x000fe400030f0eff */
[----:B-1----:R-:W-:Y:S02]  /*1cbf0*/  PRMT R16, R16, 0x7632, R16 ;  /* 0x0000763210107816 */ /* 0x002fe40000000010 */
[----:B------:R-:W-:-:S03]  /*1cc00*/  LEA R20, P6, R3, R2, 0x1 ;  /* 0x0000000203147211 */ /* 0x000fc600078c08ff */
[----:B------:R0:W-:Y:S01]  /*1cc10*/  @P1 STG.E.U16 [R22.64], R16 ;  /* 0x0000001016001986 */ /* 0x0001e2000c101504 */
[C---:B------:R-:W-:Y:S02]  /*1cc20*/  IADD3 R4, R3.reuse, c[0x0][0x198], RZ ;  /* 0x0000660003047a10 */ /* 0x040fe40007ffe0ff */
[----:B------:R-:W-:Y:S02]  /*1cc30*/  LEA.HI.X.SX32 R21, R3, R0, 0x1, P6 ;  /* 0x0000000003157211 */ /* 0x000fe400030f0eff */
[----:B------:R-:W-:Y:S01]  /*1cc40*/  IADD3 R8, R28, 0xa2, RZ ;  /* 0x000000a21c087810 */ /* 0x000fe20007ffe0ff */
[----:B0-----:R-:W2:Y:S01]  /*1cc50*/  LDL.LU R16, [R1+0x24] ;  /* 0x0000240001107983 */ /* 0x001ea20000300800 */
[C---:B------:R-:W-:Y:S02]  /*1cc60*/  LEA R22, P6, R4.reuse, R2, 0x1 ;  /* 0x0000000204167211 */ /* 0x040fe400078c08ff */
[----:B------:R-:W-:Y:S02]  /*1cc70*/  IADD3 R3, R4, c[0x0][0x198], RZ ;  /* 0x0000660004037a10 */ /* 0x000fe40007ffe0ff */
[----:B------:R-:W-:-:S02]  /*1cc80*/  ISETP.LT.AND P3, PT, R8, c[0x0][0x17c], !P0 ;  /* 0x00005f0008007a0c */ /* 0x000fc40004761270 */
[----:B------:R-:W-:Y:S02]  /*1cc90*/  LEA.HI.X.SX32 R23, R4, R0, 0x1, P6 ;  /* 0x0000000004177211 */ /* 0x000fe400030f0eff */
[----:B------:R-:W-:Y:S01]  /*1cca0*/  IADD3 R4, R3, c[0x0][0x198], RZ ;  /* 0x0000660003047a10 */ /* 0x000fe20007ffe0ff */
[----:B----4-:R0:W-:Y:S01]  /*1ccb0*/  @P5 STG.E.U16 [R20.64], R24 ;  /* 0x0000001814005986 */ /* 0x0101e2000c101504 */
[----:B------:R-:W-:-:S03]  /*1ccc0*/  PRMT R12, R24, 0x7632, R12 ;  /* 0x00007632180c7816 */ /* 0x000fc6000000000c */
[----:B0-----:R-:W4:Y:S01]  /*1ccd0*/  LDL.LU R24, [R1+0x74] ;  /* 0x0000740001187983 */ /* 0x001f220000300800 */
[----:B------:R-:W-:-:S03]  /*1cce0*/  LEA R20, P6, R3, R2, 0x1 ;  /* 0x0000000203147211 */ /* 0x000fc600078c08ff */
[----:B------:R0:W-:Y:S01]  /*1ccf0*/  @P4 STG.E.U16 [R22.64], R12 ;  /* 0x0000000c16004986 */ /* 0x0001e2000c101504 */
[----:B------:R-:W-:Y:S02]  /*1cd00*/  LEA.HI.X.SX32 R21, R3, R0, 0x1, P6 ;  /* 0x0000000003157211 */ /* 0x000fe400030f0eff */
[----:B------:R-:W-:-:S03]  /*1cd10*/  IADD3 R3, R4, c[0x0][0x198], RZ ;  /* 0x0000660004037a10 */ /* 0x000fc60007ffe0ff */
[----:B---3--:R1:W-:Y:S01]  /*1cd20*/  @P3 STG.E.U16 [R20.64], R29 ;  /* 0x0000001d14003986 */ /* 0x0083e2000c101504 */
[----:B0-----:R-:W-:-:S04]  /*1cd30*/  LEA R22, P6, R4, R2, 0x1 ;  /* 0x0000000204167211 */ /* 0x001fc800078c08ff */
[----:B------:R-:W-:Y:S02]  /*1cd40*/  LEA.HI.X.SX32 R23, R4, R0, 0x1, P6 ;  /* 0x0000000004177211 */ /* 0x000fe400030f0eff */
[----:B------:R-:W-:Y:S02]  /*1cd50*/  PRMT R4, R29, 0x7632, R4 ;  /* 0x000076321d047816 */ /* 0x000fe40000000004 */
[----:B-1----:R-:W3:Y:S01]  /*1cd60*/  LDL.LU R29, [R1+0xa4] ;  /* 0x0000a400011d7983 */ /* 0x002ee20000300800 */
[----:B------:R-:W-:-:S04]  /*1cd70*/  IADD3 R8, R28, 0xa3, RZ ;  /* 0x000000a31c087810 */ /* 0x000fc80007ffe0ff */
[----:B------:R-:W-:Y:S02]  /*1cd80*/  ISETP.LT.AND P2, PT, R8, c[0x0][0x17c], !P0 ;  /* 0x00005f0008007a0c */ /* 0x000fe40004741270 */
[----:B------:R-:W-:-:S04]  /*1cd90*/  IADD3 R8, R28, 0xa4, RZ ;  /* 0x000000a41c087810 */ /* 0x000fc80007ffe0ff */
[----:B------:R-:W-:Y:S02]  /*1cda0*/  ISETP.LT.AND P1, PT, R8, c[0x0][0x17c], !P0 ;  /* 0x00005f0008007a0c */ /* 0x000fe40004721270 */
[----:B------:R-:W-:Y:S02]  /*1cdb0*/  IADD3 R8, R28, 0xa5, RZ ;  /* 0x000000a51c087810 */ /* 0x000fe40007ffe0ff */
[C---:B------:R-:W-:Y:S02]  /*1cdc0*/  LEA R20, P6, R3.reuse, R2, 0x1 ;  /* 0x0000000203147211 */ /* 0x040fe400078c08ff */
[----:B------:R-:W-:Y:S01]  /*1cdd0*/  ISETP.LT.AND P5, PT, R8, c[0x0][0x17c], !P0 ;  /* 0x00005f0008007a0c */ /* 0x000fe200047a1270 */
[----:B------:R0:W-:Y:S01]  /*1cde0*/  @P2 STG.E.U16 [R22.64], R4 ;  /* 0x0000000416002986 */ /* 0x0001e2000c101504 */
[----:B------:R-:W-:Y:S02]  /*1cdf0*/  IADD3 R8, R28, 0xa6, RZ ;  /* 0x000000a61c087810 */ /* 0x000fe40007ffe0ff */
[----:B------:R-:W-:-:S02]  /*1ce00*/  LEA.HI.X.SX32 R21, R3, R0, 0x1, P6 ;  /* 0x0000000003157211 */ /* 0x000fc400030f0eff */
[----:B------:R-:W-:Y:S02]  /*1ce10*/  ISETP.LT.AND P4, PT, R8, c[0x0][0x17c], !P0 ;  /* 0x00005f0008007a0c */ /* 0x000fe40004781270 */
[----:B0-----:R-:W-:-:S04]  /*1ce20*/  IADD3 R4, R3, c[0x0][0x198], RZ ;  /* 0x0000660003047a10 */ /* 0x001fc80007ffe0ff */
[C---:B------:R-:W-:Y:S02]  /*1ce30*/  LEA R22, P6, R4.reuse, R2, 0x1 ;  /* 0x0000000204167211 */ /* 0x040fe400078c08ff */
[C---:B------:R-:W-:Y:S02]  /*1ce40*/  IADD3 R3, R4.reuse, c[0x0][0x198], RZ ;  /* 0x0000660004037a10 */ /* 0x040fe40007ffe0ff */
[----:B------:R-:W-:Y:S02]  /*1ce50*/  LEA.HI.X.SX32 R23, R4, R0, 0x1, P6 ;  /* 0x0000000004177211 */ /* 0x000fe400030f0eff */
[----:B------:R-:W-:Y:S02]  /*1ce60*/  IADD3 R4, R3, c[0x0][0x198], RZ ;  /* 0x0000660003047a10 */ /* 0x000fe40007ffe0ff */
[----:B------:R-:W-:-:S04]  /*1ce70*/  IADD3 R8, R28, 0xa7, RZ ;  /* 0x000000a71c087810 */ /* 0x000fc80007ffe0ff */
[----:B------:R-:W-:Y:S02]  /*1ce80*/  ISETP.LT.AND P3, PT, R8, c[0x0][0x17c], !P0 ;  /* 0x00005f0008007a0c */ /* 0x000fe40004761270 */
[----:B------:R-:W-:-:S04]  /*1ce90*/  IADD3 R8, R28, 0xa8, RZ ;  /* 0x000000a81c087810 */ /* 0x000fc80007ffe0ff */
[----:B------:R-:W-:Y:S01]  /*1cea0*/  ISETP.LT.AND P2, PT, R8, c[0x0][0x17c], !P0 ;  /* 0x00005f0008007a0c */ /* 0x000fe20004741270 */
[----:B--2---:R0:W-:Y:S01]  /*1ceb0*/  @P1 STG.E.U16 [R20.64], R16 ;  /* 0x0000001014001986 */ /* 0x0041e2000c101504 */
[----:B------:R-:W-:-:S05]  /*1cec0*/  PRMT R12, R16, 0x7632, R12 ;  /* 0x00007632100c7816 */ /* 0x000fca000000000c */
[----:B------:R1:W-:Y:S01]  /*1ced0*/  @P5 STG.E.U16 [R22.64], R12 ;  /* 0x0000000c16005986 */ /* 0x0003e2000c101504 */
[----:B0-----:R-:W-:-:S03]  /*1cee0*/  LEA R20, P6, R3, R2, 0x1 ;  /* 0x0000000203147211 */ /* 0x001fc600078c08ff */
[----:B------:R-:W2:Y:S01]  /*1cef0*/  LDL.LU R16, [R1+0x94] ;  /* 0x0000940001107983 */ /* 0x000ea20000300800 */
[----:B------:R-:W-:Y:S02]  /*1cf00*/  LEA.HI.X.SX32 R21, R3, R0, 0x1, P6 ;  /* 0x0000000003157211 */ /* 0x000fe400030f0eff */
[C---:B-1----:R-:W-:Y:S02]  /*1cf10*/  LEA R22, P6, R4.reuse, R2, 0x1 ;  /* 0x0000000204167211 */ /* 0x042fe400078c08ff */
[C---:B------:R-:W-:Y:S02]  /*1cf20*/  IADD3 R3, R4.reuse, c[0x0][0x198], RZ ;  /* 0x0000660004037a10 */ /* 0x040fe40007ffe0ff */
[----:B------:R-:W-:Y:S01]  /*1cf30*/  LEA.HI.X.SX32 R23, R4, R0, 0x1, P6 ;  /* 0x0000000004177211 */ /* 0x000fe200030f0eff */
[----:B----4-:R0:W-:Y:S01]  /*1cf40*/  @P4 STG.E.U16 [R20.64], R24 ;  /* 0x0000001814004986 */ /* 0x0101e2000c101504 */
[----:B------:R-:W-:-:S03]  /*1cf50*/  PRMT R4, R24, 0x7632, R4 ;  /* 0x0000763218047816 */ /* 0x000fc60000000004 */
[----:B0-----:R-:W4:Y:S01]  /*1cf60*/  LDL.LU R24, [R1+0x84] ;  /* 0x0000840001187983 */ /* 0x001f220000300800 */
[----:B------:R-:W-:-:S04]  /*1cf70*/  LEA R20, P6, R3, R2, 0x1 ;  /* 0x0000000203147211 */ /* 0x000fc800078c08ff */
[----:B------:R-:W-:Y:S01]  /*1cf80*/  LEA.HI.X.SX32 R21, R3, R0, 0x1, P6 ;  /* 0x0000000003157211 */ /* 0x000fe200030f0eff */
[----:B------:R-:W-:Y:S04]  /*1cf90*/  @P3 STG.E.U16 [R22.64], R4 ;  /* 0x0000000416003986 */ /* 0x000fe8000c101504 */
[----:B---3--:R0:W-:Y:S01]  /*1cfa0*/  @P2 STG.E.U16 [R20.64], R29 ;  /* 0x0000001d14002986 */ /* 0x0081e2000c101504 */
[----:B------:R-:W-:-:S03]  /*1cfb0*/  PRMT R12, R29, 0x7632, R12 ;  /* 0x000076321d0c7816 */ /* 0x000fc6000000000c */
[----:B0-----:R-:W3:Y:S01]  /*1cfc0*/  LDL.LU R29, [R1+0x4] ;  /* 0x00000400011d7983 */ /* 0x001ee20000300800 */
[----:B------:R-:W-:Y:S02]  /*1cfd0*/  IADD3 R8, R28, 0xa9, RZ ;  /* 0x000000a91c087810 */ /* 0x000fe40007ffe0ff */
[----:B------:R-:W-:Y:S02]  /*1cfe0*/  IADD3 R4, R3, c[0x0][0x198], RZ ;  /* 0x0000660003047a10 */ /* 0x000fe40007ffe0ff */
[----:B------:R-:W-:Y:S02]  /*1cff0*/  ISETP.LT.AND P1, PT, R8, c[0x0][0x17c], !P0 ;  /* 0x00005f0008007a0c */ /* 0x000fe40004721270 */
[----:B------:R-:W-:Y:S02]  /*1d000*/  IADD3 R8, R28, 0xaa, RZ ;  /* 0x000000aa1c087810 */ /* 0x000fe40007ffe0ff */
[C---:B------:R-:W-:Y:S02]  /*1d010*/  LEA R22, P6, R4.reuse, R2, 0x1 ;  /* 0x0000000204167211 */ /* 0x040fe400078c08ff */
[----:B------:R-:W-:-:S02]  /*1d020*/  IADD3 R3, R4, c[0x0][0x198], RZ ;  /* 0x0000660004037a10 */ /* 0x000fc40007ffe0ff */
[----:B------:R-:W-:Y:S02]  /*1d030*/  ISETP.LT.AND P5, PT, R8, c[0x0][0x17c], !P0 ;  /* 0x00005f0008007a0c */ /* 0x000fe400047a1270 */
[----:B------:R-:W-:Y:S02]  /*1d040*/  IADD3 R8, R28, 0xab, RZ ;  /* 0x000000ab1c087810 */ /* 0x000fe40007ffe0ff */
[----:B------:R-:W-:Y:S02]  /*1d050*/  LEA.HI.X.SX32 R23, R4, R0, 0x1, P6 ;  /* 0x0000000004177211 */ /* 0x000fe400030f0eff */
[C---:B------:R-:W-:Y:S02]  /*1d060*/  LEA R20, P6, R3.reuse, R2, 0x1 ;  /* 0x0000000203147211 */ /* 0x040fe400078c08ff */
[----:B------:R-:W-:Y:S02]  /*1d070*/  IADD3 R4, R3, c[0x0][0x198], RZ ;  /* 0x0000660003047a10 */ /* 0x000fe40007ffe0ff */
[----:B------:R-:W-:Y:S01]  /*1d080*/  ISETP.LT.AND P4, PT, R8, c[0x0][0x17c], !P0 ;  /* 0x00005f0008007a0c */ /* 0x000fe20004781270 */
[----:B------:R0:W-:Y:S01]  /*1d090*/  @P1 STG.E.U16 [R22.64], R12 ;  /* 0x0000000c16001986 */ /* 0x0001e2000c101504 */
[----:B------:R-:W-:-:S02]  /*1d0a0*/  IADD3 R8, R28, 0xac, RZ ;  /* 0x000000ac1c087810 */ /* 0x000fc40007ffe0ff */
[----:B------:R-:W-:Y:S02]  /*1d0b0*/  LEA.HI.X.SX32 R21, R3, R0, 0x1, P6 ;  /* 0x0000000003157211 */ /* 0x000fe400030f0eff */
[----:B------:R-:W-:Y:S02]  /*1d0c0*/  ISETP.LT.AND P3, PT, R8, c[0x0][0x17c], !P0 ;  /* 0x00005f0008007a0c */ /* 0x000fe40004761270 */
[C---:B------:R-:W-:Y:S02]  /*1d0d0*/  IADD3 R3, R4.reuse, c[0x0][0x198], RZ ;  /* 0x0000660004037a10 */ /* 0x040fe40007ffe0ff */
[----:B0-----:R-:W-:-:S04]  /*1d0e0*/  LEA R22, P6, R4, R2, 0x1 ;  /* 0x0000000204167211 */ /* 0x001fc800078c08ff */
[----:B------:R-:W-:Y:S02]  /*1d0f0*/  LEA.HI.X.SX32 R23, R4, R0, 0x1, P6 ;  /* 0x0000000004177211 */ /* 0x000fe400030f0eff */
[----:B------:R-:W-:-:S04]  /*1d100*/  IADD3 R8, R28, 0xad, RZ ;  /* 0x000000ad1c087810 */ /* 0x000fc80007ffe0ff */
[----:B------:R-:W-:Y:S02]  /*1d110*/  ISETP.LT.AND P2, PT, R8, c[0x0][0x17c], !P0 ;  /* 0x00005f0008007a0c */ /* 0x000fe40004741270 */
[----:B------:R-:W-:-:S04]  /*1d120*/  IADD3 R8, R28, 0xae, RZ ;  /* 0x000000ae1c087810 */ /* 0x000fc80007ffe0ff */
[----:B------:R-:W-:Y:S01]  /*1d130*/  ISETP.LT.AND P1, PT, R8, c[0x0][0x17c], !P0 ;  /* 0x00005f0008007a0c */ /* 0x000fe20004721270 */
[----:B--2---:R0:W-:Y:S01]  /*1d140*/  @P5 STG.E.U16 [R20.64], R16 ;  /* 0x0000001014005986 */ /* 0x0041e2000c101504 */
[----:B------:R-:W-:-:S05]  /*1d150*/  PRMT R4, R16, 0x7632, R4 ;  /* 0x0000763210047816 */ /* 0x000fca0000000004 */
[----:B------:R1:W-:Y:S04]  /*1d160*/  @P4 STG.E.U16 [R22.64], R4 ;  /* 0x0000000416004986 */ /* 0x0003e8000c101504 */
[----:B0-----:R-:W2:Y:S01]  /*1d170*/  LDL.LU R16, [R1+0x64] ;  /* 0x0000640001107983 */ /* 0x001ea20000300800 */
[----:B------:R-:W-:-:S04]  /*1d180*/  LEA R20, P6, R3, R2, 0x1 ;  /* 0x0000000203147211 */ /* 0x000fc800078c08ff */
[C---:B------:R-:W-:Y:S02]  /*1d190*/  LEA.HI.X.SX32 R21, R3.reuse, R0, 0x1, P6 ;  /* 0x0000000003157211 */ /* 0x040fe400030f0eff */
[----:B-1----:R-:W-:-:S04]  /*1d1a0*/  IADD3 R4, R3, c[0x0][0x198], RZ ;  /* 0x0000660003047a10 */ /* 0x002fc80007ffe0ff */
[C---:B------:R-:W-:Y:S02]  /*1d1b0*/  LEA R22, P6, R4.reuse, R2, 0x1 ;  /* 0x0000000204167211 */ /* 0x040fe400078c08ff */
[C---:B------:R-:W-:Y:S02]  /*1d1c0*/  IADD3 R3, R4.reuse, c[0x0][0x198], RZ ;  /* 0x0000660004037a10 */ /* 0x040fe40007ffe0ff */
        /* <DEDUP_REMOVED lines=8> */
[C---:B------:R-:W-:Y:S02]  /*1d250*/  IADD3 R3, R4.reuse, c[0x0][0x198], RZ ;  /* 0x0000660004037a10 */ /* 0x040fe40007ffe0ff */
[C---:B0-----:R-:W-:Y:S01]  /*1d260*/  LEA R22, P6, R4.reuse, R2, 0x1 ;  /* 0x0000000204167211 */ /* 0x041fe200078c08ff */
[----:B---3--:R0:W-:Y:S03]  /*1d270*/  @P1 STG.E.U16 [R20.64], R29 ;  /* 0x0000001d14001986 */ /* 0x0081e6000c101504 */
[----:B------:R-:W-:Y:S02]  /*1d280*/  LEA.HI.X.SX32 R23, R4, R0, 0x1, P6 ;  /* 0x0000000004177211 */ /* 0x000fe400030f0eff */
[----:B------:R-:W-:-:S02]  /*1d290*/  PRMT R4, R29, 0x7632, R4 ;  /* 0x000076321d047816 */ /* 0x000fc40000000004 */
[----:B0-----:R-:W3:Y:S01]  /*1d2a0*/  LDL.LU R29, [R1+0x14] ;  /* 0x00001400011d7983 */ /* 0x001ee20000300800 */
        /* <DEDUP_REMOVED lines=23> */
[----:B0-----:R-:W-:-:S04]  /*1d420*/  LEA R20, P6, R3, R2, 0x1 ;  /* 0x0000000203147211 */ /* 0x001fc800078c08ff */
[----:B------:R-:W-:Y:S02]  /*1d430*/  LEA.HI.X.SX32 R21, R3, R0, 0x1, P6 ;  /* 0x0000000003157211 */ /* 0x000fe400030f0eff */
[C---:B-1----:R-:W-:Y:S02]  /*1d440*/  LEA R22, P6, R4.reuse, R2, 0x1 ;  /* 0x0000000204167211 */ /* 0x042fe400078c08ff */
[C---:B------:R-:W-:Y:S02]  /*1d450*/  IADD3 R3, R4.reuse, c[0x0][0x198], RZ ;  /* 0x0000660004037a10 */ /* 0x040fe40007ffe0ff */
[----:B------:R-:W-:Y:S01]  /*1d460*/  LEA.HI.X.SX32 R23, R4, R0, 0x1, P6 ;  /* 0x0000000004177211 */ /* 0x000fe200030f0eff */
[----:B----4-:R0:W-:Y:S01]  /*1d470*/  @P2 STG.E.U16 [R20.64], R24 ;  /* 0x0000001814002986 */ /* 0x0101e2000c101504 */
[----:B------:R-:W-:-:S03]  /*1d480*/  PRMT R4, R24, 0x7632, R4 ;  /* 0x0000763218047816 */ /* 0x000fc60000000004 */
[----:B0-----:R-:W2:Y:S01]  /*1d490*/  LDL.LU R24, [R1+0x48] ;  /* 0x0000480001187983 */ /* 0x001ea20000300800 */
[----:B------:R-:W-:-:S04]  /*1d4a0*/  LEA R20, P6, R3, R2, 0x1 ;  /* 0x0000000203147211 */ /* 0x000fc800078c08ff */
[----:B------:R-:W-:Y:S01]  /*1d4b0*/  LEA.HI.X.SX32 R21, R3, R0, 0x1, P6 ;  /* 0x0000000003157211 */ /* 0x000fe200030f0eff */
[----:B------:R-:W-:Y:S04]  /*1d4c0*/  @P1 STG.E.U16 [R22.64], R4 ;  /* 0x0000000416001986 */ /* 0x000fe8000c101504 */
[----:B---3--:R0:W-:Y:S01]  /*1d4d0*/  @P5 STG.E.U16 [R20.64], R29 ;  /* 0x0000001d14005986 */ /* 0x0081e2000c101504 */
[----:B------:R-:W-:-:S03]  /*1d4e0*/  PRMT R12, R29, 0x7632, R12 ;  /* 0x000076321d0c7816 */ /* 0x000fc6000000000c */
[----:B0-----:R-:W3:Y:S01]  /*1d4f0*/  LDL.LU R29, [R1+0x58] ;  /* 0x00005800011d7983 */ /* 0x001ee20000300800 */
[----:B------:R-:W-:-:S04]  /*1d500*/  IADD3 R8, R28, 0xb5, RZ ;  /* 0x000000b51c087810 */ /* 0x000fc80007ffe0ff */
[----:B------:R-:W-:Y:S02]  /*1d510*/  ISETP.LT.AND P4, PT, R8, c[0x0][0x17c], !P0 ;  /* 0x00005f0008007a0c */ /* 0x000fe40004781270 */
[----:B------:R-:W-:-:S04]  /*1d520*/  IADD3 R8, R28, 0xb6, RZ ;  /* 0x000000b61c087810 */ /* 0x000fc80007ffe0ff */
[----:B------:R-:W-:Y:S02]  /*1d530*/  ISETP.LT.AND P3, PT, R8, c[0x0][0x17c], !P0 ;  /* 0x00005f0008007a0c */ /* 0x000fe40004761270 */
[----:B------:R-:W-:Y:S02]  /*1d540*/  IADD3 R8, R28, 0xb7, RZ ;  /* 0x000000b71c087810 */ /* 0x000fe40007ffe0ff */
[----:B------:R-:W-:Y:S02]  /*1d550*/  IADD3 R4, R3, c[0x0][0x198], RZ ;  /* 0x0000660003047a10 */ /* 0x000fe40007ffe0ff */
[----:B------:R-:W-:Y:S02]  /*1d560*/  ISETP.LT.AND P2, PT, R8, c[0x0][0x17c], !P0 ;  /* 0x00005f0008007a0c */ /* 0x000fe40004741270 */
[----:B------:R-:W-:Y:S02]  /*1d570*/  IADD3 R8, R28, 0xb8, RZ ;  /* 0x000000b81c087810 */ /* 0x000fe40007ffe0ff */
[----:B------:R-:W-:-:S02]  /*1d580*/  LEA R22, P6, R4, R2, 0x1 ;  /* 0x0000000204167211 */ /* 0x000fc400078c08ff */
[----:B------:R-:W-:Y:S02]  /*1d590*/  IADD3 R3, R4, c[0x0][0x198], RZ ;  /* 0x0000660004037a10 */ /* 0x000fe40007ffe0ff */
[----:B------:R-:W-:Y:S02]  /*1d5a0*/  ISETP.LT.AND P1, PT, R8, c[0x0][0x17c], !P0 ;  /* 0x00005f0008007a0c */ /* 0x000fe40004721270 */
[----:B------:R-:W-:Y:S02]  /*1d5b0*/  IADD3 R8, R28, 0xb9, RZ ;  /* 0x000000b91c087810 */ /* 0x000fe40007ffe0ff */
[----:B------:R-:W-:Y:S02]  /*1d5c0*/  LEA.HI.X.SX32 R23, R4, R0, 0x1, P6 ;  /* 0x0000000004177211 */ /* 0x000fe400030f0eff */
[----:B------:R-:W-:Y:S02]  /*1d5d0*/  LEA R20, P6, R3, R2, 0x1 ;  /* 0x0000000203147211 */ /* 0x000fe400078c08ff */
[----:B------:R-:W-:-:S02]  /*1d5e0*/  ISETP.LT.AND P5, PT, R8, c[0x0][0x17c], !P0 ;  /* 0x00005f0008007a0c */ /* 0x000fc400047a1270 */
[C---:B------:R-:W-:Y:S02]  /*1d5f0*/  IADD3 R4, R3.reuse, c[0x0][0x198], RZ ;  /* 0x0000660003047a10 */ /* 0x040fe40007ffe0ff */
[----:B------:R-:W-:Y:S01]  /*1d600*/  IADD3 R8, R28, 0xba, RZ ;  /* 0x000000ba1c087810 */ /* 0x000fe20007ffe0ff */
[----:B------:R0:W-:Y:S01]  /*1d610*/  @P4 STG.E.U16 [R22.64], R12 ;  /* 0x0000000c16004986 */ /* 0x0001e2000c101504 */
[----:B------:R-:W-:Y:S02]  /*1d620*/  LEA.HI.X.SX32 R21, R3, R0, 0x1, P6 ;  /* 0x0000000003157211 */ /* 0x000fe400030f0eff */
[----:B------:R-:W-:Y:S02]  /*1d630*/  ISETP.LT.AND P4, PT, R8, c[0x0][0x17c], !P0 ;  /* 0x00005f0008007a0c */ /* 0x000fe40004781270 */
[----:B------:R-:W-:Y:S01]  /*1d640*/  IADD3 R3, R4, c[0x0][0x198], RZ ;  /* 0x0000660004037a10 */ /* 0x000fe20007ffe0ff */
[----:B------:R1:W-:Y:S01]  /*1d650*/  @P3 STG.E.U16 [R20.64], R25 ;  /* 0x0000001914003986 */ /* 0x0003e2000c101504 */
[----:B------:R-:W-:-:S02]  /*1d660*/  IADD3 R8, R28, 0xbb, RZ ;  /* 0x000000bb1c087810 */ /* 0x000fc40007ffe0ff */
[----:B0-----:R-:W-:Y:S02]  /*1d670*/  LEA R22, P6, R4, R2, 0x1 ;  /* 0x0000000204167211 */ /* 0x001fe400078c08ff */
[----:B------:R-:W-:Y:S02]  /*1d680*/  ISETP.LT.AND P3, PT, R8, c[0x0][0x17c], !P0 ;  /* 0x00005f0008007a0c */ /* 0x000fe40004761270 */
[----:B------:R-:W-:Y:S02]  /*1d690*/  LEA.HI.X.SX32 R23, R4, R0, 0x1, P6 ;  /* 0x0000000004177211 */ /* 0x000fe400030f0eff */
[----:B-1----:R-:W-:Y:S02]  /*1d6a0*/  PRMT R25, R25, 0x7632, R25 ;  /* 0x0000763219197816 */ /* 0x002fe40000000019 */
[C---:B------:R-:W-:Y:S02]  /*1d6b0*/  LEA R20, P6, R3.reuse, R2, 0x1 ;  /* 0x0000000203147211 */ /* 0x040fe400078c08ff */
[----:B------:R-:W-:-:S02]  /*1d6c0*/  IADD3 R4, R3, c[0x0][0x198], RZ ;  /* 0x0000660003047a10 */ /* 0x000fc40007ffe0ff */
[----:B------:R-:W-:Y:S01]  /*1d6d0*/  IADD3 R8, R28, 0xbc, RZ ;  /* 0x000000bc1c087810 */ /* 0x000fe20007ffe0ff */
[----:B------:R0:W-:Y:S01]  /*1d6e0*/  @P2 STG.E.U16 [R22.64], R25 ;  /* 0x0000001916002986 */ /* 0x0001e2000c101504 */
[----:B------:R-:W-:Y:S02]  /*1d6f0*/  LEA.HI.X.SX32 R21, R3, R0, 0x1, P6 ;  /* 0x0000000003157211 */ /* 0x000fe400030f0eff */
[----:B------:R-:W-:Y:S02]  /*1d700*/  ISETP.LT.AND P2, PT, R8, c[0x0][0x17c], !P0 ;  /* 0x00005f0008007a0c */ /* 0x000fe40004741270 */
[----:B------:R-:W-:Y:S02]  /*1d710*/  IADD3 R3, R4, c[0x0][0x198], RZ ;  /* 0x0000660004037a10 */ /* 0x000fe40007ffe0ff */
[----:B------:R-:W-:Y:S02]  /*1d720*/  IADD3 R8, R28, 0xbd, RZ ;  /* 0x000000bd1c087810 */ /* 0x000fe40007ffe0ff */
[----:B0-----:R-:W-:Y:S01]  /*1d730*/  LEA R22, P6, R4, R2, 0x1 ;  /* 0x0000000204167211 */ /* 0x001fe200078c08ff */
[----:B------:R0:W-:Y:S01]  /*1d740*/  @P1 STG.E.U16 [R20.64], R5 ;  /* 0x0000000514001986 */ /* 0x0001e2000c101504 */
[----:B------:R-:W-:-:S02]  /*1d750*/  ISETP.LT.AND P1, PT, R8, c[0x0][0x17c], !P0 ;  /* 0x00005f0008007a0c */ /* 0x000fc40004721270 */
[----:B------:R-:W-:Y:S01]  /*1d760*/  LEA.HI.X.SX32 R23, R4, R0, 0x1, P6 ;  /* 0x0000000004177211 */ /* 0x000fe200030f0eff */
[----:B------:R-:W4:Y:S01]  /*1d770*/  LDL.LU R25, [R1+0x28] ;  /* 0x0000280001197983 */ /* 0x000f220000300800 */
[C---:B------:R-:W-:Y:S02]  /*1d780*/  LEA R4, P6, R3.reuse, R2, 0x1 ;  /* 0x0000000203047211 */ /* 0x040fe400078c08ff */
[----:B------:R-:W-:Y:S02]  /*1d790*/  IADD3 R8, R3, c[0x0][0x198], RZ ;  /* 0x0000660003087a10 */ /* 0x000fe40007ffe0ff */
[----:B------:R-:W-:Y:S02]  /*1d7a0*/  PRMT R12, R5, 0x7632, R12 ;  /* 0x00007632050c7816 */ /* 0x000fe4000000000c */
[----:B0-----:R-:W-:Y:S02]  /*1d7b0*/  LEA.HI.X.SX32 R5, R3, R0, 0x1, P6 ;  /* 0x0000000003057211 */ /* 0x001fe400030f0eff */
[C---:B------:R-:W-:Y:S01]  /*1d7c0*/  LEA R20, P6, R8.reuse, R2, 0x1 ;  /* 0x0000000208147211 */ /* 0x040fe200078c08ff */
[----:B------:R-:W-:Y:S01]  /*1d7d0*/  @P5 STG.E.U16 [R22.64], R12 ;  /* 0x0000000c16005986 */ /* 0x000fe2000c101504 */
[----:B------:R-:W-:-:S02]  /*1d7e0*/  IADD3 R3, R8, c[0x0][0x198], RZ ;  /* 0x0000660008037a10 */ /* 0x000fc40007ffe0ff */
[----:B------:R-:W-:Y:S01]  /*1d7f0*/  LEA.HI.X.SX32 R21, R8, R0, 0x1, P6 ;  /* 0x0000000008157211 */ /* 0x000fe200030f0eff */
[----:B------:R0:W-:Y:S01]  /*1d800*/  @P4 STG.E.U16 [R4.64], R9 ;  /* 0x0000000904004986 */ /* 0x0001e2000c101504 */
[C---:B------:R-:W-:Y:S02]  /*1d810*/  IADD3 R8, R28.reuse, 0xc0, RZ ;  /* 0x000000c01c087810 */ /* 0x040fe40007ffe0ff */
[C---:B------:R-:W-:Y:S02]  /*1d820*/  IADD3 R16, R28.reuse, 0xbe, RZ ;  /* 0x000000be1c107810 */ /* 0x040fe40007ffe0ff */
[----:B0-----:R-:W-:Y:S02]  /*1d830*/  IADD3 R4, R28, 0xbf, RZ ;  /* 0x000000bf1c047810 */ /* 0x001fe40007ffe0ff */
[----:B------:R-:W-:Y:S02]  /*1d840*/  PRMT R9, R9, 0x7632, R9 ;  /* 0x0000763209097816 */ /* 0x000fe40000000009 */
[----:B------:R-:W-:-:S02]  /*1d850*/  ISETP.LT.AND P4, PT, R4, c[0x0][0x17c], !P0 ;  /* 0x00005f0004007a0c */ /* 0x000fc40004781270 */
[C---:B------:R-:W-:Y:S01]  /*1d860*/  LEA R4, P6, R3.reuse, R2, 0x1 ;  /* 0x0000000203047211 */ /* 0x040fe200078c08ff */
[----:B------:R0:W-:Y:S01]  /*1d870*/  @P3 STG.E.U16 [R20.64], R9 ;  /* 0x0000000914003986 */ /* 0x0001e2000c101504 */
[----:B------:R-:W-:Y:S02]  /*1d880*/  ISETP.LT.AND P3, PT, R8, c[0x0][0x17c], !P0 ;  /* 0x00005f0008007a0c */ /* 0x000fe40004761270 */
[C---:B------:R-:W-:Y:S02]  /*1d890*/  LEA.HI.X.SX32 R5, R3.reuse, R0, 0x1, P6 ;  /* 0x0000000003057211 */ /* 0x040fe400030f0eff */
[----:B------:R-:W-:Y:S02]  /*1d8a0*/  ISETP.LT.AND P5, PT, R16, c[0x0][0x17c], !P0 ;  /* 0x00005f0010007a0c */ /* 0x000fe400047a1270 */
[----:B0-----:R-:W-:-:S04]  /*1d8b0*/  IADD3 R9, R3, c[0x0][0x198], RZ ;  /* 0x0000660003097a10 */ /* 0x001fc80007ffe0ff */
[C---:B------:R-:W-:Y:S02]  /*1d8c0*/  LEA R8, P6, R9.reuse, R2, 0x1 ;  /* 0x0000000209087211 */ /* 0x040fe400078c08ff */
[C---:B------:R-:W-:Y:S01]  /*1d8d0*/  IADD3 R3, R9.reuse, c[0x0][0x198], RZ ;  /* 0x0000660009037a10 */ /* 0x040fe20007ffe0ff */
[----:B------:R0:W-:Y:S01]  /*1d8e0*/  @P2 STG.E.U16 [R4.64], R13 ;  /* 0x0000000d04002986 */ /* 0x0001e2000c101504 */
[----:B------:R-:W-:Y:S02]  /*1d8f0*/  LEA.HI.X.SX32 R9, R9, R0, 0x1, P6 ;  /* 0x0000000009097211 */ /* 0x000fe400030f0eff */
[----:B------:R-:W-:-:S04]  /*1d900*/  IADD3 R12, R28, 0xc1, RZ ;  /* 0x000000c11c0c7810 */ /* 0x000fc80007ffe0ff */
[----:B------:R-:W-:Y:S02]  /*1d910*/  ISETP.LT.AND P2, PT, R12, c[0x0][0x17c], !P0 ;  /* 0x00005f000c007a0c */ /* 0x000fe40004741270 */
[----:B0-----:R-:W-:Y:S02]  /*1d920*/  LEA R4, P6, R3, R2, 0x1 ;  /* 0x0000000203047211 */ /* 0x001fe400078c08ff */
[----:B------:R-:W-:Y:S02]  /*1d930*/  PRMT R13, R13, 0x7632, R13 ;  /* 0x000076320d0d7816 */ /* 0x000fe4000000000d */
[C---:B------:R-:W-:Y:S02]  /*1d940*/  LEA.HI.X.SX32 R5, R3.reuse, R0, 0x1, P6 ;  /* 0x0000000003057211 */ /* 0x040fe400030f0eff */
[----:B------:R-:W-:Y:S01]  /*1d950*/  IADD3 R12, R3, c[0x0][0x198], RZ ;  /* 0x00006600030c7a10 */ /* 0x000fe20007ffe0ff */
[----:B------:R0:W-:Y:S04]  /*1d960*/  @P1 STG.E.U16 [R8.64], R13 ;  /* 0x0000000d08001986 */ /* 0x0001e8000c101504 */
[----:B------:R1:W-:Y:S01]  /*1d970*/  @P5 STG.E.U16 [R4.64], R17 ;  /* 0x0000001104005986 */ /* 0x0003e2000c101504 */
[----:B------:R-:W-:-:S02]  /*1d980*/  IADD3 R3, R12, c[0x0][0x198], RZ ;  /* 0x000066000c037a10 */ /* 0x000fc40007ffe0ff */
[----:B0-----:R-:W-:Y:S02]  /*1d990*/  LEA R8, P6, R12, R2, 0x1 ;  /* 0x000000020c087211 */ /* 0x001fe400078c08ff */
[----:B-1----:R-:W-:Y:S02]  /*1d9a0*/  IADD3 R4, R28, 0xc3, RZ ;  /* 0x000000c31c047810 */ /* 0x002fe40007ffe0ff */
[----:B------:R-:W-:Y:S02]  /*1d9b0*/  LEA.HI.X.SX32 R9, R12, R0, 0x1, P6 ;  /* 0x000000000c097211 */ /* 0x000fe400030f0eff */
[----:B------:R-:W-:Y:S02]  /*1d9c0*/  PRMT R17, R17, 0x7632, R17 ;  /* 0x0000763211117816 */ /* 0x000fe40000000011 */
[----:B------:R-:W-:Y:S02]  /*1d9d0*/  ISETP.LT.AND P5, PT, R4, c[0x0][0x17c], !P0 ;  /* 0x00005f0004007a0c */ /* 0x000fe400047a1270 */
[----:B------:R-:W-:Y:S01]  /*1d9e0*/  LEA R4, P6, R3, R2, 0x1 ;  /* 0x0000000203047211 */ /* 0x000fe200078c08ff */
[----:B------:R0:W-:Y:S01]  /*1d9f0*/  @P4 STG.E.U16 [R8.64], R17 ;  /* 0x0000001108004986 */ /* 0x0001e2000c101504 */
[----:B------:R-:W-:-:S02]  /*1da00*/  IADD3 R16, R28, 0xc2, RZ ;  /* 0x000000c21c107810 */ /* 0x000fc40007ffe0ff */
[C---:B------:R-:W-:Y:S02]  /*1da10*/  LEA.HI.X.SX32 R5, R3.reuse, R0, 0x1, P6 ;  /* 0x0000000003057211 */ /* 0x040fe400030f0eff */
[----:B------:R-:W-:Y:S02]  /*1da20*/  ISETP.LT.AND P1, PT, R16, c[0x0][0x17c], !P0 ;  /* 0x00005f0010007a0c */ /* 0x000fe40004721270 */
[----:B0-----:R-:W-:-:S04]  /*1da30*/  IADD3 R9, R3, c[0x0][0x198], RZ ;  /* 0x0000660003097a10 */ /* 0x001fc80007ffe0ff */
[C---:B------:R-:W-:Y:S02]  /*1da40*/  LEA R8, P6, R9.reuse, R2, 0x1 ;  /* 0x0000000209087211 */ /* 0x040fe400078c08ff */
[C---:B------:R-:W-:Y:S02]  /*1da50*/  IADD3 R3, R9.reuse, c[0x0][0x198], RZ ;  /* 0x0000660009037a10 */ /* 0x040fe40007ffe0ff */
[----:B------:R-:W-:Y:S01]  /*1da60*/  LEA.HI.X.SX32 R9, R9, R0, 0x1, P6 ;  /* 0x0000000009097211 */ /* 0x000fe200030f0eff */
[----:B--2---:R0:W-:Y:S01]  /*1da70*/  @P3 STG.E.U16 [R4.64], R24 ;  /* 0x0000001804003986 */ /* 0x0041e2000c101504 */
[----:B------:R-:W-:-:S03]  /*1da80*/  PRMT R13, R24, 0x7632, R13 ;  /* 0x00007632180d7816 */ /* 0x000fc6000000000d */
[----:B0-----:R-:W2:Y:S01]  /*1da90*/  LDL.LU R24, [R1+0x78] ;  /* 0x0000780001187983 */ /* 0x001ea20000300800 */
[----:B------:R-:W-:-:S04]  /*1daa0*/  LEA R4, P6, R3, R2, 0x1 ;  /* 0x0000000203047211 */ /* 0x000fc800078c08ff */
[----:B------:R-:W-:Y:S01]  /*1dab0*/  LEA.HI.X.SX32 R5, R3, R0, 0x1, P6 ;  /* 0x0000000003057211 */ /* 0x000fe200030f0eff */
[----:B------:R-:W-:Y:S04]  /*1dac0*/  @P2 STG.E.U16 [R8.64], R13 ;  /* 0x0000000d08002986 */ /* 0x000fe8000c101504 */
[----:B---3--:R0:W-:Y:S02]  /*1dad0*/  @P1 STG.E.U16 [R4.64], R29 ;  /* 0x0000001d04001986 */ /* 0x0081e4000c101504 */
[----:B0-----:R-:W-:Y:S02]  /*1dae0*/  PRMT R5, R29, 0x7632, R5 ;  /* 0x000076321d057816 */ /* 0x001fe40000000005 */
[----:B------:R-:W3:Y:S01]  /*1daf0*/  LDL.LU R29, [R1+0xa8] ;  /* 0x0000a800011d7983 */ /* 0x000ee20000300800 */
[----:B------:R-:W-:-:S04]  /*1db00*/  IADD3 R12, R28, 0xc4, RZ ;  /* 0x000000c41c0c7810 */ /* 0x000fc80007ffe0ff */
[----:B------:R-:W-:Y:S02]  /*1db10*/  ISETP.LT.AND P4, PT, R12, c[0x0][0x17c], !P0 ;  /* 0x00005f000c007a0c */ /* 0x000fe40004781270 */
[----:B------:R-:W-:-:S04]  /*1db20*/  IADD3 R12, R28, 0xc5, RZ ;  /* 0x000000c51c0c7810 */ /* 0x000fc80007ffe0ff */
[----:B------:R-:W-:Y:S02]  /*1db30*/  ISETP.LT.AND P3, PT, R12, c[0x0][0x17c], !P0 ;  /* 0x00005f000c007a0c */ /* 0x000fe40004761270 */
[----:B------:R-:W-:Y:S02]  /*1db40*/  IADD3 R12, R3, c[0x0][0x198], RZ ;  /* 0x00006600030c7a10 */ /* 0x000fe40007ffe0ff */
[----:B------:R-:W-:Y:S02]  /*1db50*/  IADD3 R4, R28, 0xc7, RZ ;  /* 0x000000c71c047810 */ /* 0x000fe40007ffe0ff */
[C---:B------:R-:W-:Y:S02]  /*1db60*/  LEA R8, P6, R12.reuse, R2, 0x1 ;  /* 0x000000020c087211 */ /* 0x040fe400078c08ff */
[C---:B------:R-:W-:Y:S02]  /*1db70*/  IADD3 R3, R12.reuse, c[0x0][0x198], RZ ;  /* 0x000066000c037a10 */ /* 0x040fe40007ffe0ff */
[----:B------:R-:W-:-:S02]  /*1db80*/  LEA.HI.X.SX32 R9, R12, R0, 0x1, P6 ;  /* 0x000000000c097211 */ /* 0x000fc400030f0eff */
[----:B------:R-:W-:Y:S02]  /*1db90*/  ISETP.LT.AND P1, PT, R4, c[0x0][0x17c], !P0 ;  /* 0x00005f0004007a0c */ /* 0x000fe40004721270 */
[C---:B------:R-:W-:Y:S01]  /*1dba0*/  LEA R4, P6, R3.reuse, R2, 0x1 ;  /* 0x0000000203047211 */ /* 0x040fe200078c08ff */
[----:B------:R0:W-:Y:S01]  /*1dbb0*/  @P5 STG.E.U16 [R8.64], R5 ;  /* 0x0000000508005986 */ /* 0x0001e2000c101504 */
[C---:B------:R-:W-:Y:S02]  /*1dbc0*/  IADD3 R16, R28.reuse, 0xc6, RZ ;  /* 0x000000c61c107810 */ /* 0x040fe40007ffe0ff */
[----:B------:R-:W-:Y:S02]  /*1dbd0*/  IADD3 R12, R28, 0xc8, RZ ;  /* 0x000000c81c0c7810 */ /* 0x000fe40007ffe0ff */
[----:B------:R-:W-:Y:S02]  /*1dbe0*/  ISETP.LT.AND P2, PT, R16, c[0x0][0x17c], !P0 ;  /* 0x00005f0010007a0c */ /* 0x000fe40004741270 */
[----:B0-----:R-:W-:-:S02]  /*1dbf0*/  LEA.HI.X.SX32 R5, R3, R0, 0x1, P6 ;  /* 0x0000000003057211 */ /* 0x001fc400030f0eff */
[----:B------:R-:W-:-:S04]  /*1dc00*/  IADD3 R9, R3, c[0x0][0x198], RZ ;  /* 0x0000660003097a10 */ /* 0x000fc80007ffe0ff */
[C---:B------:R-:W-:Y:S02]  /*1dc10*/  LEA R8, P6, R9.reuse, R2, 0x1 ;  /* 0x0000000209087211 */ /* 0x040fe400078c08ff */
[C---:B------:R-:W-:Y:S02]  /*1dc20*/  IADD3 R3, R9.reuse, c[0x0][0x198], RZ ;  /* 0x0000660009037a10 */ /* 0x040fe40007ffe0ff */
[----:B------:R-:W-:Y:S02]  /*1dc30*/  ISETP.LT.AND P5, PT, R12, c[0x0][0x17c], !P0 ;  /* 0x00005f000c007a0c */ /* 0x000fe400047a1270 */
[----:B------:R-:W-:Y:S02]  /*1dc40*/  LEA.HI.X.SX32 R9, R9, R0, 0x1, P6 ;  /* 0x0000000009097211 */ /* 0x000fe400030f0eff */
[----:B------:R-:W-:Y:S01]  /*1dc50*/  IADD3 R12, R28, 0xc9, RZ ;  /* 0x000000c91c0c7810 */ /* 0x000fe20007ffe0ff */
[----:B----4-:R0:W-:Y:S01]  /*1dc60*/  @P4 STG.E.U16 [R4.64], R25 ;  /* 0x0000001904004986 */ /* 0x0101e2000c101504 */
[----:B------:R-:W-:-:S02]  /*1dc70*/  PRMT R13, R25, 0x7632, R13 ;  /* 0x00007632190d7816 */ /* 0x000fc4000000000d */
[----:B------:R-:W-:Y:S01]  /*1dc80*/  ISETP.LT.AND P4, PT, R12, c[0x0][0x17c], !P0 ;  /* 0x00005f000c007a0c */ /* 0x000fe20004781270 */
[----:B0-----:R-:W4:Y:S01]  /*1dc90*/  LDL.LU R25, [R1+0x98] ;  /* 0x0000980001197983 */ /* 0x001f220000300800 */
[C---:B------:R-:W-:Y:S02]  /*1dca0*/  LEA R4, P6, R3.reuse, R2, 0x1 ;  /* 0x0000000203047211 */ /* 0x040fe400078c08ff */
[C---:B------:R-:W-:Y:S02]  /*1dcb0*/  IADD3 R12, R3.reuse, c[0x0][0x198], RZ ;  /* 0x00006600030c7a10 */ /* 0x040fe40007ffe0ff */
[----:B------:R-:W-:Y:S01]  /*1dcc0*/  LEA.HI.X.SX32 R5, R3, R0, 0x1, P6 ;  /* 0x0000000003057211 */ /* 0x000fe200030f0eff */
[----:B------:R0:W-:Y:S01]  /*1dcd0*/  @P3 STG.E.U16 [R8.64], R13 ;  /* 0x0000000d08003986 */ /* 0x0001e2000c101504 */
[C---:B------:R-:W-:Y:S02]  /*1dce0*/  IADD3 R3, R12.reuse, c[0x0][0x198], RZ ;  /* 0x000066000c037a10 */ /* 0x040fe40007ffe0ff */
[----:B0-----:R-:W-:-:S04]  /*1dcf0*/  LEA R8, P6, R12, R2, 0x1 ;  /* 0x000000020c087211 */ /* 0x001fc800078c08ff */
[----:B------:R-:W-:Y:S01]  /*1dd00*/  LEA.HI.X.SX32 R9, R12, R0, 0x1, P6 ;  /* 0x000000000c097211 */ /* 0x000fe200030f0eff */
[----:B--2---:R0:W-:Y:S02]  /*1dd10*/  @P2 STG.E.U16 [R4.64], R24 ;  /* 0x0000001804002986 */ /* 0x0041e4000c101504 */
[----:B0-----:R-:W-:Y:S02]  /*1dd20*/  IADD3 R4, R28, 0xcb, RZ ;  /* 0x000000cb1c047810 */ /* 0x001fe40007ffe0ff */
[----:B------:R-:W-:Y:S02]  /*1dd30*/  PRMT R5, R24, 0x7632, R5 ;  /* 0x0000763218057816 */ /* 0x000fe40000000005 */
[----:B------:R-:W2:Y:S01]  /*1dd40*/  LDL.LU R24, [R1+0x88] ;  /* 0x0000880001187983 */ /* 0x000ea20000300800 */
[----:B------:R-:W-:Y:S02]  /*1dd50*/  ISETP.LT.AND P2, PT, R4, c[0x0][0x17c], !P0 ;  /* 0x00005f0004007a0c */ /* 0x000fe40004741270 */
[C---:B------:R-:W-:Y:S01]  /*1dd60*/  LEA R4, P6, R3.reuse, R2, 0x1 ;  /* 0x0000000203047211 */ /* 0x040fe200078c08ff */
[----:B------:R0:W-:Y:S03]  /*1dd70*/  @P1 STG.E.U16 [R8.64], R5 ;  /* 0x0000000508001986 */ /* 0x0001e6000c101504 */
[----:B0-----:R-:W-:-:S02]  /*1dd80*/  LEA.HI.X.SX32 R5, R3, R0, 0x1, P6 ;  /* 0x0000000003057211 */ /* 0x001fc400030f0eff */
[----:B---3--:R-:W-:-:S03]  /*1dd90*/  PRMT R13, R29, 0x7632, R13 ;  /* 0x000076321d0d7816 */ /* 0x008fc6000000000d */
[----:B------:R0:W-:Y:S04]  /*1dda0*/  @P5 STG.E.U16 [R4.64], R29 ;  /* 0x0000001d04005986 */ /* 0x0001e8000c101504 */
[----:B0-----:R-:W3:Y:S01]  /*1ddb0*/  LDL.LU R29, [R1+0x8] ;  /* 0x00000800011d7983 */ /* 0x001ee20000300800 */
[----:B------:R-:W-:Y:S02]  /*1ddc0*/  IADD3 R9, R3, c[0x0][0x198], RZ ;  /* 0x0000660003097a10 */ /* 0x000fe40007ffe0ff */
[C---:B------:R-:W-:Y:S02]  /*1ddd0*/  IADD3 R16, R28.reuse, 0xca, RZ ;  /* 0x000000ca1c107810 */ /* 0x040fe40007ffe0ff */
[----:B------:R-:W-:Y:S02]  /*1dde0*/  IADD3 R12, R28, 0xcc, RZ ;  /* 0x000000cc1c0c7810 */ /* 0x000fe40007ffe0ff */
[----:B------:R-:W-:-:S02]  /*1ddf0*/  LEA R8, P6, R9, R2, 0x1 ;  /* 0x0000000209087211 */ /* 0x000fc400078c08ff */
[----:B------:R-:W-:Y:S02]  /*1de00*/  ISETP.LT.AND P3, PT, R16, c[0x0][0x17c], !P0 ;  /* 0x00005f0010007a0c */ /* 0x000fe40004761270 */
[C---:B------:R-:W-:Y:S02]  /*1de10*/  IADD3 R3, R9.reuse, c[0x0][0x198], RZ ;  /* 0x0000660009037a10 */ /* 0x040fe40007ffe0ff */
[----:B------:R-:W-:Y:S02]  /*1de20*/  ISETP.LT.AND P1, PT, R12, c[0x0][0x17c], !P0 ;  /* 0x00005f000c007a0c */ /* 0x000fe40004721270 */
[----:B------:R-:W-:Y:S02]  /*1de30*/  LEA.HI.X.SX32 R9, R9, R0, 0x1, P6 ;  /* 0x0000000009097211 */ /* 0x000fe400030f0eff */
[----:B------:R-:W-:Y:S02]  /*1de40*/  IADD3 R12, R28, 0xcd, RZ ;  /* 0x000000cd1c0c7810 */ /* 0x000fe40007ffe0ff */
[----:B------:R-:W-:-:S02]  /*1de50*/  LEA R4, P6, R3, R2, 0x1 ;  /* 0x0000000203047211 */ /* 0x000fc400078c08ff */
[----:B------:R-:W-:Y:S02]  /*1de60*/  ISETP.LT.AND P5, PT, R12, c[0x0][0x17c], !P0 ;  /* 0x00005f000c007a0c */ /* 0x000fe400047a1270 */
[C---:B------:R-:W-:Y:S02]  /*1de70*/  LEA.HI.X.SX32 R5, R3.reuse, R0, 0x1, P6 ;  /* 0x0000000003057211 */ /* 0x040fe400030f0eff */
[----:B------:R-:W-:Y:S01]  /*1de80*/  IADD3 R12, R3, c[0x0][0x198], RZ ;  /* 0x00006600030c7a10 */ /* 0x000fe20007ffe0ff */
[----:B------:R0:W-:Y:S03]  /*1de90*/  @P4 STG.E.U16 [R8.64], R13 ;  /* 0x0000000d08004986 */ /* 0x0001e6000c101504 */
[C---:B------:R-:W-:Y:S02]  /*1dea0*/  IADD3 R3, R12.reuse, c[0x0][0x198], RZ ;  /* 0x000066000c037a10 */ /* 0x040fe40007ffe0ff */
[----:B0-----:R-:W-:-:S04]  /*1deb0*/  LEA R8, P6, R12, R2, 0x1 ;  /* 0x000000020c087211 */ /* 0x001fc800078c08ff */
[----:B------:R-:W-:Y:S02]  /*1dec0*/  LEA.HI.X.SX32 R9, R12, R0, 0x1, P6 ;  /* 0x000000000c097211 */ /* 0x000fe400030f0eff */
[C---:B------:R-:W-:Y:S01]  /*1ded0*/  IADD3 R16, R28.reuse, 0xce, RZ ;  /* 0x000000ce1c107810 */ /* 0x040fe20007ffe0ff */
[----:B----4-:R0:W-:Y:S02]  /*1dee0*/  @P3 STG.E.U16 [R4.64], R25 ;  /* 0x0000001904003986 */ /* 0x0101e4000c101504 */
[----:B0-----:R-:W-:Y:S02]  /*1def0*/  IADD3 R4, R28, 0xcf, RZ ;  /* 0x000000cf1c047810 */ /* 0x001fe40007ffe0ff */
[----:B------:R-:W-:Y:S02]  /*1df00*/  PRMT R5, R25, 0x7632, R5 ;  /* 0x0000763219057816 */ /* 0x000fe40000000005 */
[----:B------:R-:W-:Y:S01]  /*1df10*/  ISETP.LT.AND P3, PT, R4, c[0x0][0x17c], !P0 ;  /* 0x00005f0004007a0c */ /* 0x000fe20004761270 */
[----:B------:R-:W4:Y:S01]  /*1df20*/  LDL.LU R25, [R1+0x68] ;  /* 0x0000680001197983 */ /* 0x000f220000300800 */
[----:B------:R-:W-:-:S03]  /*1df30*/  LEA R4, P6, R3, R2, 0x1 ;  /* 0x0000000203047211 */ /* 0x000fc600078c08ff */
[----:B------:R0:W-:Y:S01]  /*1df40*/  @P2 STG.E.U16 [R8.64], R5 ;  /* 0x0000000508002986 */ /* 0x0001e2000c101504 */
[----:B------:R-:W-:Y:S02]  /*1df50*/  ISETP.LT.AND P4, PT, R16, c[0x0][0x17c], !P0 ;  /* 0x00005f0010007a0c */ /* 0x000fe40004781270 */
[C---:B0-----:R-:W-:Y:S02]  /*1df60*/  LEA.HI.X.SX32 R5, R3.reuse, R0, 0x1, P6 ;  /* 0x0000000003057211 */ /* 0x041fe400030f0eff */
[----:B------:R-:W-:-:S04]  /*1df70*/  IADD3 R9, R3, c[0x0][0x198], RZ ;  /* 0x0000660003097a10 */ /* 0x000fc80007ffe0ff */
        /* <DEDUP_REMOVED lines=16> */
[----:B------:R-:W-:-:S04]  /*1e080*/  IADD3 R12, R3, c[0x0][0x198], RZ ;  /* 0x00006600030c7a10 */ /* 0x000fc80007ffe0ff */
[----:B------:R-:W-:Y:S02]  /*1e090*/  LEA R8, P6, R12, R2, 0x1 ;  /* 0x000000020c087211 */ /* 0x000fe400078c08ff */
[----:B------:R-:W-:Y:S02]  /*1e0a0*/  IADD3 R4, R28, 0xd3, RZ ;  /* 0x000000d31c047810 */ /* 0x000fe40007ffe0ff */
[C---:B------:R-:W-:Y:S02]  /*1e0b0*/  LEA.HI.X.SX32 R9, R12.reuse, R0, 0x1, P6 ;  /* 0x000000000c097211 */ /* 0x040fe400030f0eff */
[----:B------:R-:W-:Y:S02]  /*1e0c0*/  IADD3 R3, R12, c[0x0][0x198], RZ ;  /* 0x000066000c037a10 */ /* 0x000fe40007ffe0ff */
[----:B------:R-:W-:Y:S01]  /*1e0d0*/  ISETP.LT.AND P4, PT, R4, c[0x0][0x17c], !P0 ;  /* 0x00005f0004007a0c */ /* 0x000fe20004781270 */
[----:B------:R0:W-:Y:S01]  /*1e0e0*/  @P3 STG.E.U16 [R8.64], R5 ;  /* 0x0000000508003986 */ /* 0x0001e2000c101504 */
[----:B------:R-:W-:-:S02]  /*1e0f0*/  LEA R4, P6, R3, R2, 0x1 ;  /* 0x0000000203047211 */ /* 0x000fc400078c08ff */
[C---:B------:R-:W-:Y:S02]  /*1e100*/  IADD3 R16, R28.reuse, 0xd2, RZ ;  /* 0x000000d21c107810 */ /* 0x040fe40007ffe0ff */
[----:B------:R-:W-:Y:S02]  /*1e110*/  IADD3 R12, R28, 0xd4, RZ ;  /* 0x000000d41c0c7810 */ /* 0x000fe40007ffe0ff */
[----:B------:R-:W-:Y:S02]  /*1e120*/  ISETP.LT.AND P5, PT, R16, c[0x0][0x17c], !P0 ;  /* 0x00005f0010007a0c */ /* 0x000fe400047a1270 */
[C---:B0-----:R-:W-:Y:S02]  /*1e130*/  IADD3 R9, R3.reuse, c[0x0][0x198], RZ ;  /* 0x0000660003097a10 */ /* 0x041fe40007ffe0ff */
[----:B------:R-:W-:Y:S02]  /*1e140*/  LEA.HI.X.SX32 R5, R3, R0, 0x1, P6 ;  /* 0x0000000003057211 */ /* 0x000fe400030f0eff */
[----:B------:R-:W-:-:S02]  /*1e150*/  LEA R8, P6, R9, R2, 0x1 ;  /* 0x0000000209087211 */ /* 0x000fc400078c08ff */
[C---:B------:R-:W-:Y:S02]  /*1e160*/  IADD3 R3, R9.reuse, c[0x0][0x198], RZ ;  /* 0x0000660009037a10 */ /* 0x040fe40007ffe0ff */
[----:B------:R-:W-:Y:S02]  /*1e170*/  ISETP.LT.AND P3, PT, R12, c[0x0][0x17c], !P0 ;  /* 0x00005f000c007a0c */ /* 0x000fe40004761270 */
[----:B------:R-:W-:Y:S02]  /*1e180*/  LEA.HI.X.SX32 R9, R9, R0, 0x1, P6 ;  /* 0x0000000009097211 */ /* 0x000fe400030f0eff */
[----:B------:R-:W-:Y:S01]  /*1e190*/  IADD3 R12, R28, 0xd5, RZ ;  /* 0x000000d51c0c7810 */ /* 0x000fe20007ffe0ff */
[----:B----4-:R0:W-:Y:S01]  /*1e1a0*/  @P2 STG.E.U16 [R4.64], R25 ;  /* 0x0000001904002986 */ /* 0x0101e2000c101504 */
[----:B------:R-:W-:Y:S02]  /*1e1b0*/  PRMT R13, R25, 0x7632, R13 ;  /* 0x00007632190d7816 */ /* 0x000fe4000000000d */
[----:B------:R-:W-:-:S02]  /*1e1c0*/  ISETP.LT.AND P2, PT, R12, c[0x0][0x17c], !P0 ;  /* 0x00005f000c007a0c */ /* 0x000fc40004741270 */
[C---:B------:R-:W-:Y:S02]  /*1e1d0*/  IADD3 R12, R3.reuse, c[0x0][0x198], RZ ;  /* 0x00006600030c7a10 */ /* 0x040fe40007ffe0ff */
[----:B0-----:R-:W-:-:S04]  /*1e1e0*/  LEA R4, P6, R3, R2, 0x1 ;  /* 0x0000000203047211 */ /* 0x001fc800078c08ff */
        /* <DEDUP_REMOVED lines=8> */
[----:B------:R-:W-:Y:S01]  /*1e270*/  ISETP.LT.AND P5, PT, R4, c[0x0][0x17c], !P0 ;  /* 0x00005f0004007a0c */ /* 0x000fe200047a1270 */
[----:B------:R-:W2:Y:S01]  /*1e280*/  LDL.LU R24, [R1+0x4c] ;  /* 0x00004c0001187983 */ /* 0x000ea20000300800 */
[----:B------:R-:W-:-:S03]  /*1e290*/  LEA R4, P6, R3, R2, 0x1 ;  /* 0x0000000203047211 */ /* 0x000fc600078c08ff */
[----:B------:R0:W-:Y:S02]  /*1e2a0*/  @P4 STG.E.U16 [R8.64], R5 ;  /* 0x0000000508004986 */ /* 0x0001e4000c101504 */
[----:B0-----:R-:W-:Y:S02]  /*1e2b0*/  LEA.HI.X.SX32 R5, R3, R0, 0x1, P6 ;  /* 0x0000000003057211 */ /* 0x001fe400030f0eff */
[----:B---3--:R-:W-:-:S03]  /*1e2c0*/  PRMT R13, R29, 0x7632, R13 ;  /* 0x000076321d0d7816 */ /* 0x008fc6000000000d */
[----:B------:R0:W-:Y:S04]  /*1e2d0*/  @P3 STG.E.U16 [R4.64], R29 ;  /* 0x0000001d04003986 */ /* 0x0001e8000c101504 */
[----:B0-----:R-:W3:Y:S01]  /*1e2e0*/  LDL.LU R29, [R1+0x5c] ;  /* 0x00005c00011d7983 */ /* 0x001ee20000300800 */
[----:B------:R-:W-:Y:S02]  /*1e2f0*/  IADD3 R9, R3, c[0x0][0x198], RZ ;  /* 0x0000660003097a10 */ /* 0x000fe40007ffe0ff */
[C---:B------:R-:W-:Y:S01]  /*1e300*/  IADD3 R16, R28.reuse, 0xd6, RZ ;  /* 0x000000d61c107810 */ /* 0x040fe20007ffe0ff */
[----:B------:R-:W4:Y:S01]  /*1e310*/  LDL.LU R25, [R1+0x2c] ;  /* 0x00002c0001197983 */ /* 0x000f220000300800 */
[----:B------:R-:W-:Y:S02]  /*1e320*/  IADD3 R12, R28, 0xd8, RZ ;  /* 0x000000d81c0c7810 */ /* 0x000fe40007ffe0ff */
[----:B------:R-:W-:-:S02]  /*1e330*/  LEA R8, P6, R9, R2, 0x1 ;  /* 0x0000000209087211 */ /* 0x000fc400078c08ff */
[----:B------:R-:W-:Y:S02]  /*1e340*/  ISETP.LT.AND P1, PT, R16, c[0x0][0x17c], !P0 ;  /* 0x00005f0010007a0c */ /* 0x000fe40004721270 */
[C---:B------:R-:W-:Y:S02]  /*1e350*/  IADD3 R3, R9.reuse, c[0x0][0x198], RZ ;  /* 0x0000660009037a10 */ /* 0x040fe40007ffe0ff */
[----:B------:R-:W-:Y:S02]  /*1e360*/  ISETP.LT.AND P4, PT, R12, c[0x0][0x17c], !P0 ;  /* 0x00005f000c007a0c */ /* 0x000fe40004781270 */
[----:B------:R-:W-:Y:S02]  /*1e370*/  IADD3 R12, R28, 0xd9, RZ ;  /* 0x000000d91c0c7810 */ /* 0x000fe40007ffe0ff */
[----:B------:R-:W-:Y:S02]  /*1e380*/  LEA.HI.X.SX32 R9, R9, R0, 0x1, P6 ;  /* 0x0000000009097211 */ /* 0x000fe400030f0eff */
[----:B------:R-:W-:-:S02]  /*1e390*/  LEA R4, P6, R3, R2, 0x1 ;  /* 0x0000000203047211 */ /* 0x000fc400078c08ff */
[----:B------:R-:W-:Y:S02]  /*1e3a0*/  ISETP.LT.AND P3, PT, R12, c[0x0][0x17c], !P0 ;  /* 0x00005f000c007a0c */ /* 0x000fe40004761270 */
[C---:B------:R-:W-:Y:S02]  /*1e3b0*/  IADD3 R12, R3.reuse, c[0x0][0x198], RZ ;  /* 0x00006600030c7a10 */ /* 0x040fe40007ffe0ff */
[----:B------:R-:W-:Y:S01]  /*1e3c0*/  LEA.HI.X.SX32 R5, R3, R0, 0x1, P6 ;  /* 0x0000000003057211 */ /* 0x000fe200030f0eff */
[----:B------:R0:W-:Y:S01]  /*1e3d0*/  @P2 STG.E.U16 [R8.64], R13 ;  /* 0x0000000d08002986 */ /* 0x0001e2000c101504 */
[----:B------:R-:W-:-:S03]  /*1e3e0*/  IADD3 R3, R12, c[0x0][0x198], RZ ;  /* 0x000066000c037a10 */ /* 0x000fc60007ffe0ff */
[----:B------:R1:W-:Y:S01]  /*1e3f0*/  @P1 STG.E.U16 [R4.64], R26 ;  /* 0x0000001a04001986 */ /* 0x0003e2000c101504 */
        /* <DEDUP_REMOVED lines=8> */
[----:B------:R-:W-:Y:S02]  /*1e480*/  IADD3 R16, R28, 0xda, RZ ;  /* 0x000000da1c107810 */ /* 0x000fe40007ffe0ff */
[C---:B------:R-:W-:Y:S02]  /*1e490*/  LEA.HI.X.SX32 R5, R3.reuse, R0, 0x1, P6 ;  /* 0x0000000003057211 */ /* 0x040fe400030f0eff */
[----:B------:R-:W-:Y:S02]  /*1e4a0*/  ISETP.LT.AND P5, PT, R12, c[0x0][0x17c], !P0 ;  /* 0x00005f000c007a0c */ /* 0x000fe400047a1270 */
[----:B0-----:R-:W-:Y:S02]  /*1e4b0*/  IADD3 R9, R3, c[0x0][0x198], RZ ;  /* 0x0000660003097a10 */ /* 0x001fe40007ffe0ff */
[----:B------:R-:W-:Y:S02]  /*1e4c0*/  IADD3 R12, R28, 0xdd, RZ ;  /* 0x000000dd1c0c7810 */ /* 0x000fe40007ffe0ff */
[----:B------:R-:W-:-:S02]  /*1e4d0*/  LEA R8, P6, R9, R2, 0x1 ;  /* 0x0000000209087211 */ /* 0x000fc400078c08ff */
[----:B------:R-:W-:Y:S02]  /*1e4e0*/  ISETP.LT.AND P2, PT, R16, c[0x0][0x17c], !P0 ;  /* 0x00005f0010007a0c */ /* 0x000fe40004741270 */
[C---:B------:R-:W-:Y:S01]  /*1e4f0*/  IADD3 R3, R9.reuse, c[0x0][0x198], RZ ;  /* 0x0000660009037a10 */ /* 0x040fe20007ffe0ff */
[----:B------:R0:W-:Y:S01]  /*1e500*/  @P4 STG.E.U16 [R4.64], R6 ;  /* 0x0000000604004986 */ /* 0x0001e2000c101504 */
[----:B------:R-:W-:Y:S02]  /*1e510*/  ISETP.LT.AND P4, PT, R12, c[0x0][0x17c], !P0 ;  /* 0x00005f000c007a0c */ /* 0x000fe40004781270 */
[----:B------:R-:W-:Y:S02]  /*1e520*/  LEA.HI.X.SX32 R9, R9, R0, 0x1, P6 ;  /* 0x0000000009097211 */ /* 0x000fe400030f0eff */
[----:B------:R-:W-:Y:S02]  /*1e530*/  PRMT R12, R6, 0x7632, R12 ;  /* 0x00007632060c7816 */ /* 0x000fe4000000000c */
[----:B------:R-:W-:-:S02]  /*1e540*/  IADD3 R13, R28, 0xde, RZ ;  /* 0x000000de1c0d7810 */ /* 0x000fc40007ffe0ff */
[C---:B0-----:R-:W-:Y:S02]  /*1e550*/  LEA R4, P6, R3.reuse, R2, 0x1 ;  /* 0x0000000203047211 */ /* 0x041fe400078c08ff */
[C---:B------:R-:W-:Y:S01]  /*1e560*/  IADD3 R6, R3.reuse, c[0x0][0x198], RZ ;  /* 0x0000660003067a10 */ /* 0x040fe20007ffe0ff */
[----:B------:R0:W-:Y:S01]  /*1e570*/  @P3 STG.E.U16 [R8.64], R12 ;  /* 0x0000000c08003986 */ /* 0x0001e2000c101504 */
[----:B------:R-:W-:Y:S02]  /*1e580*/  LEA.HI.X.SX32 R5, R3, R0, 0x1, P6 ;  /* 0x0000000003057211 */ /* 0x000fe400030f0eff */
[----:B------:R-:W-:Y:S02]  /*1e590*/  ISETP.LT.AND P3, PT, R13, c[0x0][0x17c], !P0 ;  /* 0x00005f000d007a0c */ /* 0x000fe40004761270 */
[----:B------:R-:W-:Y:S01]  /*1e5a0*/  IADD3 R13, R28, 0xdf, RZ ;  /* 0x000000df1c0d7810 */ /* 0x000fe20007ffe0ff */
[----:B------:R1:W-:Y:S01]  /*1e5b0*/  @P2 STG.E.U16 [R4.64], R10 ;  /* 0x0000000a04002986 */ /* 0x0003e2000c101504 */
[----:B------:R-:W-:-:S02]  /*1e5c0*/  IADD3 R3, R6, c[0x0][0x198], RZ ;  /* 0x0000660006037a10 */ /* 0x000fc40007ffe0ff */
[C---:B0-----:R-:W-:Y:S02]  /*1e5d0*/  LEA R8, P6, R6.reuse, R2, 0x1 ;  /* 0x0000000206087211 */ /* 0x041fe400078c08ff */
[----:B------:R-:W-:Y:S02]  /*1e5e0*/  ISETP.LT.AND P2, PT, R13, c[0x0][0x17c], !P0 ;  /* 0x00005f000d007a0c */ /* 0x000fe40004741270 */
[----:B------:R-:W-:Y:S02]  /*1e5f0*/  LEA.HI.X.SX32 R9, R6, R0, 0x1, P6 ;  /* 0x0000000006097211 */ /* 0x000fe400030f0eff */
[----:B-1----:R-:W-:Y:S02]  /*1e600*/  PRMT R5, R10, 0x7632, R5 ;  /* 0x000076320a057816 */ /* 0x002fe40000000005 */
[C---:B------:R-:W-:Y:S02]  /*1e610*/  LEA R4, P6, R3.reuse, R2, 0x1 ;  /* 0x0000000203047211 */ /* 0x040fe400078c08ff */
[----:B------:R-:W-:Y:S01]  /*1e620*/  IADD3 R13, R3, c[0x0][0x198], RZ ;  /* 0x00006600030d7a10 */ /* 0x000fe20007ffe0ff */
[----:B------:R0:W-:Y:S01]  /*1e630*/  @P1 STG.E.U16 [R8.64], R5 ;  /* 0x0000000508001986 */ /* 0x0001e2000c101504 */
[----:B------:R-:W-:-:S02]  /*1e640*/  PRMT R10, R14, 0x7632, R10 ;  /* 0x000076320e0a7816 */ /* 0x000fc4000000000a */
[----:B0-----:R-:W-:Y:S02]  /*1e650*/  LEA.HI.X.SX32 R5, R3, R0, 0x1, P6 ;  /* 0x0000000003057211 */ /* 0x001fe400030f0eff */
[C---:B------:R-:W-:Y:S02]  /*1e660*/  LEA R8, P6, R13.reuse, R2, 0x1 ;  /* 0x000000020d087211 */ /* 0x040fe400078c08ff */
[C---:B------:R-:W-:Y:S01]  /*1e670*/  IADD3 R3, R13.reuse, c[0x0][0x198], RZ ;  /* 0x000066000d037a10 */ /* 0x040fe20007ffe0ff */
[----:B------:R0:W-:Y:S01]  /*1e680*/  @P5 STG.E.U16 [R4.64], R14 ;  /* 0x0000000e04005986 */ /* 0x0001e2000c101504 */
[----:B------:R-:W-:Y:S02]  /*1e690*/  LEA.HI.X.SX32 R9, R13, R0, 0x1, P6 ;  /* 0x000000000d097211 */ /* 0x000fe400030f0eff */
[C---:B------:R-:W-:Y:S02]  /*1e6a0*/  IADD3 R13, R3.reuse, c[0x0][0x198], RZ ;  /* 0x00006600030d7a10 */ /* 0x040fe40007ffe0ff */
[----:B------:R-:W-:Y:S01]  /*1e6b0*/  IADD3 R6, R28, 0xe0, RZ ;  /* 0x000000e01c067810 */ /* 0x000fe20007ffe0ff */
[----:B------:R1:W-:Y:S01]  /*1e6c0*/  @P4 STG.E.U16 [R8.64], R10 ;  /* 0x0000000a08004986 */ /* 0x0003e2000c101504 */
[----:B0-----:R-:W-:-:S04]  /*1e6d0*/  LEA R4, P6, R3, R2, 0x1 ;  /* 0x0000000203047211 */ /* 0x001fc800078c08ff */
[----:B------:R-:W-:Y:S02]  /*1e6e0*/  LEA.HI.X.SX32 R5, R3, R0, 0x1, P6 ;  /* 0x0000000003057211 */ /* 0x000fe400030f0eff */
[C---:B-1----:R-:W-:Y:S02]  /*1e6f0*/  LEA R8, P6, R13.reuse, R2, 0x1 ;  /* 0x000000020d087211 */ /* 0x042fe400078c08ff */
[----:B------:R-:W-:Y:S01]  /*1e700*/  ISETP.LT.AND P1, PT, R6, c[0x0][0x17c], !P0 ;  /* 0x00005f0006007a0c */ /* 0x000fe20004721270 */
[----:B------:R0:W-:Y:S01]  /*1e710*/  @P3 STG.E.U16 [R4.64], R18 ;  /* 0x0000001204003986 */ /* 0x0001e2000c101504 */
[C---:B------:R-:W-:Y:S02]  /*1e720*/  IADD3 R3, R13.reuse, c[0x0][0x198], RZ ;  /* 0x000066000d037a10 */ /* 0x040fe40007ffe0ff */
[----:B------:R-:W-:Y:S02]  /*1e730*/  IADD3 R6, R28, 0xe1, RZ ;  /* 0x000000e11c067810 */ /* 0x000fe40007ffe0ff */
[----:B------:R-:W-:-:S02]  /*1e740*/  LEA.HI.X.SX32 R9, R13, R0, 0x1, P6 ;  /* 0x000000000d097211 */ /* 0x000fc400030f0eff */
[----:B------:R-:W-:Y:S02]  /*1e750*/  ISETP.LT.AND P5, PT, R6, c[0x0][0x17c], !P0 ;  /* 0x00005f0006007a0c */ /* 0x000fe400047a1270 */
[----:B0-----:R-:W-:Y:S02]  /*1e760*/  PRMT R5, R18, 0x7632, R5 ;  /* 0x0000763212057816 */ /* 0x001fe40000000005 */
[C---:B------:R-:W-:Y:S02]  /*1e770*/  LEA R4, P6, R3.reuse, R2, 0x1 ;  /* 0x0000000203047211 */ /* 0x040fe400078c08ff */
[----:B------:R-:W-:Y:S01]  /*1e780*/  IADD3 R17, R3, c[0x0][0x198], RZ ;  /* 0x0000660003117a10 */ /* 0x000fe20007ffe0ff */
[----:B------:R0:W-:Y:S01]  /*1e790*/  @P2 STG.E.U16 [R8.64], R5 ;  /* 0x0000000508002986 */ /* 0x0001e2000c101504 */
[----:B------:R-:W-:Y:S02]  /*1e7a0*/  IADD3 R6, R28, 0xe2, RZ ;  /* 0x000000e21c067810 */ /* 0x000fe40007ffe0ff */
[----:B------:R-:W-:-:S02]  /*1e7b0*/  IADD3 R13, R17, c[0x0][0x198], RZ ;  /* 0x00006600110d7a10 */ /* 0x000fc40007ffe0ff */
[----:B------:R-:W-:Y:S02]  /*1e7c0*/  ISETP.LT.AND P4, PT, R6, c[0x0][0x17c], !P0 ;  /* 0x00005f0006007a0c */ /* 0x000fe40004781270 */
[----:B0-----:R-:W-:Y:S02]  /*1e7d0*/  LEA.HI.X.SX32 R5, R3, R0, 0x1, P6 ;  /* 0x0000000003057211 */ /* 0x001fe400030f0eff */
[----:B------:R-:W-:-:S04]  /*1e7e0*/  LEA R8, P6, R17, R2, 0x1 ;  /* 0x0000000211087211 */ /* 0x000fc800078c08ff */
[----:B------:R-:W-:Y:S02]  /*1e7f0*/  LEA.HI.X.SX32 R9, R17, R0, 0x1, P6 ;  /* 0x0000000011097211 */ /* 0x000fe400030f0eff */
[----:B--2---:R-:W-:Y:S01]  /*1e800*/  PRMT R3, R24, 0x7632, R3 ;  /* 0x0000763218037816 */ /* 0x004fe20000000003 */
[----:B------:R0:W-:Y:S04]  /*1e810*/  @P1 STG.E.U16 [R4.64], R24 ;  /* 0x0000001804001986 */ /* 0x0001e8000c101504 */
[----:B0-----:R-:W2:Y:S01]  /*1e820*/  LDL.LU R24, [R1+0x7c] ;  /* 0x00007c0001187983 */ /* 0x001ea20000300800 */
[----:B------:R-:W-:-:S04]  /*1e830*/  LEA R4, P6, R13, R2, 0x1 ;  /* 0x000000020d047211 */ /* 0x000fc800078c08ff */
[----:B------:R-:W-:Y:S01]  /*1e840*/  LEA.HI.X.SX32 R5, R13, R0, 0x1, P6 ;  /* 0x000000000d057211 */ /* 0x000fe200030f0eff */
[----:B------:R-:W-:Y:S01]  /*1e850*/  @P5 STG.E.U16 [R8.64], R3 ;  /* 0x0000000308005986 */ /* 0x000fe2000c101504 */
[----:B---3--:R-:W-:-:S03]  /*1e860*/  PRMT R10, R29, 0x7632, R10 ;  /* 0x000076321d0a7816 */ /* 0x008fc6000000000a */
[----:B------:R0:W-:Y:S04]  /*1e870*/  @P4 STG.E.U16 [R4.64], R29 ;  /* 0x0000001d04004986 */ /* 0x0001e8000c101504 */
[----:B0-----:R-:W3:Y:S01]  /*1e880*/  LDL.LU R29, [R1+0xac] ;  /* 0x0000ac00011d7983 */ /* 0x001ee20000300800 */
[----:B------:R-:W-:-:S04]  /*1e890*/  IADD3 R6, R28, 0xe3, RZ ;  /* 0x000000e31c067810 */ /* 0x000fc80007ffe0ff */
[----:B------:R-:W-:Y:S02]  /*1e8a0*/  ISETP.LT.AND P3, PT, R6, c[0x0][0x17c], !P0 ;  /* 0x00005f0006007a0c */ /* 0x000fe40004761270 */
[----:B------:R-:W-:Y:S02]  /*1e8b0*/  IADD3 R6, R28, 0xe4, RZ ;  /* 0x000000e41c067810 */ /* 0x000fe40007ffe0ff */
[----:B------:R-:W-:Y:S02]  /*1e8c0*/  IADD3 R17, R13, c[0x0][0x198], RZ ;  /* 0x000066000d117a10 */ /* 0x000fe40007ffe0ff */
[----:B------:R-:W-:Y:S02]  /*1e8d0*/  ISETP.LT.AND P2, PT, R6, c[0x0][0x17c], !P0 ;  /* 0x00005f0006007a0c */ /* 0x000fe40004741270 */
[----:B------:R-:W-:Y:S02]  /*1e8e0*/  IADD3 R6, R28, 0xe5, RZ ;  /* 0x000000e51c067810 */ /* 0x000fe40007ffe0ff */
[----:B------:R-:W-:-:S02]  /*1e8f0*/  LEA R8, P6, R17, R2, 0x1 ;  /* 0x0000000211087211 */ /* 0x000fc400078c08ff */
[C---:B------:R-:W-:Y:S02]  /*1e900*/  IADD3 R13, R17.reuse, c[0x0][0x198], RZ ;  /* 0x00006600110d7a10 */ /* 0x040fe40007ffe0ff */
[----:B------:R-:W-:Y:S02]  /*1e910*/  ISETP.LT.AND P1, PT, R6, c[0x0][0x17c], !P0 ;  /* 0x00005f0006007a0c */ /* 0x000fe40004721270 */
[----:B------:R-:W-:Y:S02]  /*1e920*/  IADD3 R6, R28, 0xe6, RZ ;  /* 0x000000e61c067810 */ /* 0x000fe40007ffe0ff */
[----:B------:R-:W-:Y:S02]  /*1e930*/  LEA.HI.X.SX32 R9, R17, R0, 0x1, P6 ;  /* 0x0000000011097211 */ /* 0x000fe400030f0eff */
[C---:B------:R-:W-:Y:S02]  /*1e940*/  LEA R4, P6, R13.reuse, R2, 0x1 ;  /* 0x000000020d047211 */ /* 0x040fe400078c08ff */
[----:B------:R-:W-:Y:S01]  /*1e950*/  IADD3 R17, R13, c[0x0][0x198], RZ ;  /* 0x000066000d117a10 */ /* 0x000fe20007ffe0ff */
[----:B------:R0:W-:Y:S01]  /*1e960*/  @P3 STG.E.U16 [R8.64], R10 ;  /* 0x0000000a08003986 */ /* 0x0001e2000c101504 */
[----:B------:R-:W-:-:S02]  /*1e970*/  ISETP.LT.AND P5, PT, R6, c[0x0][0x17c], !P0 ;  /* 0x00005f0006007a0c */ /* 0x000fc400047a1270 */
[----:B------:R-:W-:Y:S02]  /*1e980*/  IADD3 R6, R28, 0xe7, RZ ;  /* 0x000000e71c067810 */ /* 0x000fe40007ffe0ff */
[----:B------:R-:W-:Y:S02]  /*1e990*/  LEA.HI.X.SX32 R5, R13, R0, 0x1, P6 ;  /* 0x000000000d057211 */ /* 0x000fe400030f0eff */
[C---:B------:R-:W-:Y:S02]  /*1e9a0*/  IADD3 R13, R17.reuse, c[0x0][0x198], RZ ;  /* 0x00006600110d7a10 */ /* 0x040fe40007ffe0ff */
[----:B------:R-:W-:Y:S02]  /*1e9b0*/  ISETP.LT.AND P4, PT, R6, c[0x0][0x17c], !P0 ;  /* 0x00005f0006007a0c */ /* 0x000fe40004781270 */
[----:B0-----:R-:W-:Y:S01]  /*1e9c0*/  LEA R8, P6, R17, R2, 0x1 ;  /* 0x0000000211087211 */ /* 0x001fe200078c08ff */
[----:B----4-:R0:W-:Y:S01]  /*1e9d0*/  @P2 STG.E.U16 [R4.64], R25 ;  /* 0x0000001904002986 */ /* 0x0101e2000c101504 */
[----:B------:R-:W-:-:S02]  /*1e9e0*/  PRMT R6, R25, 0x7632, R6 ;  /* 0x0000763219067816 */ /* 0x000fc40000000006 */
[----:B------:R-:W-:Y:S02]  /*1e9f0*/  LEA.HI.X.SX32 R9, R17, R0, 0x1, P6 ;  /* 0x0000000011097211 */ /* 0x000fe400030f0eff */
[C---:B------:R-:W-:Y:S02]  /*1ea00*/  IADD3 R17, R13.reuse, c[0x0][0x198], RZ ;  /* 0x000066000d117a10 */ /* 0x040fe40007ffe0ff */
[----:B------:R-:W-:Y:S01]  /*1ea10*/  IADD3 R3, R28, 0xe8, RZ ;  /* 0x000000e81c037810 */ /* 0x000fe20007ffe0ff */
[----:B0-----:R-:W4:Y:S01]  /*1ea20*/  LDL.LU R25, [R1+0x9c] ;  /* 0x00009c0001197983 */ /* 0x001f220000300800 */
[----:B------:R-:W-:-:S03]  /*1ea30*/  LEA R4, P6, R13, R2, 0x1 ;  /* 0x000000020d047211 */ /* 0x000fc600078c08ff */
[----:B------:R0:W-:Y:S01]  /*1ea40*/  @P1 STG.E.U16 [R8.64], R6 ;  /* 0x0000000608001986 */ /* 0x0001e2000c101504 */
[----:B------:R-:W-:Y:S02]  /*1ea50*/  LEA.HI.X.SX32 R5, R13, R0, 0x1, P6 ;  /* 0x000000000d057211 */ /* 0x000fe400030f0eff */
[----:B------:R-:W-:Y:S02]  /*1ea60*/  ISETP.LT.AND P3, PT, R3, c[0x0][0x17c], !P0 ;  /* 0x00005f0003007a0c */ /* 0x000fe40004761270 */
[C---:B------:R-:W-:Y:S02]  /*1ea70*/  IADD3 R13, R17.reuse, c[0x0][0x198], RZ ;  /* 0x00006600110d7a10 */ /* 0x040fe40007ffe0ff */
[----:B0-----:R-:W-:-:S04]  /*1ea80*/  LEA R8, P6, R17, R2, 0x1 ;  /* 0x0000000211087211 */ /* 0x001fc800078c08ff */
        /* <DEDUP_REMOVED lines=10> */
[C---:B------:R-:W-:Y:S02]  /*1eb30*/  IADD3 R3, R28.reuse, 0xe9, RZ ;  /* 0x000000e91c037810 */ /* 0x040fe40007ffe0ff */
[----:B------:R-:W-:Y:S02]  /*1eb40*/  IADD3 R17, R13, c[0x0][0x198], RZ ;  /* 0x000066000d117a10 */ /* 0x000fe40007ffe0ff */
[----:B------:R-:W-:Y:S02]  /*1eb50*/  ISETP.LT.AND P2, PT, R3, c[0x0][0x17c], !P0 ;  /* 0x00005f0003007a0c */ /* 0x000fe40004741270 */
[----:B------:R-:W-:-:S02]  /*1eb60*/  IADD3 R3, R28, 0xea, RZ ;  /* 0x000000ea1c037810 */ /* 0x000fc40007ffe0ff */
[----:B------:R-:W-:Y:S02]  /*1eb70*/  LEA R8, P6, R17, R2, 0x1 ;  /* 0x0000000211087211 */ /* 0x000fe400078c08ff */
[----:B------:R-:W-:Y:S02]  /*1eb80*/  ISETP.LT.AND P1, PT, R3, c[0x0][0x17c], !P0 ;  /* 0x00005f0003007a0c */ /* 0x000fe40004721270 */
[C---:B------:R-:W-:Y:S02]  /*1eb90*/  IADD3 R13, R17.reuse, c[0x0][0x198], RZ ;  /* 0x00006600110d7a10 */ /* 0x040fe40007ffe0ff */
[----:B------:R-:W-:Y:S02]  /*1eba0*/  IADD3 R3, R28, 0xeb, RZ ;  /* 0x000000eb1c037810 */ /* 0x000fe40007ffe0ff */
[----:B------:R-:W-:Y:S02]  /*1ebb0*/  LEA.HI.X.SX32 R9, R17, R0, 0x1, P6 ;  /* 0x0000000011097211 */ /* 0x000fe400030f0eff */
[----:B------:R-:W-:-:S02]  /*1ebc0*/  LEA R4, P6, R13, R2, 0x1 ;  /* 0x000000020d047211 */ /* 0x000fc400078c08ff */
[----:B------:R-:W-:Y:S02]  /*1ebd0*/  ISETP.LT.AND P5, PT, R3, c[0x0][0x17c], !P0 ;  /* 0x00005f0003007a0c */ /* 0x000fe400047a1270 */
[C---:B------:R-:W-:Y:S02]  /*1ebe0*/  IADD3 R17, R13.reuse, c[0x0][0x198], RZ ;  /* 0x000066000d117a10 */ /* 0x040fe40007ffe0ff */
[----:B------:R-:W-:Y:S01]  /*1ebf0*/  IADD3 R3, R28, 0xec, RZ ;  /* 0x000000ec1c037810 */ /* 0x000fe20007ffe0ff */
[----:B------:R0:W-:Y:S01]  /*1ec00*/  @P2 STG.E.U16 [R8.64], R6 ;  /* 0x0000000608002986 */ /* 0x0001e2000c101504 */
[----:B------:R-:W-:Y:S02]  /*1ec10*/  LEA.HI.X.SX32 R5, R13, R0, 0x1, P6 ;  /* 0x000000000d057211 */ /* 0x000fe400030f0eff */
[----:B------:R-:W-:Y:S02]  /*1ec20*/  ISETP.LT.AND P4, PT, R3, c[0x0][0x17c], !P0 ;  /* 0x00005f0003007a0c */ /* 0x000fe40004781270 */
[----:B------:R-:W-:-:S02]  /*1ec30*/  IADD3 R13, R17, c[0x0][0x198], RZ ;  /* 0x00006600110d7a10 */ /* 0x000fc40007ffe0ff */
[----:B------:R-:W-:Y:S02]  /*1ec40*/  IADD3 R3, R28, 0xed, RZ ;  /* 0x000000ed1c037810 */ /* 0x000fe40007ffe0ff */
[----:B0-----:R-:W-:Y:S01]  /*1ec50*/  LEA R8, P6, R17, R2, 0x1 ;  /* 0x0000000211087211 */ /* 0x001fe200078c08ff */
[----:B----4-:R0:W-:Y:S01]  /*1ec60*/  @P1 STG.E.U16 [R4.64], R25 ;  /* 0x0000001904001986 */ /* 0x0101e2000c101504 */
[----:B------:R-:W-:Y:S02]  /*1ec70*/  PRMT R10, R25, 0x7632, R10 ;  /* 0x00007632190a7816 */ /* 0x000fe4000000000a */
[----:B------:R-:W-:Y:S02]  /*1ec80*/  LEA.HI.X.SX32 R9, R17, R0, 0x1, P6 ;  /* 0x0000000011097211 */ /* 0x000fe400030f0eff */
[----:B------:R-:W-:Y:S02]  /*1ec90*/  ISETP.LT.AND P3, PT, R3, c[0x0][0x17c], !P0 ;  /* 0x00005f0003007a0c */ /* 0x000fe40004761270 */
[----:B------:R-:W-:-:S02]  /*1eca0*/  IADD3 R17, R13, c[0x0][0x198], RZ ;  /* 0x000066000d117a10 */ /* 0x000fc40007ffe0ff */
[----:B------:R-:W-:Y:S02]  /*1ecb0*/  IADD3 R3, R28, 0xee, RZ ;  /* 0x000000ee1c037810 */ /* 0x000fe40007ffe0ff */
[C---:B0-----:R-:W-:Y:S01]  /*1ecc0*/  LEA R4, P6, R13.reuse, R2, 0x1 ;  /* 0x000000020d047211 */ /* 0x041fe200078c08ff */
[----:B------:R-:W4:Y:S03]  /*1ecd0*/  LDL.LU R25, [R1+0x6c] ;  /* 0x00006c0001197983 */ /* 0x000f260000300800 */
[----:B------:R-:W-:Y:S01]  /*1ece0*/  LEA.HI.X.SX32 R5, R13, R0, 0x1, P6 ;  /* 0x000000000d057211 */ /* 0x000fe200030f0eff */
[----:B------:R0:W-:Y:S01]  /*1ecf0*/  @P5 STG.E.U16 [R8.64], R10 ;  /* 0x0000000a08005986 */ /* 0x0001e2000c101504 */
[----:B------:R-:W-:Y:S02]  /*1ed00*/  ISETP.LT.AND P2, PT, R3, c[0x0][0x17c], !P0 ;  /* 0x00005f0003007a0c */ /* 0x000fe40004741270 */
[----:B------:R-:W-:-:S02]  /*1ed10*/  IADD3 R13, R17, c[0x0][0x198], RZ ;  /* 0x00006600110d7a10 */ /* 0x000fc40007ffe0ff */
[----:B0-----:R-:W-:-:S04]  /*1ed20*/  LEA R8, P6, R17, R2, 0x1 ;  /* 0x0000000211087211 */ /* 0x001fc800078c08ff */
[----:B------:R-:W-:Y:S02]  /*1ed30*/  LEA.HI.X.SX32 R9, R17, R0, 0x1, P6 ;  /* 0x0000000011097211 */ /* 0x000fe400030f0eff */
[C---:B------:R-:W-:Y:S02]  /*1ed40*/  LEA R12, P6, R13.reuse, R2, 0x1 ;  /* 0x000000020d0c7211 */ /* 0x040fe400078c08ff */
[C---:B------:R-:W-:Y:S02]  /*1ed50*/  IADD3 R17, R13.reuse, c[0x0][0x198], RZ ;  /* 0x000066000d117a10 */ /* 0x040fe40007ffe0ff */
[----:B------:R-:W-:Y:S02]  /*1ed60*/  LEA.HI.X.SX32 R13, R13, R0, 0x1, P6 ;  /* 0x000000000d0d7211 */ /* 0x000fe400030f0eff */
[----:B--2---:R-:W-:Y:S01]  /*1ed70*/  PRMT R6, R24, 0x7632, R6 ;  /* 0x0000763218067816 */ /* 0x004fe20000000006 */
[----:B------:R0:W-:Y:S04]  /*1ed80*/  @P4 STG.E.U16 [R4.64], R24 ;  /* 0x0000001804004986 */ /* 0x0001e8000c101504 */
[----:B0-----:R-:W2:Y:S04]  /*1ed90*/  LDL.LU R24, [R1+0x3c] ;  /* 0x00003c0001187983 */ /* 0x001ea80000300800 */
[----:B------:R-:W-:Y:S01]  /*1eda0*/  @P3 STG.E.U16 [R8.64], R6 ;  /* 0x0000000608003986 */ /* 0x000fe2000c101504 */
[----:B---3--:R-:W-:-:S03]  /*1edb0*/  PRMT R10, R29, 0x7632, R10 ;  /* 0x000076321d0a7816 */ /* 0x008fc6000000000a */
[----:B------:R0:W-:Y:S04]  /*1edc0*/  @P2 STG.E.U16 [R12.64], R29 ;  /* 0x0000001d0c002986 */ /* 0x0001e8000c101504 */
[----:B0-----:R-:W3:Y:S01]  /*1edd0*/  LDL.LU R29, [R1+0x1c] ;  /* 0x00001c00011d7983 */ /* 0x001ee20000300800 */
[----:B------:R-:W-:-:S04]  /*1ede0*/  IADD3 R3, R28, 0xef, RZ ;  /* 0x000000ef1c037810 */ /* 0x000fc80007ffe0ff */
[----:B------:R-:W-:Y:S02]  /*1edf0*/  ISETP.LT.AND P1, PT, R3, c[0x0][0x17c], !P0 ;  /* 0x00005f0003007a0c */ /* 0x000fe40004721270 */
[----:B------:R-:W-:-:S04]  /*1ee00*/  IADD3 R3, R28, 0xf0, RZ ;  /* 0x000000f01c037810 */ /* 0x000fc80007ffe0ff */
[----:B------:R-:W-:Y:S02]  /*1ee10*/  ISETP.LT.AND P5, PT, R3, c[0x0][0x17c], !P0 ;  /* 0x00005f0003007a0c */ /* 0x000fe400047a1270 */
[C---:B------:R-:W-:Y:S02]  /*1ee20*/  IADD3 R3, R28.reuse, 0xf1, RZ ;  /* 0x000000f11c037810 */ /* 0x040fe40007ffe0ff */
[----:B------:R-:W-:Y:S02]  /*1ee30*/  LEA R16, P6, R17, R2, 0x1 ;  /* 0x0000000211107211 */ /* 0x000fe400078c08ff */
[----:B------:R-:W-:Y:S02]  /*1ee40*/  ISETP.LT.AND P4, PT, R3, c[0x0][0x17c], !P0 ;  /* 0x00005f0003007a0c */ /* 0x000fe40004781270 */
[----:B------:R-:W-:Y:S02]  /*1ee50*/  IADD3 R3, R28, 0xf2, RZ ;  /* 0x000000f21c037810 */ /* 0x000fe40007ffe0ff */
[----:B------:R-:W-:-:S02]  /*1ee60*/  IADD3 R5, R17, c[0x0][0x198], RZ ;  /* 0x0000660011057a10 */ /* 0x000fc40007ffe0ff */
[----:B------:R-:W-:Y:S02]  /*1ee70*/  LEA.HI.X.SX32 R17, R17, R0, 0x1, P6 ;  /* 0x0000000011117211 */ /* 0x000fe400030f0eff */
[----:B------:R-:W-:Y:S02]  /*1ee80*/  ISETP.LT.AND P3, PT, R3, c[0x0][0x17c], !P0 ;  /* 0x00005f0003007a0c */ /* 0x000fe40004761270 */
[C---:B------:R-:W-:Y:S02]  /*1ee90*/  LEA R20, P6, R5.reuse, R2, 0x1 ;  /* 0x0000000205147211 */ /* 0x040fe400078c08ff */
[----:B------:R-:W-:Y:S02]  /*1eea0*/  IADD3 R3, R28, 0xf3, RZ ;  /* 0x000000f31c037810 */ /* 0x000fe40007ffe0ff */
[C---:B------:R-:W-:Y:S02]  /*1eeb0*/  IADD3 R9, R5.reuse, c[0x0][0x198], RZ ;  /* 0x0000660005097a10 */ /* 0x040fe40007ffe0ff */
[----:B------:R-:W-:-:S02]  /*1eec0*/  LEA.HI.X.SX32 R21, R5, R0, 0x1, P6 ;  /* 0x0000000005157211 */ /* 0x000fc400030f0eff */
[----:B------:R-:W-:Y:S02]  /*1eed0*/  ISETP.LT.AND P2, PT, R3, c[0x0][0x17c], !P0 ;  /* 0x00005f0003007a0c */ /* 0x000fe40004741270 */
[C---:B------:R-:W-:Y:S02]  /*1eee0*/  LEA R8, P6, R9.reuse, R2, 0x1 ;  /* 0x0000000209087211 */ /* 0x040fe400078c08ff */
[----:B------:R-:W-:Y:S02]  /*1eef0*/  IADD3 R3, R28, 0xf4, RZ ;  /* 0x000000f41c037810 */ /* 0x000fe40007ffe0ff */
[C---:B------:R-:W-:Y:S01]  /*1ef00*/  IADD3 R5, R9.reuse, c[0x0][0x198], RZ ;  /* 0x0000660009057a10 */ /* 0x040fe20007ffe0ff */
[----:B------:R0:W-:Y:S01]  /*1ef10*/  @P1 STG.E.U16 [R16.64], R10 ;  /* 0x0000000a10001986 */ /* 0x0001e2000c101504 */
[----:B------:R-:W-:Y:S02]  /*1ef20*/  LEA.HI.X.SX32 R9, R9, R0, 0x1, P6 ;  /* 0x0000000009097211 */ /* 0x000fe400030f0eff */
[----:B------:R-:W-:-:S02]  /*1ef30*/  ISETP.LT.AND P1, PT, R3, c[0x0][0x17c], !P0 ;  /* 0x00005f0003007a0c */ /* 0x000fc40004721270 */
[----:B------:R-:W-:Y:S02]  /*1ef40*/  LEA R12, P6, R5, R2, 0x1 ;  /* 0x00000002050c7211 */ /* 0x000fe400078c08ff */
[----:B------:R-:W-:Y:S01]  /*1ef50*/  IADD3 R3, R28, 0xf5, RZ ;  /* 0x000000f51c037810 */ /* 0x000fe20007ffe0ff */
[----:B----4-:R1:W-:Y:S01]  /*1ef60*/  @P5 STG.E.U16 [R20.64], R25 ;  /* 0x0000001914005986 */ /* 0x0103e2000c101504 */
[----:B------:R-:W-:Y:S02]  /*1ef70*/  PRMT R6, R25, 0x7632, R6 ;  /* 0x0000763219067816 */ /* 0x000fe40000000006 */
[C---:B0-----:R-:W-:Y:S02]  /*1ef80*/  IADD3 R17, R5.reuse, c[0x0][0x198], RZ ;  /* 0x0000660005117a10 */ /* 0x041fe40007ffe0ff */
[----:B------:R-:W-:Y:S02]  /*1ef90*/  LEA.HI.X.SX32 R13, R5, R0, 0x1, P6 ;  /* 0x00000000050d7211 */ /* 0x000fe400030f0eff */
[----:B------:R-:W-:-:S02]  /*1efa0*/  ISETP.LT.AND P5, PT, R3, c[0x0][0x17c], !P0 ;  /* 0x00005f0003007a0c */ /* 0x000fc400047a1270 */
[C---:B------:R-:W-:Y:S02]  /*1efb0*/  LEA R4, P6, R17.reuse, R2, 0x1 ;  /* 0x0000000211047211 */ /* 0x040fe400078c08ff */
[C---:B------:R-:W-:Y:S01]  /*1efc0*/  IADD3 R3, R28.reuse, 0xf6, RZ ;  /* 0x000000f61c037810 */ /* 0x040fe20007ffe0ff */
[----:B------:R0:W-:Y:S01]  /*1efd0*/  @P4 STG.E.U16 [R8.64], R6 ;  /* 0x0000000608004986 */ /* 0x0001e2000c101504 */
[C---:B-1----:R-:W-:Y:S02]  /*1efe0*/  IADD3 R21, R17.reuse, c[0x0][0x198], RZ ;  /* 0x0000660011157a10 */ /* 0x042fe40007ffe0ff */
[----:B------:R-:W-:Y:S02]  /*1eff0*/  LEA.HI.X.SX32 R5, R17, R0, 0x1, P6 ;  /* 0x0000000011057211 */ /* 0x000fe400030f0eff */
[----:B------:R-:W-:Y:S02]  /*1f000*/  ISETP.LT.AND P4, PT, R3, c[0x0][0x17c], !P0 ;  /* 0x00005f0003007a0c */ /* 0x000fe40004781270 */
[----:B------:R-:W-:-:S02]  /*1f010*/  IADD3 R3, R28, 0xf7, RZ ;  /* 0x000000f71c037810 */ /* 0x000fc40007ffe0ff */
[C---:B------:R-:W-:Y:S02]  /*1f020*/  IADD3 R17, R21.reuse, c[0x0][0x198], RZ ;  /* 0x0000660015117a10 */ /* 0x040fe40007ffe0ff */
[----:B0-----:R-:W-:Y:S02]  /*1f030*/  LEA R8, P6, R21, R2, 0x1 ;  /* 0x0000000215087211 */ /* 0x001fe400078c08ff */
[----:B------:R-:W-:Y:S02]  /*1f040*/  PRMT R6, R27, 0x7632, R6 ;  /* 0x000076321b067816 */ /* 0x000fe40000000006 */
[----:B------:R-:W-:Y:S02]  /*1f050*/  IADD3 R10, R28, 0xfe, RZ ;  /* 0x000000fe1c0a7810 */ /* 0x000fe40007ffe0ff */
[----:B--2---:R-:W-:Y:S01]  /*1f060*/  PRMT R9, R24, 0x7632, R9 ;  /* 0x0000763218097816 */ /* 0x004fe20000000009 */
[----:B------:R0:W-:Y:S01]  /*1f070*/  @P3 STG.E.U16 [R12.64], R24 ;  /* 0x000000180c003986 */ /* 0x0001e2000c101504 */
[----:B------:R-:W-:-:S03]  /*1f080*/  ISETP.LT.AND P3, PT, R3, c[0x0][0x17c], !P0 ;  /* 0x00005f0003007a0c */ /* 0x000fc60004761270 */
[----:B------:R1:W-:Y:S01]  /*1f090*/  @P2 STG.E.U16 [R4.64], R9 ;  /* 0x0000000904002986 */ /* 0x0003e2000c101504 */
[----:B------:R-:W-:-:S04]  /*1f0a0*/  IADD3 R3, R28, 0xf8, RZ ;  /* 0x000000f81c037810 */ /* 0x000fc80007ffe0ff */
[----:B------:R-:W-:Y:S02]  /*1f0b0*/  ISETP.LT.AND P2, PT, R3, c[0x0][0x17c], !P0 ;  /* 0x00005f0003007a0c */ /* 0x000fe40004741270 */
[----:B0-----:R-:W-:Y:S02]  /*1f0c0*/  IADD3 R13, R17, c[0x0][0x198], RZ ;  /* 0x00006600110d7a10 */ /* 0x001fe40007ffe0ff */
[----:B-1----:R-:W-:Y:S02]  /*1f0d0*/  LEA.HI.X.SX32 R9, R21, R0, 0x1, P6 ;  /* 0x0000000015097211 */ /* 0x002fe400030f0eff */
[C---:B------:R-:W-:Y:S02]  /*1f0e0*/  LEA R16, P6, R17.reuse, R2, 0x1 ;  /* 0x0000000211107211 */ /* 0x040fe400078c08ff */
[----:B------:R-:W-:Y:S02]  /*1f0f0*/  IADD3 R3, R28, 0xf9, RZ ;  /* 0x000000f91c037810 */ /* 0x000fe40007ffe0ff */
[----:B------:R-:W-:-:S02]  /*1f100*/  LEA.HI.X.SX32 R17, R17, R0, 0x1, P6 ;  /* 0x0000000011117211 */ /* 0x000fc400030f0eff */
[C---:B------:R-:W-:Y:S02]  /*1f110*/  LEA R4, P6, R13.reuse, R2, 0x1 ;  /* 0x000000020d047211 */ /* 0x040fe400078c08ff */
[----:B------:R-:W-:Y:S02]  /*1f120*/  IADD3 R21, R13, c[0x0][0x198], RZ ;  /* 0x000066000d157a10 */ /* 0x000fe40007ffe0ff */
[----:B---3--:R-:W-:Y:S01]  /*1f130*/  PRMT R5, R29, 0x7632, R5 ;  /* 0x000076321d057816 */ /* 0x008fe20000000005 */
[----:B------:R0:W-:Y:S01]  /*1f140*/  @P1 STG.E.U16 [R8.64], R29 ;  /* 0x0000001d08001986 */ /* 0x0001e2000c101504 */
[----:B------:R-:W-:Y:S02]  /*1f150*/  ISETP.LT.AND P1, PT, R3, c[0x0][0x17c], !P0 ;  /* 0x00005f0003007a0c */ /* 0x000fe40004721270 */
[----:B------:R-:W-:Y:S01]  /*1f160*/  IADD3 R3, R28, 0xfa, RZ ;  /* 0x000000fa1c037810 */ /* 0x000fe20007ffe0ff */
[----:B------:R1:W-:Y:S03]  /*1f170*/  @P5 STG.E.U16 [R16.64], R5 ;  /* 0x0000000510005986 */ /* 0x0003e6000c101504 */
[----:B------:R-:W-:-:S02]  /*1f180*/  ISETP.LT.AND P5, PT, R3, c[0x0][0x17c], !P0 ;  /* 0x00005f0003007a0c */ /* 0x000fc400047a1270 */
[----:B------:R-:W-:Y:S02]  /*1f190*/  IADD3 R3, R28, 0xfb, RZ ;  /* 0x000000fb1c037810 */ /* 0x000fe40007ffe0ff */
[----:B0-----:R-:W-:Y:S02]  /*1f1a0*/  IADD3 R9, R21, c[0x0][0x198], RZ ;  /* 0x0000660015097a10 */ /* 0x001fe40007ffe0ff */
[----:B-1----:R-:W-:Y:S02]  /*1f1b0*/  LEA.HI.X.SX32 R5, R13, R0, 0x1, P6 ;  /* 0x000000000d057211 */ /* 0x002fe400030f0eff */
[----:B------:R-:W-:Y:S02]  /*1f1c0*/  LEA R12, P6, R21, R2, 0x1 ;  /* 0x00000002150c7211 */ /* 0x000fe400078c08ff */
[----:B------:R-:W-:Y:S02]  /*1f1d0*/  IADD3 R17, R9, c[0x0][0x198], RZ ;  /* 0x0000660009117a10 */ /* 0x000fe40007ffe0ff */
[----:B------:R-:W-:-:S02]  /*1f1e0*/  LEA.HI.X.SX32 R13, R21, R0, 0x1, P6 ;  /* 0x00000000150d7211 */ /* 0x000fc400030f0eff */
[----:B------:R-:W-:Y:S01]  /*1f1f0*/  LEA R8, P6, R9, R2, 0x1 ;  /* 0x0000000209087211 */ /* 0x000fe200078c08ff */
[----:B------:R0:W-:Y:S01]  /*1f200*/  @P4 STG.E.U16 [R4.64], R27 ;  /* 0x0000001b04004986 */ /* 0x0001e2000c101504 */
[----:B------:R-:W-:Y:S02]  /*1f210*/  ISETP.LT.AND P4, PT, R3, c[0x0][0x17c], !P0 ;  /* 0x00005f0003007a0c */ /* 0x000fe40004781270 */
[----:B------:R-:W-:Y:S02]  /*1f220*/  IADD3 R3, R28, 0xfc, RZ ;  /* 0x000000fc1c037810 */ /* 0x000fe40007ffe0ff */
[----:B------:R-:W-:Y:S02]  /*1f230*/  LEA.HI.X.SX32 R9, R9, R0, 0x1, P6 ;  /* 0x0000000009097211 */ /* 0x000fe400030f0eff */
[C---:B------:R-:W-:Y:S01]  /*1f240*/  LEA R20, P6, R17.reuse, R2, 0x1 ;  /* 0x0000000211147211 */ /* 0x040fe200078c08ff */
[----:B------:R1:W-:Y:S01]  /*1f250*/  @P3 STG.E.U16 [R12.64], R6 ;  /* 0x000000060c003986 */ /* 0x0003e2000c101504 */
[----:B------:R-:W-:-:S02]  /*1f260*/  IADD3 R23, R17, c[0x0][0x198], RZ ;  /* 0x0000660011177a10 */ /* 0x000fc40007ffe0ff */
[----:B------:R-:W-:Y:S02]  /*1f270*/  ISETP.LT.AND P3, PT, R3, c[0x0][0x17c], !P0 ;  /* 0x00005f0003007a0c */ /* 0x000fe40004761270 */
[----:B------:R-:W-:Y:S02]  /*1f280*/  IADD3 R3, R28, 0xfd, RZ ;  /* 0x000000fd1c037810 */ /* 0x000fe40007ffe0ff */
[----:B------:R-:W-:Y:S02]  /*1f290*/  LEA.HI.X.SX32 R21, R17, R0, 0x1, P6 ;  /* 0x0000000011157211 */ /* 0x000fe400030f0eff */
[----:B------:R-:W-:Y:S01]  /*1f2a0*/  IADD3 R17, R23, c[0x0][0x198], RZ ;  /* 0x0000660017117a10 */ /* 0x000fe20007ffe0ff */
[----:B------:R-:W-:Y:S01]  /*1f2b0*/  @P2 STG.E.U16 [R8.64], R7 ;  /* 0x0000000708002986 */ /* 0x000fe2000c101504 */
[----:B0-----:R-:W-:Y:S02]  /*1f2c0*/  PRMT R5, R7, 0x7632, R5 ;  /* 0x0000763207057816 */ /* 0x001fe40000000005 */
[----:B------:R-:W-:-:S02]  /*1f2d0*/  ISETP.LT.AND P2, PT, R3, c[0x0][0x17c], !P0 ;  /* 0x00005f0003007a0c */ /* 0x000fc40004741270 */
[-C--:B------:R-:W-:Y:S02]  /*1f2e0*/  LEA R4, P6, R23, R2.reuse, 0x1 ;  /* 0x0000000217047211 */ /* 0x080fe400078c08ff */
[C---:B------:R-:W-:Y:S01]  /*1f2f0*/  IADD3 R3, R17.reuse, c[0x0][0x198], RZ ;  /* 0x0000660011037a10 */ /* 0x040fe20007ffe0ff */
[----:B------:R0:W-:Y:S01]  /*1f300*/  @P1 STG.E.U16 [R20.64], R5 ;  /* 0x0000000514001986 */ /* 0x0001e2000c101504 */
[----:B-1----:R-:W-:-:S04]  /*1f310*/  LEA R12, P1, R17, R2, 0x1 ;  /* 0x00000002110c7211 */ /* 0x002fc800078208ff */
[-C--:B------:R-:W-:Y:S02]  /*1f320*/  LEA.HI.X.SX32 R13, R17, R0.reuse, 0x1, P1 ;  /* 0x00000000110d7211 */ /* 0x080fe400008f0eff */
[----:B0-----:R-:W-:Y:S02]  /*1f330*/  LEA.HI.X.SX32 R5, R23, R0, 0x1, P6 ;  /* 0x0000000017057211 */ /* 0x001fe400030f0eff */
[C---:B------:R-:W-:Y:S02]  /*1f340*/  IADD3 R23, R3.reuse, c[0x0][0x198], RZ ;  /* 0x0000660003177a10 */ /* 0x040fe40007ffe0ff */
[----:B------:R-:W-:Y:S02]  /*1f350*/  LEA R16, P6, R3, R2, 0x1 ;  /* 0x0000000203107211 */ /* 0x000fe400078c08ff */
[----:B------:R-:W-:Y:S02]  /*1f360*/  IADD3 R25, R23, c[0x0][0x198], RZ ;  /* 0x0000660017197a10 */ /* 0x000fe40007ffe0ff */
[----:B------:R-:W-:-:S02]  /*1f370*/  LEA.HI.X.SX32 R17, R3, R0, 0x1, P6 ;  /* 0x0000000003117211 */ /* 0x000fc400030f0eff */
[-C--:B------:R-:W-:Y:S02]  /*1f380*/  LEA R6, P6, R23, R2.reuse, 0x1 ;  /* 0x0000000217067211 */ /* 0x080fe400078c08ff */
[C---:B------:R-:W-:Y:S02]  /*1f390*/  LEA R8, P1, R25.reuse, R2, 0x1 ;  /* 0x0000000219087211 */ /* 0x040fe400078208ff */
[----:B------:R-:W-:Y:S02]  /*1f3a0*/  IADD3 R27, R25, c[0x0][0x198], RZ ;  /* 0x00006600191b7a10 */ /* 0x000fe40007ffe0ff */
[----:B------:R-:W-:Y:S02]  /*1f3b0*/  IADD3 R3, R28, 0xff, RZ ;  /* 0x000000ff1c037810 */ /* 0x000fe40007ffe0ff */
[-C--:B------:R-:W-:Y:S02]  /*1f3c0*/  LEA.HI.X.SX32 R7, R23, R0.reuse, 0x1, P6 ;  /* 0x0000000017077211 */ /* 0x080fe400030f0eff */
[----:B------:R-:W-:-:S02]  /*1f3d0*/  LEA.HI.X.SX32 R9, R25, R0, 0x1, P1 ;  /* 0x0000000019097211 */ /* 0x000fc400008f0eff */
[----:B------:R-:W-:Y:S02]  /*1f3e0*/  LEA R2, P6, R27, R2, 0x1 ;  /* 0x000000021b027211 */ /* 0x000fe400078c08ff */
[----:B------:R-:W-:Y:S02]  /*1f3f0*/  ISETP.LT.AND P1, PT, R10, c[0x0][0x17c], !P0 ;  /* 0x00005f000a007a0c */ /* 0x000fe40004721270 */
[----:B------:R-:W-:Y:S02]  /*1f400*/  ISETP.LT.AND P0, PT, R3, c[0x0][0x17c], !P0 ;  /* 0x00005f0003007a0c */ /* 0x000fe40004701270 */
[----:B------:R-:W-:Y:S01]  /*1f410*/  LEA.HI.X.SX32 R3, R27, R0, 0x1, P6 ;  /* 0x000000001b037211 */ /* 0x000fe200030f0eff */
[----:B------:R0:W-:Y:S01]  /*1f420*/  @P5 STG.E.U16 [R4.64], R11 ;  /* 0x0000000b04005986 */ /* 0x0001e2000c101504 */
[----:B------:R-:W-:-:S05]  /*1f430*/  PRMT R0, R11, 0x7632, R0 ;  /* 0x000076320b007816 */ /* 0x000fca0000000000 */
[----:B------:R1:W-:Y:S01]  /*1f440*/  @P4 STG.E.U16 [R12.64], R0 ;  /* 0x000000000c004986 */ /* 0x0003e2000c101504 */
[----:B0-----:R-:W-:-:S03]  /*1f450*/  PRMT R5, R15, 0x7632, R5 ;  /* 0x000076320f057816 */ /* 0x001fc60000000005 */
[----:B------:R1:W-:Y:S04]  /*1f460*/  @P3 STG.E.U16 [R16.64], R15 ;  /* 0x0000000f10003986 */ /* 0x0003e8000c101504 */
[----:B------:R1:W-:Y:S04]  /*1f470*/  @P2 STG.E.U16 [R6.64], R5 ;  /* 0x0000000506002986 */ /* 0x0003e8000c101504 */
[----:B------:R1:W-:Y:S01]  /*1f480*/  @P1 STG.E.U16 [R8.64], R19 ;  /* 0x0000001308001986 */ /* 0x0003e2000c101504 */
[----:B------:R-:W-:Y:S05]  /*1f490*/  @!P0 EXIT ;  /* 0x000000000000894d */ /* 0x000fea0003800000 */
[----:B-1----:R-:W-:-:S05]  /*1f4a0*/  PRMT R19, R19, 0x7632, R19 ;  /* 0x0000763213137816 */ /* 0x002fca0000000013 */
[----:B------:R-:W-:Y:S01]  /*1f4b0*/  STG.E.U16 [R2.64], R19 ;  /* 0x0000001302007986 */ /* 0x000fe2000c101504 */
[----:B------:R-:W-:Y:S05]  /*1f4c0*/  EXIT ;  /* 0x000000000000794d */ /* 0x000fea0003800000 */
.L_x_3:
[----:B------:R-:W-:-:S00]  /*1f4d0*/  BRA `(.L_x_3) ;  /* 0xfffffff000007947 */ /* 0x000fc0000383ffff */
[----:B------:R-:W-:-:S00]  /*1f4e0*/  NOP ;  /* 0x0000000000007918 */ /* 0x000fc00000000000 */
        /* <DEDUP_REMOVED lines=9> */
.L_x_4:


//--------------------- .nv.shared.matmul_kernel  --------------------------
	.section	.nv.shared.matmul_kernel,"aw",@nobits
	.sectionflags	@""
	.align	16
